//
// Generated by NVIDIA NVVM Compiler
//
// Compiler Build ID: CL-36424714
// Cuda compilation tools, release 13.0, V13.0.88
// Based on NVVM 20.0.0
//

.version 9.0
.target sm_100
.address_size 64

	// .globl	_ZN3cub18CUB_300001_SM_10006detail11EmptyKernelIvEEvv
// _ZZN3cub18CUB_300001_SM_10006detail6reduce28DeviceReduceSingleTileKernelINS2_10policy_hubIdjN4cuda3std3__44plusIdEEE10Policy1000EN6thrust24THRUST_300001_SM_1000_NS17counting_iteratorImNSD_11use_defaultESF_SF_EEPdjS9_ddN32_GLOBAL__N__b1bba380_4_k_cu_main9IntegrandEEEvT0_T1_T2_T3_T4_T6_E12temp_storage has been demoted
// _ZZN3cub18CUB_300001_SM_10006detail6reduce18DeviceReduceKernelINS2_10policy_hubIdjN4cuda3std3__44plusIdEEE10Policy1000EN6thrust24THRUST_300001_SM_1000_NS17counting_iteratorImNSD_11use_defaultESF_SF_EEjS9_dN32_GLOBAL__N__b1bba380_4_k_cu_main9IntegrandEEEvT0_PT3_T1_NS0_13GridEvenShareISM_EET2_T4_E12temp_storage has been demoted
// _ZZN3cub18CUB_300001_SM_10006detail6reduce28DeviceReduceSingleTileKernelINS2_10policy_hubIdjN4cuda3std3__44plusIdEEE10Policy1000EPdSC_iS9_ddNS7_10__identityEEEvT0_T1_T2_T3_T4_T6_E12temp_storage has been demoted
// _ZZN3cub18CUB_300001_SM_10006detail6reduce28DeviceReduceSingleTileKernelINS2_10policy_hubIdyN4cuda3std3__44plusIdEEE10Policy1000EN6thrust24THRUST_300001_SM_1000_NS17counting_iteratorImNSD_11use_defaultESF_SF_EEPdyS9_ddN32_GLOBAL__N__b1bba380_4_k_cu_main9IntegrandEEEvT0_T1_T2_T3_T4_T6_E12temp_storage has been demoted
// _ZZN3cub18CUB_300001_SM_10006detail6reduce18DeviceReduceKernelINS2_10policy_hubIdyN4cuda3std3__44plusIdEEE10Policy1000EN6thrust24THRUST_300001_SM_1000_NS17counting_iteratorImNSD_11use_defaultESF_SF_EEyS9_dN32_GLOBAL__N__b1bba380_4_k_cu_main9IntegrandEEEvT0_PT3_T1_NS0_13GridEvenShareISM_EET2_T4_E12temp_storage has been demoted
// _ZZN3cub18CUB_300001_SM_10006detail6reduce28DeviceReduceSingleTileKernelINS2_10policy_hubIdyN4cuda3std3__44plusIdEEE10Policy1000EPdSC_iS9_ddNS7_10__identityEEEvT0_T1_T2_T3_T4_T6_E12temp_storage has been demoted
.global .align 1 .b8 _ZN30_INTERNAL_b1bba380_4_k_cu_main4cuda3std3__45__cpo5beginE[1];
.global .align 1 .b8 _ZN30_INTERNAL_b1bba380_4_k_cu_main4cuda3std3__45__cpo3endE[1];
.global .align 1 .b8 _ZN30_INTERNAL_b1bba380_4_k_cu_main4cuda3std3__45__cpo6cbeginE[1];
.global .align 1 .b8 _ZN30_INTERNAL_b1bba380_4_k_cu_main4cuda3std3__45__cpo4cendE[1];
.global .align 1 .b8 _ZN30_INTERNAL_b1bba380_4_k_cu_main4cuda3std3__45__cpo6rbeginE[1];
.global .align 1 .b8 _ZN30_INTERNAL_b1bba380_4_k_cu_main4cuda3std3__45__cpo4rendE[1];
.global .align 1 .b8 _ZN30_INTERNAL_b1bba380_4_k_cu_main4cuda3std3__45__cpo7crbeginE[1];
.global .align 1 .b8 _ZN30_INTERNAL_b1bba380_4_k_cu_main4cuda3std3__45__cpo5crendE[1];
.global .align 1 .b8 _ZN30_INTERNAL_b1bba380_4_k_cu_main4cuda3std3__432_GLOBAL__N__b1bba380_4_k_cu_main6ignoreE[1];
.global .align 1 .b8 _ZN30_INTERNAL_b1bba380_4_k_cu_main4cuda3std3__419piecewise_constructE[1];
.global .align 1 .b8 _ZN30_INTERNAL_b1bba380_4_k_cu_main4cuda3std3__48in_placeE[1];
.global .align 1 .b8 _ZN30_INTERNAL_b1bba380_4_k_cu_main4cuda3std3__420unreachable_sentinelE[1];
.global .align 1 .b8 _ZN30_INTERNAL_b1bba380_4_k_cu_main4cuda3std3__47nulloptE[1];
.global .align 1 .b8 _ZN30_INTERNAL_b1bba380_4_k_cu_main4cuda3std3__48unexpectE[1];
.global .align 1 .b8 _ZN30_INTERNAL_b1bba380_4_k_cu_main4cuda3std6ranges3__45__cpo4swapE[1];
.global .align 1 .b8 _ZN30_INTERNAL_b1bba380_4_k_cu_main4cuda3std6ranges3__45__cpo9iter_moveE[1];
.global .align 1 .b8 _ZN30_INTERNAL_b1bba380_4_k_cu_main4cuda3std6ranges3__45__cpo7advanceE[1];
.global .align 1 .b8 _ZN30_INTERNAL_b1bba380_4_k_cu_main4cuda3std6ranges3__45__cpo5beginE[1];
.global .align 1 .b8 _ZN30_INTERNAL_b1bba380_4_k_cu_main4cuda3std6ranges3__45__cpo3endE[1];
.global .align 1 .b8 _ZN30_INTERNAL_b1bba380_4_k_cu_main4cuda3std6ranges3__45__cpo6cbeginE[1];
.global .align 1 .b8 _ZN30_INTERNAL_b1bba380_4_k_cu_main4cuda3std6ranges3__45__cpo4cendE[1];
.global .align 1 .b8 _ZN30_INTERNAL_b1bba380_4_k_cu_main4cuda3std6ranges3__45__cpo9iter_swapE[1];
.global .align 1 .b8 _ZN30_INTERNAL_b1bba380_4_k_cu_main4cuda3std6ranges3__45__cpo4nextE[1];
.global .align 1 .b8 _ZN30_INTERNAL_b1bba380_4_k_cu_main4cuda3std6ranges3__45__cpo4prevE[1];
.global .align 1 .b8 _ZN30_INTERNAL_b1bba380_4_k_cu_main4cuda3std6ranges3__45__cpo4dataE[1];
.global .align 1 .b8 _ZN30_INTERNAL_b1bba380_4_k_cu_main4cuda3std6ranges3__45__cpo5cdataE[1];
.global .align 1 .b8 _ZN30_INTERNAL_b1bba380_4_k_cu_main4cuda3std6ranges3__45__cpo4sizeE[1];
.global .align 1 .b8 _ZN30_INTERNAL_b1bba380_4_k_cu_main4cuda3std6ranges3__45__cpo5ssizeE[1];
.global .align 1 .b8 _ZN30_INTERNAL_b1bba380_4_k_cu_main4cuda3std6ranges3__45__cpo8distanceE[1];
.global .align 1 .b8 _ZN30_INTERNAL_b1bba380_4_k_cu_main6thrust24THRUST_300001_SM_1000_NS12placeholders2_1E[1];
.global .align 1 .b8 _ZN30_INTERNAL_b1bba380_4_k_cu_main6thrust24THRUST_300001_SM_1000_NS12placeholders2_2E[1];
.global .align 1 .b8 _ZN30_INTERNAL_b1bba380_4_k_cu_main6thrust24THRUST_300001_SM_1000_NS12placeholders2_3E[1];
.global .align 1 .b8 _ZN30_INTERNAL_b1bba380_4_k_cu_main6thrust24THRUST_300001_SM_1000_NS12placeholders2_4E[1];
.global .align 1 .b8 _ZN30_INTERNAL_b1bba380_4_k_cu_main6thrust24THRUST_300001_SM_1000_NS12placeholders2_5E[1];
.global .align 1 .b8 _ZN30_INTERNAL_b1bba380_4_k_cu_main6thrust24THRUST_300001_SM_1000_NS12placeholders2_6E[1];
.global .align 1 .b8 _ZN30_INTERNAL_b1bba380_4_k_cu_main6thrust24THRUST_300001_SM_1000_NS12placeholders2_7E[1];
.global .align 1 .b8 _ZN30_INTERNAL_b1bba380_4_k_cu_main6thrust24THRUST_300001_SM_1000_NS12placeholders2_8E[1];
.global .align 1 .b8 _ZN30_INTERNAL_b1bba380_4_k_cu_main6thrust24THRUST_300001_SM_1000_NS12placeholders2_9E[1];
.global .align 1 .b8 _ZN30_INTERNAL_b1bba380_4_k_cu_main6thrust24THRUST_300001_SM_1000_NS12placeholders3_10E[1];
.global .align 1 .b8 _ZN30_INTERNAL_b1bba380_4_k_cu_main6thrust24THRUST_300001_SM_1000_NS8cuda_cub3parE[1];
.global .align 1 .b8 _ZN30_INTERNAL_b1bba380_4_k_cu_main6thrust24THRUST_300001_SM_1000_NS8cuda_cub10par_nosyncE[1];
.global .align 1 .b8 _ZN30_INTERNAL_b1bba380_4_k_cu_main6thrust24THRUST_300001_SM_1000_NS6system6detail10sequential3seqE[1];
.global .align 1 .b8 _ZN30_INTERNAL_b1bba380_4_k_cu_main6thrust24THRUST_300001_SM_1000_NS6system3cpp3parE[1];
.global .align 1 .b8 _ZN30_INTERNAL_b1bba380_4_k_cu_main6thrust24THRUST_300001_SM_1000_NS3seqE[1];
.global .align 1 .b8 _ZN30_INTERNAL_b1bba380_4_k_cu_main6thrust24THRUST_300001_SM_1000_NS6deviceE[1];

.visible .entry _ZN3cub18CUB_300001_SM_10006detail11EmptyKernelIvEEvv()
{


	ret;

}
.entry _ZN3cub18CUB_300001_SM_10006detail6reduce28DeviceReduceSingleTileKernelINS2_10policy_hubIdjN4cuda3std3__44plusIdEEE10Policy1000EN6thrust24THRUST_300001_SM_1000_NS17counting_iteratorImNSD_11use_defaultESF_SF_EEPdjS9_ddN32_GLOBAL__N__b1bba380_4_k_cu_main9IntegrandEEEvT0_T1_T2_T3_T4_T6_(
	.param .align 8 .b8 _ZN3cub18CUB_300001_SM_10006detail6reduce28DeviceReduceSingleTileKernelINS2_10policy_hubIdjN4cuda3std3__44plusIdEEE10Policy1000EN6thrust24THRUST_300001_SM_1000_NS17counting_iteratorImNSD_11use_defaultESF_SF_EEPdjS9_ddN32_GLOBAL__N__b1bba380_4_k_cu_main9IntegrandEEEvT0_T1_T2_T3_T4_T6__param_0[8],
	.param .u64 .ptr .align 1 _ZN3cub18CUB_300001_SM_10006detail6reduce28DeviceReduceSingleTileKernelINS2_10policy_hubIdjN4cuda3std3__44plusIdEEE10Policy1000EN6thrust24THRUST_300001_SM_1000_NS17counting_iteratorImNSD_11use_defaultESF_SF_EEPdjS9_ddN32_GLOBAL__N__b1bba380_4_k_cu_main9IntegrandEEEvT0_T1_T2_T3_T4_T6__param_1,
	.param .u32 _ZN3cub18CUB_300001_SM_10006detail6reduce28DeviceReduceSingleTileKernelINS2_10policy_hubIdjN4cuda3std3__44plusIdEEE10Policy1000EN6thrust24THRUST_300001_SM_1000_NS17counting_iteratorImNSD_11use_defaultESF_SF_EEPdjS9_ddN32_GLOBAL__N__b1bba380_4_k_cu_main9IntegrandEEEvT0_T1_T2_T3_T4_T6__param_2,
	.param .align 1 .b8 _ZN3cub18CUB_300001_SM_10006detail6reduce28DeviceReduceSingleTileKernelINS2_10policy_hubIdjN4cuda3std3__44plusIdEEE10Policy1000EN6thrust24THRUST_300001_SM_1000_NS17counting_iteratorImNSD_11use_defaultESF_SF_EEPdjS9_ddN32_GLOBAL__N__b1bba380_4_k_cu_main9IntegrandEEEvT0_T1_T2_T3_T4_T6__param_3[1],
	.param .f64 _ZN3cub18CUB_300001_SM_10006detail6reduce28DeviceReduceSingleTileKernelINS2_10policy_hubIdjN4cuda3std3__44plusIdEEE10Policy1000EN6thrust24THRUST_300001_SM_1000_NS17counting_iteratorImNSD_11use_defaultESF_SF_EEPdjS9_ddN32_GLOBAL__N__b1bba380_4_k_cu_main9IntegrandEEEvT0_T1_T2_T3_T4_T6__param_4,
	.param .align 8 .b8 _ZN3cub18CUB_300001_SM_10006detail6reduce28DeviceReduceSingleTileKernelINS2_10policy_hubIdjN4cuda3std3__44plusIdEEE10Policy1000EN6thrust24THRUST_300001_SM_1000_NS17counting_iteratorImNSD_11use_defaultESF_SF_EEPdjS9_ddN32_GLOBAL__N__b1bba380_4_k_cu_main9IntegrandEEEvT0_T1_T2_T3_T4_T6__param_5[8]
)
.maxntid 640
.minnctapersm 1
{
	.reg .pred 	%p<62>;
	.reg .b32 	%r<247>;
	.reg .b64 	%rd<78>;
	.reg .b64 	%fd<383>;
	// demoted variable
	.shared .align 8 .b8 _ZZN3cub18CUB_300001_SM_10006detail6reduce28DeviceReduceSingleTileKernelINS2_10policy_hubIdjN4cuda3std3__44plusIdEEE10Policy1000EN6thrust24THRUST_300001_SM_1000_NS17counting_iteratorImNSD_11use_defaultESF_SF_EEPdjS9_ddN32_GLOBAL__N__b1bba380_4_k_cu_main9IntegrandEEEvT0_T1_T2_T3_T4_T6_E12temp_storage[192];
	ld.param.f64 	%fd32, [_ZN3cub18CUB_300001_SM_10006detail6reduce28DeviceReduceSingleTileKernelINS2_10policy_hubIdjN4cuda3std3__44plusIdEEE10Policy1000EN6thrust24THRUST_300001_SM_1000_NS17counting_iteratorImNSD_11use_defaultESF_SF_EEPdjS9_ddN32_GLOBAL__N__b1bba380_4_k_cu_main9IntegrandEEEvT0_T1_T2_T3_T4_T6__param_5];
	ld.param.u64 	%rd7, [_ZN3cub18CUB_300001_SM_10006detail6reduce28DeviceReduceSingleTileKernelINS2_10policy_hubIdjN4cuda3std3__44plusIdEEE10Policy1000EN6thrust24THRUST_300001_SM_1000_NS17counting_iteratorImNSD_11use_defaultESF_SF_EEPdjS9_ddN32_GLOBAL__N__b1bba380_4_k_cu_main9IntegrandEEEvT0_T1_T2_T3_T4_T6__param_0];
	ld.param.u64 	%rd8, [_ZN3cub18CUB_300001_SM_10006detail6reduce28DeviceReduceSingleTileKernelINS2_10policy_hubIdjN4cuda3std3__44plusIdEEE10Policy1000EN6thrust24THRUST_300001_SM_1000_NS17counting_iteratorImNSD_11use_defaultESF_SF_EEPdjS9_ddN32_GLOBAL__N__b1bba380_4_k_cu_main9IntegrandEEEvT0_T1_T2_T3_T4_T6__param_1];
	ld.param.u32 	%r37, [_ZN3cub18CUB_300001_SM_10006detail6reduce28DeviceReduceSingleTileKernelINS2_10policy_hubIdjN4cuda3std3__44plusIdEEE10Policy1000EN6thrust24THRUST_300001_SM_1000_NS17counting_iteratorImNSD_11use_defaultESF_SF_EEPdjS9_ddN32_GLOBAL__N__b1bba380_4_k_cu_main9IntegrandEEEvT0_T1_T2_T3_T4_T6__param_2];
	ld.param.f64 	%fd31, [_ZN3cub18CUB_300001_SM_10006detail6reduce28DeviceReduceSingleTileKernelINS2_10policy_hubIdjN4cuda3std3__44plusIdEEE10Policy1000EN6thrust24THRUST_300001_SM_1000_NS17counting_iteratorImNSD_11use_defaultESF_SF_EEPdjS9_ddN32_GLOBAL__N__b1bba380_4_k_cu_main9IntegrandEEEvT0_T1_T2_T3_T4_T6__param_4];
	cvta.to.global.u64 	%rd1, %rd8;
	setp.ne.s32 	%p1, %r37, 0;
	@%p1 bra 	$L__BB1_3;
	mov.u32 	%r233, %tid.x;
	setp.ne.s32 	%p61, %r233, 0;
	@%p61 bra 	$L__BB1_39;
	st.global.f64 	[%rd1], %fd31;
	bra.uni 	$L__BB1_39;
$L__BB1_3:
	setp.gt.u32 	%p2, %r37, 5119;
	@%p2 bra 	$L__BB1_21;
	mov.u32 	%r1, %tid.x;
	setp.ge.u32 	%p19, %r1, %r37;
	mov.f64 	%fd374, 0d0000000000000000;
	mov.u32 	%r237, %r1;
	@%p19 bra 	$L__BB1_6;
	cvt.u64.u32 	%rd46, %r1;
	add.s64 	%rd47, %rd7, %rd46;
	cvt.rn.f64.u64 	%fd211, %rd47;
	add.f64 	%fd212, %fd211, 0d3FE0000000000000;
	mul.f64 	%fd213, %fd212, %fd32;
	fma.rn.f64 	%fd214, %fd213, %fd213, 0d3FF0000000000000;
	mov.f64 	%fd215, 0d4010000000000000;
	div.rn.f64 	%fd216, %fd215, %fd214;
	mul.f64 	%fd374, %fd32, %fd216;
	add.s32 	%r237, %r1, 640;
$L__BB1_6:
	setp.ge.u32 	%p20, %r237, %r37;
	@%p20 bra 	$L__BB1_12;
	not.b32 	%r106, %r237;
	add.s32 	%r4, %r37, %r106;
	mul.hi.u32 	%r107, %r4, -858993459;
	shr.u32 	%r108, %r107, 9;
	add.s32 	%r5, %r108, 1;
	and.b32  	%r109, %r108, 3;
	setp.eq.s32 	%p21, %r109, 3;
	@%p21 bra 	$L__BB1_10;
	cvt.u64.u32 	%rd48, %r237;
	add.s64 	%rd77, %rd7, %rd48;
	and.b32  	%r110, %r5, 3;
	neg.s32 	%r235, %r110;
$L__BB1_9:
	.pragma "nounroll";
	cvt.rn.f64.u64 	%fd218, %rd77;
	add.f64 	%fd219, %fd218, 0d3FE0000000000000;
	mul.f64 	%fd220, %fd32, %fd219;
	fma.rn.f64 	%fd221, %fd220, %fd220, 0d3FF0000000000000;
	mov.f64 	%fd222, 0d4010000000000000;
	div.rn.f64 	%fd223, %fd222, %fd221;
	fma.rn.f64 	%fd374, %fd32, %fd223, %fd374;
	add.s32 	%r237, %r237, 640;
	add.s64 	%rd77, %rd77, 640;
	add.s32 	%r235, %r235, 1;
	setp.ne.s32 	%p22, %r235, 0;
	@%p22 bra 	$L__BB1_9;
$L__BB1_10:
	setp.lt.u32 	%p23, %r4, 1920;
	@%p23 bra 	$L__BB1_12;
$L__BB1_11:
	cvt.u64.u32 	%rd49, %r237;
	add.s64 	%rd50, %rd7, %rd49;
	cvt.rn.f64.u64 	%fd224, %rd50;
	add.f64 	%fd225, %fd224, 0d3FE0000000000000;
	mul.f64 	%fd226, %fd32, %fd225;
	fma.rn.f64 	%fd227, %fd226, %fd226, 0d3FF0000000000000;
	mov.f64 	%fd228, 0d4010000000000000;
	div.rn.f64 	%fd229, %fd228, %fd227;
	fma.rn.f64 	%fd230, %fd32, %fd229, %fd374;
	add.s32 	%r111, %r237, 640;
	cvt.u64.u32 	%rd51, %r111;
	add.s64 	%rd52, %rd7, %rd51;
	cvt.rn.f64.u64 	%fd231, %rd52;
	add.f64 	%fd232, %fd231, 0d3FE0000000000000;
	mul.f64 	%fd233, %fd32, %fd232;
	fma.rn.f64 	%fd234, %fd233, %fd233, 0d3FF0000000000000;
	div.rn.f64 	%fd235, %fd228, %fd234;
	fma.rn.f64 	%fd236, %fd32, %fd235, %fd230;
	add.s32 	%r112, %r237, 1280;
	cvt.u64.u32 	%rd53, %r112;
	add.s64 	%rd54, %rd7, %rd53;
	cvt.rn.f64.u64 	%fd237, %rd54;
	add.f64 	%fd238, %fd237, 0d3FE0000000000000;
	mul.f64 	%fd239, %fd32, %fd238;
	fma.rn.f64 	%fd240, %fd239, %fd239, 0d3FF0000000000000;
	div.rn.f64 	%fd241, %fd228, %fd240;
	fma.rn.f64 	%fd242, %fd32, %fd241, %fd236;
	add.s32 	%r113, %r237, 1920;
	cvt.u64.u32 	%rd55, %r113;
	add.s64 	%rd56, %rd7, %rd55;
	cvt.rn.f64.u64 	%fd243, %rd56;
	add.f64 	%fd244, %fd243, 0d3FE0000000000000;
	mul.f64 	%fd245, %fd32, %fd244;
	fma.rn.f64 	%fd246, %fd245, %fd245, 0d3FF0000000000000;
	div.rn.f64 	%fd247, %fd228, %fd246;
	fma.rn.f64 	%fd374, %fd32, %fd247, %fd242;
	add.s32 	%r237, %r237, 2560;
	setp.lt.s32 	%p24, %r237, %r37;
	@%p24 bra 	$L__BB1_11;
$L__BB1_12:
	setp.lt.u32 	%p25, %r37, 640;
	@%p25 bra 	$L__BB1_17;
	// begin inline asm
	mov.u32 %r177, %laneid;
	// end inline asm
	mov.b64 	%rd67, %fd374;
	mov.b64 	{%r179, %r184}, %rd67;
	mov.b32 	%r185, 1;
	mov.b32 	%r226, 31;
	mov.b32 	%r227, -1;
	// begin inline asm
	shfl.sync.down.b32 %r178, %r179, %r185, %r226, %r227;
	// end inline asm
	// begin inline asm
	shfl.sync.down.b32 %r183, %r184, %r185, %r226, %r227;
	// end inline asm
	mov.b64 	%rd68, {%r178, %r183};
	mov.b64 	%fd318, %rd68;
	setp.gt.s32 	%p53, %r177, 30;
	add.f64 	%fd319, %fd374, %fd318;
	selp.f64 	%fd320, %fd374, %fd319, %p53;
	mov.b64 	%rd69, %fd320;
	mov.b64 	{%r189, %r194}, %rd69;
	mov.b32 	%r195, 2;
	// begin inline asm
	shfl.sync.down.b32 %r188, %r189, %r195, %r226, %r227;
	// end inline asm
	// begin inline asm
	shfl.sync.down.b32 %r193, %r194, %r195, %r226, %r227;
	// end inline asm
	mov.b64 	%rd70, {%r188, %r193};
	mov.b64 	%fd321, %rd70;
	setp.gt.s32 	%p54, %r177, 29;
	add.f64 	%fd322, %fd320, %fd321;
	selp.f64 	%fd323, %fd320, %fd322, %p54;
	mov.b64 	%rd71, %fd323;
	mov.b64 	{%r199, %r204}, %rd71;
	mov.b32 	%r205, 4;
	// begin inline asm
	shfl.sync.down.b32 %r198, %r199, %r205, %r226, %r227;
	// end inline asm
	// begin inline asm
	shfl.sync.down.b32 %r203, %r204, %r205, %r226, %r227;
	// end inline asm
	mov.b64 	%rd72, {%r198, %r203};
	mov.b64 	%fd324, %rd72;
	setp.gt.s32 	%p55, %r177, 27;
	add.f64 	%fd325, %fd323, %fd324;
	selp.f64 	%fd326, %fd323, %fd325, %p55;
	mov.b64 	%rd73, %fd326;
	mov.b64 	{%r209, %r214}, %rd73;
	mov.b32 	%r215, 8;
	// begin inline asm
	shfl.sync.down.b32 %r208, %r209, %r215, %r226, %r227;
	// end inline asm
	// begin inline asm
	shfl.sync.down.b32 %r213, %r214, %r215, %r226, %r227;
	// end inline asm
	mov.b64 	%rd74, {%r208, %r213};
	mov.b64 	%fd327, %rd74;
	setp.gt.s32 	%p56, %r177, 23;
	add.f64 	%fd328, %fd326, %fd327;
	selp.f64 	%fd329, %fd326, %fd328, %p56;
	mov.b64 	%rd75, %fd329;
	mov.b64 	{%r219, %r224}, %rd75;
	mov.b32 	%r225, 16;
	// begin inline asm
	shfl.sync.down.b32 %r218, %r219, %r225, %r226, %r227;
	// end inline asm
	// begin inline asm
	shfl.sync.down.b32 %r223, %r224, %r225, %r226, %r227;
	// end inline asm
	mov.b64 	%rd76, {%r218, %r223};
	mov.b64 	%fd330, %rd76;
	setp.gt.s32 	%p57, %r177, 15;
	add.f64 	%fd11, %fd329, %fd330;
	selp.f64 	%fd382, %fd329, %fd11, %p57;
	setp.ne.s32 	%p58, %r177, 0;
	@%p58 bra 	$L__BB1_15;
	shr.u32 	%r228, %r1, 2;
	and.b32  	%r229, %r228, 248;
	mov.u32 	%r230, _ZZN3cub18CUB_300001_SM_10006detail6reduce28DeviceReduceSingleTileKernelINS2_10policy_hubIdjN4cuda3std3__44plusIdEEE10Policy1000EN6thrust24THRUST_300001_SM_1000_NS17counting_iteratorImNSD_11use_defaultESF_SF_EEPdjS9_ddN32_GLOBAL__N__b1bba380_4_k_cu_main9IntegrandEEEvT0_T1_T2_T3_T4_T6_E12temp_storage;
	add.s32 	%r231, %r230, %r229;
	st.shared.f64 	[%r231+24], %fd11;
$L__BB1_15:
	bar.sync 	0;
	setp.ne.s32 	%p59, %r1, 0;
	@%p59 bra 	$L__BB1_37;
	ld.shared.f64 	%fd331, [_ZZN3cub18CUB_300001_SM_10006detail6reduce28DeviceReduceSingleTileKernelINS2_10policy_hubIdjN4cuda3std3__44plusIdEEE10Policy1000EN6thrust24THRUST_300001_SM_1000_NS17counting_iteratorImNSD_11use_defaultESF_SF_EEPdjS9_ddN32_GLOBAL__N__b1bba380_4_k_cu_main9IntegrandEEEvT0_T1_T2_T3_T4_T6_E12temp_storage+32];
	add.f64 	%fd332, %fd382, %fd331;
	ld.shared.f64 	%fd333, [_ZZN3cub18CUB_300001_SM_10006detail6reduce28DeviceReduceSingleTileKernelINS2_10policy_hubIdjN4cuda3std3__44plusIdEEE10Policy1000EN6thrust24THRUST_300001_SM_1000_NS17counting_iteratorImNSD_11use_defaultESF_SF_EEPdjS9_ddN32_GLOBAL__N__b1bba380_4_k_cu_main9IntegrandEEEvT0_T1_T2_T3_T4_T6_E12temp_storage+40];
	add.f64 	%fd334, %fd332, %fd333;
	ld.shared.f64 	%fd335, [_ZZN3cub18CUB_300001_SM_10006detail6reduce28DeviceReduceSingleTileKernelINS2_10policy_hubIdjN4cuda3std3__44plusIdEEE10Policy1000EN6thrust24THRUST_300001_SM_1000_NS17counting_iteratorImNSD_11use_defaultESF_SF_EEPdjS9_ddN32_GLOBAL__N__b1bba380_4_k_cu_main9IntegrandEEEvT0_T1_T2_T3_T4_T6_E12temp_storage+48];
	add.f64 	%fd336, %fd334, %fd335;
	ld.shared.f64 	%fd337, [_ZZN3cub18CUB_300001_SM_10006detail6reduce28DeviceReduceSingleTileKernelINS2_10policy_hubIdjN4cuda3std3__44plusIdEEE10Policy1000EN6thrust24THRUST_300001_SM_1000_NS17counting_iteratorImNSD_11use_defaultESF_SF_EEPdjS9_ddN32_GLOBAL__N__b1bba380_4_k_cu_main9IntegrandEEEvT0_T1_T2_T3_T4_T6_E12temp_storage+56];
	add.f64 	%fd338, %fd336, %fd337;
	ld.shared.f64 	%fd339, [_ZZN3cub18CUB_300001_SM_10006detail6reduce28DeviceReduceSingleTileKernelINS2_10policy_hubIdjN4cuda3std3__44plusIdEEE10Policy1000EN6thrust24THRUST_300001_SM_1000_NS17counting_iteratorImNSD_11use_defaultESF_SF_EEPdjS9_ddN32_GLOBAL__N__b1bba380_4_k_cu_main9IntegrandEEEvT0_T1_T2_T3_T4_T6_E12temp_storage+64];
	add.f64 	%fd340, %fd338, %fd339;
	ld.shared.f64 	%fd341, [_ZZN3cub18CUB_300001_SM_10006detail6reduce28DeviceReduceSingleTileKernelINS2_10policy_hubIdjN4cuda3std3__44plusIdEEE10Policy1000EN6thrust24THRUST_300001_SM_1000_NS17counting_iteratorImNSD_11use_defaultESF_SF_EEPdjS9_ddN32_GLOBAL__N__b1bba380_4_k_cu_main9IntegrandEEEvT0_T1_T2_T3_T4_T6_E12temp_storage+72];
	add.f64 	%fd342, %fd340, %fd341;
	ld.shared.f64 	%fd343, [_ZZN3cub18CUB_300001_SM_10006detail6reduce28DeviceReduceSingleTileKernelINS2_10policy_hubIdjN4cuda3std3__44plusIdEEE10Policy1000EN6thrust24THRUST_300001_SM_1000_NS17counting_iteratorImNSD_11use_defaultESF_SF_EEPdjS9_ddN32_GLOBAL__N__b1bba380_4_k_cu_main9IntegrandEEEvT0_T1_T2_T3_T4_T6_E12temp_storage+80];
	add.f64 	%fd344, %fd342, %fd343;
	ld.shared.f64 	%fd345, [_ZZN3cub18CUB_300001_SM_10006detail6reduce28DeviceReduceSingleTileKernelINS2_10policy_hubIdjN4cuda3std3__44plusIdEEE10Policy1000EN6thrust24THRUST_300001_SM_1000_NS17counting_iteratorImNSD_11use_defaultESF_SF_EEPdjS9_ddN32_GLOBAL__N__b1bba380_4_k_cu_main9IntegrandEEEvT0_T1_T2_T3_T4_T6_E12temp_storage+88];
	add.f64 	%fd346, %fd344, %fd345;
	ld.shared.f64 	%fd347, [_ZZN3cub18CUB_300001_SM_10006detail6reduce28DeviceReduceSingleTileKernelINS2_10policy_hubIdjN4cuda3std3__44plusIdEEE10Policy1000EN6thrust24THRUST_300001_SM_1000_NS17counting_iteratorImNSD_11use_defaultESF_SF_EEPdjS9_ddN32_GLOBAL__N__b1bba380_4_k_cu_main9IntegrandEEEvT0_T1_T2_T3_T4_T6_E12temp_storage+96];
	add.f64 	%fd348, %fd346, %fd347;
	ld.shared.f64 	%fd349, [_ZZN3cub18CUB_300001_SM_10006detail6reduce28DeviceReduceSingleTileKernelINS2_10policy_hubIdjN4cuda3std3__44plusIdEEE10Policy1000EN6thrust24THRUST_300001_SM_1000_NS17counting_iteratorImNSD_11use_defaultESF_SF_EEPdjS9_ddN32_GLOBAL__N__b1bba380_4_k_cu_main9IntegrandEEEvT0_T1_T2_T3_T4_T6_E12temp_storage+104];
	add.f64 	%fd350, %fd348, %fd349;
	ld.shared.f64 	%fd351, [_ZZN3cub18CUB_300001_SM_10006detail6reduce28DeviceReduceSingleTileKernelINS2_10policy_hubIdjN4cuda3std3__44plusIdEEE10Policy1000EN6thrust24THRUST_300001_SM_1000_NS17counting_iteratorImNSD_11use_defaultESF_SF_EEPdjS9_ddN32_GLOBAL__N__b1bba380_4_k_cu_main9IntegrandEEEvT0_T1_T2_T3_T4_T6_E12temp_storage+112];
	add.f64 	%fd352, %fd350, %fd351;
	ld.shared.f64 	%fd353, [_ZZN3cub18CUB_300001_SM_10006detail6reduce28DeviceReduceSingleTileKernelINS2_10policy_hubIdjN4cuda3std3__44plusIdEEE10Policy1000EN6thrust24THRUST_300001_SM_1000_NS17counting_iteratorImNSD_11use_defaultESF_SF_EEPdjS9_ddN32_GLOBAL__N__b1bba380_4_k_cu_main9IntegrandEEEvT0_T1_T2_T3_T4_T6_E12temp_storage+120];
	add.f64 	%fd354, %fd352, %fd353;
	ld.shared.f64 	%fd355, [_ZZN3cub18CUB_300001_SM_10006detail6reduce28DeviceReduceSingleTileKernelINS2_10policy_hubIdjN4cuda3std3__44plusIdEEE10Policy1000EN6thrust24THRUST_300001_SM_1000_NS17counting_iteratorImNSD_11use_defaultESF_SF_EEPdjS9_ddN32_GLOBAL__N__b1bba380_4_k_cu_main9IntegrandEEEvT0_T1_T2_T3_T4_T6_E12temp_storage+128];
	add.f64 	%fd356, %fd354, %fd355;
	ld.shared.f64 	%fd357, [_ZZN3cub18CUB_300001_SM_10006detail6reduce28DeviceReduceSingleTileKernelINS2_10policy_hubIdjN4cuda3std3__44plusIdEEE10Policy1000EN6thrust24THRUST_300001_SM_1000_NS17counting_iteratorImNSD_11use_defaultESF_SF_EEPdjS9_ddN32_GLOBAL__N__b1bba380_4_k_cu_main9IntegrandEEEvT0_T1_T2_T3_T4_T6_E12temp_storage+136];
	add.f64 	%fd358, %fd356, %fd357;
	ld.shared.f64 	%fd359, [_ZZN3cub18CUB_300001_SM_10006detail6reduce28DeviceReduceSingleTileKernelINS2_10policy_hubIdjN4cuda3std3__44plusIdEEE10Policy1000EN6thrust24THRUST_300001_SM_1000_NS17counting_iteratorImNSD_11use_defaultESF_SF_EEPdjS9_ddN32_GLOBAL__N__b1bba380_4_k_cu_main9IntegrandEEEvT0_T1_T2_T3_T4_T6_E12temp_storage+144];
	add.f64 	%fd360, %fd358, %fd359;
	ld.shared.f64 	%fd361, [_ZZN3cub18CUB_300001_SM_10006detail6reduce28DeviceReduceSingleTileKernelINS2_10policy_hubIdjN4cuda3std3__44plusIdEEE10Policy1000EN6thrust24THRUST_300001_SM_1000_NS17counting_iteratorImNSD_11use_defaultESF_SF_EEPdjS9_ddN32_GLOBAL__N__b1bba380_4_k_cu_main9IntegrandEEEvT0_T1_T2_T3_T4_T6_E12temp_storage+152];
	add.f64 	%fd362, %fd360, %fd361;
	ld.shared.f64 	%fd363, [_ZZN3cub18CUB_300001_SM_10006detail6reduce28DeviceReduceSingleTileKernelINS2_10policy_hubIdjN4cuda3std3__44plusIdEEE10Policy1000EN6thrust24THRUST_300001_SM_1000_NS17counting_iteratorImNSD_11use_defaultESF_SF_EEPdjS9_ddN32_GLOBAL__N__b1bba380_4_k_cu_main9IntegrandEEEvT0_T1_T2_T3_T4_T6_E12temp_storage+160];
	add.f64 	%fd364, %fd362, %fd363;
	ld.shared.f64 	%fd365, [_ZZN3cub18CUB_300001_SM_10006detail6reduce28DeviceReduceSingleTileKernelINS2_10policy_hubIdjN4cuda3std3__44plusIdEEE10Policy1000EN6thrust24THRUST_300001_SM_1000_NS17counting_iteratorImNSD_11use_defaultESF_SF_EEPdjS9_ddN32_GLOBAL__N__b1bba380_4_k_cu_main9IntegrandEEEvT0_T1_T2_T3_T4_T6_E12temp_storage+168];
	add.f64 	%fd366, %fd364, %fd365;
	ld.shared.f64 	%fd367, [_ZZN3cub18CUB_300001_SM_10006detail6reduce28DeviceReduceSingleTileKernelINS2_10policy_hubIdjN4cuda3std3__44plusIdEEE10Policy1000EN6thrust24THRUST_300001_SM_1000_NS17counting_iteratorImNSD_11use_defaultESF_SF_EEPdjS9_ddN32_GLOBAL__N__b1bba380_4_k_cu_main9IntegrandEEEvT0_T1_T2_T3_T4_T6_E12temp_storage+176];
	add.f64 	%fd382, %fd366, %fd367;
	bra.uni 	$L__BB1_37;
$L__BB1_17:
	// begin inline asm
	mov.u32 %r114, %laneid;
	// end inline asm
	and.b32  	%r165, %r1, 992;
	add.s32 	%r166, %r165, 32;
	setp.gt.u32 	%p26, %r166, %r37;
	not.b32 	%r167, %r165;
	add.s32 	%r168, %r37, %r167;
	selp.b32 	%r163, %r168, 31, %p26;
	mov.b64 	%rd57, %fd374;
	mov.b64 	{%r116, %r121}, %rd57;
	mov.b32 	%r122, 1;
	mov.b32 	%r164, -1;
	// begin inline asm
	shfl.sync.down.b32 %r115, %r116, %r122, %r163, %r164;
	// end inline asm
	// begin inline asm
	shfl.sync.down.b32 %r120, %r121, %r122, %r163, %r164;
	// end inline asm
	mov.b64 	%rd58, {%r115, %r120};
	mov.b64 	%fd248, %rd58;
	setp.lt.s32 	%p27, %r114, %r163;
	add.f64 	%fd249, %fd374, %fd248;
	selp.f64 	%fd250, %fd249, %fd374, %p27;
	mov.b64 	%rd59, %fd250;
	mov.b64 	{%r126, %r131}, %rd59;
	mov.b32 	%r132, 2;
	// begin inline asm
	shfl.sync.down.b32 %r125, %r126, %r132, %r163, %r164;
	// end inline asm
	// begin inline asm
	shfl.sync.down.b32 %r130, %r131, %r132, %r163, %r164;
	// end inline asm
	mov.b64 	%rd60, {%r125, %r130};
	mov.b64 	%fd251, %rd60;
	add.s32 	%r169, %r114, 2;
	setp.gt.s32 	%p28, %r169, %r163;
	add.f64 	%fd252, %fd250, %fd251;
	selp.f64 	%fd253, %fd250, %fd252, %p28;
	mov.b64 	%rd61, %fd253;
	mov.b64 	{%r136, %r141}, %rd61;
	mov.b32 	%r142, 4;
	// begin inline asm
	shfl.sync.down.b32 %r135, %r136, %r142, %r163, %r164;
	// end inline asm
	// begin inline asm
	shfl.sync.down.b32 %r140, %r141, %r142, %r163, %r164;
	// end inline asm
	mov.b64 	%rd62, {%r135, %r140};
	mov.b64 	%fd254, %rd62;
	add.s32 	%r170, %r114, 4;
	setp.gt.s32 	%p29, %r170, %r163;
	add.f64 	%fd255, %fd253, %fd254;
	selp.f64 	%fd256, %fd253, %fd255, %p29;
	mov.b64 	%rd63, %fd256;
	mov.b64 	{%r146, %r151}, %rd63;
	mov.b32 	%r152, 8;
	// begin inline asm
	shfl.sync.down.b32 %r145, %r146, %r152, %r163, %r164;
	// end inline asm
	// begin inline asm
	shfl.sync.down.b32 %r150, %r151, %r152, %r163, %r164;
	// end inline asm
	mov.b64 	%rd64, {%r145, %r150};
	mov.b64 	%fd257, %rd64;
	add.s32 	%r171, %r114, 8;
	setp.gt.s32 	%p30, %r171, %r163;
	add.f64 	%fd258, %fd256, %fd257;
	selp.f64 	%fd259, %fd256, %fd258, %p30;
	mov.b64 	%rd65, %fd259;
	mov.b64 	{%r156, %r161}, %rd65;
	mov.b32 	%r162, 16;
	// begin inline asm
	shfl.sync.down.b32 %r155, %r156, %r162, %r163, %r164;
	// end inline asm
	// begin inline asm
	shfl.sync.down.b32 %r160, %r161, %r162, %r163, %r164;
	// end inline asm
	mov.b64 	%rd66, {%r155, %r160};
	mov.b64 	%fd260, %rd66;
	add.s32 	%r172, %r114, 16;
	setp.gt.s32 	%p31, %r172, %r163;
	add.f64 	%fd261, %fd259, %fd260;
	selp.f64 	%fd382, %fd259, %fd261, %p31;
	setp.ne.s32 	%p32, %r114, 0;
	@%p32 bra 	$L__BB1_19;
	shr.u32 	%r173, %r1, 2;
	and.b32  	%r174, %r173, 248;
	mov.u32 	%r175, _ZZN3cub18CUB_300001_SM_10006detail6reduce28DeviceReduceSingleTileKernelINS2_10policy_hubIdjN4cuda3std3__44plusIdEEE10Policy1000EN6thrust24THRUST_300001_SM_1000_NS17counting_iteratorImNSD_11use_defaultESF_SF_EEPdjS9_ddN32_GLOBAL__N__b1bba380_4_k_cu_main9IntegrandEEEvT0_T1_T2_T3_T4_T6_E12temp_storage;
	add.s32 	%r176, %r175, %r174;
	st.shared.f64 	[%r176+24], %fd382;
$L__BB1_19:
	bar.sync 	0;
	setp.ne.s32 	%p33, %r1, 0;
	@%p33 bra 	$L__BB1_37;
	setp.gt.u32 	%p34, %r37, 32;
	ld.shared.f64 	%fd262, [_ZZN3cub18CUB_300001_SM_10006detail6reduce28DeviceReduceSingleTileKernelINS2_10policy_hubIdjN4cuda3std3__44plusIdEEE10Policy1000EN6thrust24THRUST_300001_SM_1000_NS17counting_iteratorImNSD_11use_defaultESF_SF_EEPdjS9_ddN32_GLOBAL__N__b1bba380_4_k_cu_main9IntegrandEEEvT0_T1_T2_T3_T4_T6_E12temp_storage+32];
	add.f64 	%fd263, %fd382, %fd262;
	selp.f64 	%fd264, %fd263, %fd382, %p34;
	setp.gt.u32 	%p35, %r37, 64;
	ld.shared.f64 	%fd265, [_ZZN3cub18CUB_300001_SM_10006detail6reduce28DeviceReduceSingleTileKernelINS2_10policy_hubIdjN4cuda3std3__44plusIdEEE10Policy1000EN6thrust24THRUST_300001_SM_1000_NS17counting_iteratorImNSD_11use_defaultESF_SF_EEPdjS9_ddN32_GLOBAL__N__b1bba380_4_k_cu_main9IntegrandEEEvT0_T1_T2_T3_T4_T6_E12temp_storage+40];
	add.f64 	%fd266, %fd265, %fd264;
	selp.f64 	%fd267, %fd266, %fd264, %p35;
	setp.gt.u32 	%p36, %r37, 96;
	ld.shared.f64 	%fd268, [_ZZN3cub18CUB_300001_SM_10006detail6reduce28DeviceReduceSingleTileKernelINS2_10policy_hubIdjN4cuda3std3__44plusIdEEE10Policy1000EN6thrust24THRUST_300001_SM_1000_NS17counting_iteratorImNSD_11use_defaultESF_SF_EEPdjS9_ddN32_GLOBAL__N__b1bba380_4_k_cu_main9IntegrandEEEvT0_T1_T2_T3_T4_T6_E12temp_storage+48];
	add.f64 	%fd269, %fd268, %fd267;
	selp.f64 	%fd270, %fd269, %fd267, %p36;
	setp.gt.u32 	%p37, %r37, 128;
	ld.shared.f64 	%fd271, [_ZZN3cub18CUB_300001_SM_10006detail6reduce28DeviceReduceSingleTileKernelINS2_10policy_hubIdjN4cuda3std3__44plusIdEEE10Policy1000EN6thrust24THRUST_300001_SM_1000_NS17counting_iteratorImNSD_11use_defaultESF_SF_EEPdjS9_ddN32_GLOBAL__N__b1bba380_4_k_cu_main9IntegrandEEEvT0_T1_T2_T3_T4_T6_E12temp_storage+56];
	add.f64 	%fd272, %fd271, %fd270;
	selp.f64 	%fd273, %fd272, %fd270, %p37;
	setp.gt.u32 	%p38, %r37, 160;
	ld.shared.f64 	%fd274, [_ZZN3cub18CUB_300001_SM_10006detail6reduce28DeviceReduceSingleTileKernelINS2_10policy_hubIdjN4cuda3std3__44plusIdEEE10Policy1000EN6thrust24THRUST_300001_SM_1000_NS17counting_iteratorImNSD_11use_defaultESF_SF_EEPdjS9_ddN32_GLOBAL__N__b1bba380_4_k_cu_main9IntegrandEEEvT0_T1_T2_T3_T4_T6_E12temp_storage+64];
	add.f64 	%fd275, %fd274, %fd273;
	selp.f64 	%fd276, %fd275, %fd273, %p38;
	setp.gt.u32 	%p39, %r37, 192;
	ld.shared.f64 	%fd277, [_ZZN3cub18CUB_300001_SM_10006detail6reduce28DeviceReduceSingleTileKernelINS2_10policy_hubIdjN4cuda3std3__44plusIdEEE10Policy1000EN6thrust24THRUST_300001_SM_1000_NS17counting_iteratorImNSD_11use_defaultESF_SF_EEPdjS9_ddN32_GLOBAL__N__b1bba380_4_k_cu_main9IntegrandEEEvT0_T1_T2_T3_T4_T6_E12temp_storage+72];
	add.f64 	%fd278, %fd277, %fd276;
	selp.f64 	%fd279, %fd278, %fd276, %p39;
	setp.gt.u32 	%p40, %r37, 224;
	ld.shared.f64 	%fd280, [_ZZN3cub18CUB_300001_SM_10006detail6reduce28DeviceReduceSingleTileKernelINS2_10policy_hubIdjN4cuda3std3__44plusIdEEE10Policy1000EN6thrust24THRUST_300001_SM_1000_NS17counting_iteratorImNSD_11use_defaultESF_SF_EEPdjS9_ddN32_GLOBAL__N__b1bba380_4_k_cu_main9IntegrandEEEvT0_T1_T2_T3_T4_T6_E12temp_storage+80];
	add.f64 	%fd281, %fd280, %fd279;
	selp.f64 	%fd282, %fd281, %fd279, %p40;
	setp.gt.u32 	%p41, %r37, 256;
	ld.shared.f64 	%fd283, [_ZZN3cub18CUB_300001_SM_10006detail6reduce28DeviceReduceSingleTileKernelINS2_10policy_hubIdjN4cuda3std3__44plusIdEEE10Policy1000EN6thrust24THRUST_300001_SM_1000_NS17counting_iteratorImNSD_11use_defaultESF_SF_EEPdjS9_ddN32_GLOBAL__N__b1bba380_4_k_cu_main9IntegrandEEEvT0_T1_T2_T3_T4_T6_E12temp_storage+88];
	add.f64 	%fd284, %fd283, %fd282;
	selp.f64 	%fd285, %fd284, %fd282, %p41;
	setp.gt.u32 	%p42, %r37, 288;
	ld.shared.f64 	%fd286, [_ZZN3cub18CUB_300001_SM_10006detail6reduce28DeviceReduceSingleTileKernelINS2_10policy_hubIdjN4cuda3std3__44plusIdEEE10Policy1000EN6thrust24THRUST_300001_SM_1000_NS17counting_iteratorImNSD_11use_defaultESF_SF_EEPdjS9_ddN32_GLOBAL__N__b1bba380_4_k_cu_main9IntegrandEEEvT0_T1_T2_T3_T4_T6_E12temp_storage+96];
	add.f64 	%fd287, %fd286, %fd285;
	selp.f64 	%fd288, %fd287, %fd285, %p42;
	setp.gt.u32 	%p43, %r37, 320;
	ld.shared.f64 	%fd289, [_ZZN3cub18CUB_300001_SM_10006detail6reduce28DeviceReduceSingleTileKernelINS2_10policy_hubIdjN4cuda3std3__44plusIdEEE10Policy1000EN6thrust24THRUST_300001_SM_1000_NS17counting_iteratorImNSD_11use_defaultESF_SF_EEPdjS9_ddN32_GLOBAL__N__b1bba380_4_k_cu_main9IntegrandEEEvT0_T1_T2_T3_T4_T6_E12temp_storage+104];
	add.f64 	%fd290, %fd289, %fd288;
	selp.f64 	%fd291, %fd290, %fd288, %p43;
	setp.gt.u32 	%p44, %r37, 352;
	ld.shared.f64 	%fd292, [_ZZN3cub18CUB_300001_SM_10006detail6reduce28DeviceReduceSingleTileKernelINS2_10policy_hubIdjN4cuda3std3__44plusIdEEE10Policy1000EN6thrust24THRUST_300001_SM_1000_NS17counting_iteratorImNSD_11use_defaultESF_SF_EEPdjS9_ddN32_GLOBAL__N__b1bba380_4_k_cu_main9IntegrandEEEvT0_T1_T2_T3_T4_T6_E12temp_storage+112];
	add.f64 	%fd293, %fd292, %fd291;
	selp.f64 	%fd294, %fd293, %fd291, %p44;
	setp.gt.u32 	%p45, %r37, 384;
	ld.shared.f64 	%fd295, [_ZZN3cub18CUB_300001_SM_10006detail6reduce28DeviceReduceSingleTileKernelINS2_10policy_hubIdjN4cuda3std3__44plusIdEEE10Policy1000EN6thrust24THRUST_300001_SM_1000_NS17counting_iteratorImNSD_11use_defaultESF_SF_EEPdjS9_ddN32_GLOBAL__N__b1bba380_4_k_cu_main9IntegrandEEEvT0_T1_T2_T3_T4_T6_E12temp_storage+120];
	add.f64 	%fd296, %fd295, %fd294;
	selp.f64 	%fd297, %fd296, %fd294, %p45;
	setp.gt.u32 	%p46, %r37, 416;
	ld.shared.f64 	%fd298, [_ZZN3cub18CUB_300001_SM_10006detail6reduce28DeviceReduceSingleTileKernelINS2_10policy_hubIdjN4cuda3std3__44plusIdEEE10Policy1000EN6thrust24THRUST_300001_SM_1000_NS17counting_iteratorImNSD_11use_defaultESF_SF_EEPdjS9_ddN32_GLOBAL__N__b1bba380_4_k_cu_main9IntegrandEEEvT0_T1_T2_T3_T4_T6_E12temp_storage+128];
	add.f64 	%fd299, %fd298, %fd297;
	selp.f64 	%fd300, %fd299, %fd297, %p46;
	setp.gt.u32 	%p47, %r37, 448;
	ld.shared.f64 	%fd301, [_ZZN3cub18CUB_300001_SM_10006detail6reduce28DeviceReduceSingleTileKernelINS2_10policy_hubIdjN4cuda3std3__44plusIdEEE10Policy1000EN6thrust24THRUST_300001_SM_1000_NS17counting_iteratorImNSD_11use_defaultESF_SF_EEPdjS9_ddN32_GLOBAL__N__b1bba380_4_k_cu_main9IntegrandEEEvT0_T1_T2_T3_T4_T6_E12temp_storage+136];
	add.f64 	%fd302, %fd301, %fd300;
	selp.f64 	%fd303, %fd302, %fd300, %p47;
	setp.gt.u32 	%p48, %r37, 480;
	ld.shared.f64 	%fd304, [_ZZN3cub18CUB_300001_SM_10006detail6reduce28DeviceReduceSingleTileKernelINS2_10policy_hubIdjN4cuda3std3__44plusIdEEE10Policy1000EN6thrust24THRUST_300001_SM_1000_NS17counting_iteratorImNSD_11use_defaultESF_SF_EEPdjS9_ddN32_GLOBAL__N__b1bba380_4_k_cu_main9IntegrandEEEvT0_T1_T2_T3_T4_T6_E12temp_storage+144];
	add.f64 	%fd305, %fd304, %fd303;
	selp.f64 	%fd306, %fd305, %fd303, %p48;
	setp.gt.u32 	%p49, %r37, 512;
	ld.shared.f64 	%fd307, [_ZZN3cub18CUB_300001_SM_10006detail6reduce28DeviceReduceSingleTileKernelINS2_10policy_hubIdjN4cuda3std3__44plusIdEEE10Policy1000EN6thrust24THRUST_300001_SM_1000_NS17counting_iteratorImNSD_11use_defaultESF_SF_EEPdjS9_ddN32_GLOBAL__N__b1bba380_4_k_cu_main9IntegrandEEEvT0_T1_T2_T3_T4_T6_E12temp_storage+152];
	add.f64 	%fd308, %fd307, %fd306;
	selp.f64 	%fd309, %fd308, %fd306, %p49;
	setp.gt.u32 	%p50, %r37, 544;
	ld.shared.f64 	%fd310, [_ZZN3cub18CUB_300001_SM_10006detail6reduce28DeviceReduceSingleTileKernelINS2_10policy_hubIdjN4cuda3std3__44plusIdEEE10Policy1000EN6thrust24THRUST_300001_SM_1000_NS17counting_iteratorImNSD_11use_defaultESF_SF_EEPdjS9_ddN32_GLOBAL__N__b1bba380_4_k_cu_main9IntegrandEEEvT0_T1_T2_T3_T4_T6_E12temp_storage+160];
	add.f64 	%fd311, %fd310, %fd309;
	selp.f64 	%fd312, %fd311, %fd309, %p50;
	setp.gt.u32 	%p51, %r37, 576;
	ld.shared.f64 	%fd313, [_ZZN3cub18CUB_300001_SM_10006detail6reduce28DeviceReduceSingleTileKernelINS2_10policy_hubIdjN4cuda3std3__44plusIdEEE10Policy1000EN6thrust24THRUST_300001_SM_1000_NS17counting_iteratorImNSD_11use_defaultESF_SF_EEPdjS9_ddN32_GLOBAL__N__b1bba380_4_k_cu_main9IntegrandEEEvT0_T1_T2_T3_T4_T6_E12temp_storage+168];
	add.f64 	%fd314, %fd313, %fd312;
	selp.f64 	%fd315, %fd314, %fd312, %p51;
	setp.gt.u32 	%p52, %r37, 608;
	ld.shared.f64 	%fd316, [_ZZN3cub18CUB_300001_SM_10006detail6reduce28DeviceReduceSingleTileKernelINS2_10policy_hubIdjN4cuda3std3__44plusIdEEE10Policy1000EN6thrust24THRUST_300001_SM_1000_NS17counting_iteratorImNSD_11use_defaultESF_SF_EEPdjS9_ddN32_GLOBAL__N__b1bba380_4_k_cu_main9IntegrandEEEvT0_T1_T2_T3_T4_T6_E12temp_storage+176];
	add.f64 	%fd317, %fd316, %fd315;
	selp.f64 	%fd382, %fd317, %fd315, %p52;
	bra.uni 	$L__BB1_37;
$L__BB1_21:
	mov.u32 	%r14, %tid.x;
	cvt.u64.u32 	%rd9, %r14;
	add.s64 	%rd6, %rd7, %rd9;
	cvt.rn.f64.u64 	%fd33, %rd6;
	add.f64 	%fd34, %fd33, 0d3FE0000000000000;
	mul.f64 	%fd35, %fd32, %fd34;
	fma.rn.f64 	%fd36, %fd35, %fd35, 0d3FF0000000000000;
	mov.f64 	%fd37, 0d4010000000000000;
	div.rn.f64 	%fd38, %fd37, %fd36;
	add.s64 	%rd10, %rd6, 640;
	cvt.rn.f64.u64 	%fd39, %rd10;
	add.f64 	%fd40, %fd39, 0d3FE0000000000000;
	mul.f64 	%fd41, %fd32, %fd40;
	fma.rn.f64 	%fd42, %fd41, %fd41, 0d3FF0000000000000;
	div.rn.f64 	%fd43, %fd37, %fd42;
	mul.f64 	%fd44, %fd32, %fd43;
	add.s64 	%rd11, %rd6, 1280;
	cvt.rn.f64.u64 	%fd45, %rd11;
	add.f64 	%fd46, %fd45, 0d3FE0000000000000;
	mul.f64 	%fd47, %fd32, %fd46;
	fma.rn.f64 	%fd48, %fd47, %fd47, 0d3FF0000000000000;
	div.rn.f64 	%fd49, %fd37, %fd48;
	add.s64 	%rd12, %rd6, 1920;
	cvt.rn.f64.u64 	%fd50, %rd12;
	add.f64 	%fd51, %fd50, 0d3FE0000000000000;
	mul.f64 	%fd52, %fd32, %fd51;
	fma.rn.f64 	%fd53, %fd52, %fd52, 0d3FF0000000000000;
	div.rn.f64 	%fd54, %fd37, %fd53;
	add.s64 	%rd13, %rd6, 2560;
	cvt.rn.f64.u64 	%fd55, %rd13;
	add.f64 	%fd56, %fd55, 0d3FE0000000000000;
	mul.f64 	%fd57, %fd32, %fd56;
	fma.rn.f64 	%fd58, %fd57, %fd57, 0d3FF0000000000000;
	div.rn.f64 	%fd59, %fd37, %fd58;
	add.s64 	%rd14, %rd6, 3200;
	cvt.rn.f64.u64 	%fd60, %rd14;
	add.f64 	%fd61, %fd60, 0d3FE0000000000000;
	mul.f64 	%fd62, %fd32, %fd61;
	fma.rn.f64 	%fd63, %fd62, %fd62, 0d3FF0000000000000;
	div.rn.f64 	%fd64, %fd37, %fd63;
	add.s64 	%rd15, %rd6, 3840;
	cvt.rn.f64.u64 	%fd65, %rd15;
	add.f64 	%fd66, %fd65, 0d3FE0000000000000;
	mul.f64 	%fd67, %fd32, %fd66;
	fma.rn.f64 	%fd68, %fd67, %fd67, 0d3FF0000000000000;
	div.rn.f64 	%fd69, %fd37, %fd68;
	add.s64 	%rd16, %rd6, 4480;
	cvt.rn.f64.u64 	%fd70, %rd16;
	add.f64 	%fd71, %fd70, 0d3FE0000000000000;
	mul.f64 	%fd72, %fd32, %fd71;
	fma.rn.f64 	%fd73, %fd72, %fd72, 0d3FF0000000000000;
	div.rn.f64 	%fd74, %fd37, %fd73;
	fma.rn.f64 	%fd75, %fd32, %fd38, %fd44;
	fma.rn.f64 	%fd76, %fd32, %fd49, %fd75;
	fma.rn.f64 	%fd77, %fd32, %fd54, %fd76;
	fma.rn.f64 	%fd78, %fd32, %fd59, %fd77;
	fma.rn.f64 	%fd79, %fd32, %fd64, %fd78;
	fma.rn.f64 	%fd80, %fd32, %fd69, %fd79;
	fma.rn.f64 	%fd381, %fd32, %fd74, %fd80;
	add.s32 	%r15, %r37, -5120;
	setp.lt.u32 	%p3, %r15, 5120;
	mov.b32 	%r240, 5120;
	@%p3 bra 	$L__BB1_25;
	mov.b32 	%r240, 5120;
$L__BB1_23:
	cvt.u64.u32 	%rd17, %r240;
	add.s64 	%rd18, %rd6, %rd17;
	cvt.rn.f64.u64 	%fd81, %rd18;
	add.f64 	%fd82, %fd81, 0d3FE0000000000000;
	mul.f64 	%fd83, %fd32, %fd82;
	fma.rn.f64 	%fd84, %fd83, %fd83, 0d3FF0000000000000;
	mov.f64 	%fd85, 0d4010000000000000;
	div.rn.f64 	%fd86, %fd85, %fd84;
	add.s64 	%rd19, %rd18, 640;
	cvt.rn.f64.u64 	%fd87, %rd19;
	add.f64 	%fd88, %fd87, 0d3FE0000000000000;
	mul.f64 	%fd89, %fd32, %fd88;
	fma.rn.f64 	%fd90, %fd89, %fd89, 0d3FF0000000000000;
	div.rn.f64 	%fd91, %fd85, %fd90;
	add.s64 	%rd20, %rd18, 1280;
	cvt.rn.f64.u64 	%fd92, %rd20;
	add.f64 	%fd93, %fd92, 0d3FE0000000000000;
	mul.f64 	%fd94, %fd32, %fd93;
	fma.rn.f64 	%fd95, %fd94, %fd94, 0d3FF0000000000000;
	div.rn.f64 	%fd96, %fd85, %fd95;
	add.s64 	%rd21, %rd18, 1920;
	cvt.rn.f64.u64 	%fd97, %rd21;
	add.f64 	%fd98, %fd97, 0d3FE0000000000000;
	mul.f64 	%fd99, %fd32, %fd98;
	fma.rn.f64 	%fd100, %fd99, %fd99, 0d3FF0000000000000;
	div.rn.f64 	%fd101, %fd85, %fd100;
	add.s64 	%rd22, %rd18, 2560;
	cvt.rn.f64.u64 	%fd102, %rd22;
	add.f64 	%fd103, %fd102, 0d3FE0000000000000;
	mul.f64 	%fd104, %fd32, %fd103;
	fma.rn.f64 	%fd105, %fd104, %fd104, 0d3FF0000000000000;
	div.rn.f64 	%fd106, %fd85, %fd105;
	add.s64 	%rd23, %rd18, 3200;
	cvt.rn.f64.u64 	%fd107, %rd23;
	add.f64 	%fd108, %fd107, 0d3FE0000000000000;
	mul.f64 	%fd109, %fd32, %fd108;
	fma.rn.f64 	%fd110, %fd109, %fd109, 0d3FF0000000000000;
	div.rn.f64 	%fd111, %fd85, %fd110;
	add.s64 	%rd24, %rd18, 3840;
	cvt.rn.f64.u64 	%fd112, %rd24;
	add.f64 	%fd113, %fd112, 0d3FE0000000000000;
	mul.f64 	%fd114, %fd32, %fd113;
	fma.rn.f64 	%fd115, %fd114, %fd114, 0d3FF0000000000000;
	div.rn.f64 	%fd116, %fd85, %fd115;
	add.s64 	%rd25, %rd18, 4480;
	cvt.rn.f64.u64 	%fd117, %rd25;
	add.f64 	%fd118, %fd117, 0d3FE0000000000000;
	mul.f64 	%fd119, %fd32, %fd118;
	fma.rn.f64 	%fd120, %fd119, %fd119, 0d3FF0000000000000;
	div.rn.f64 	%fd121, %fd85, %fd120;
	fma.rn.f64 	%fd122, %fd32, %fd86, %fd381;
	fma.rn.f64 	%fd123, %fd32, %fd91, %fd122;
	fma.rn.f64 	%fd124, %fd32, %fd96, %fd123;
	fma.rn.f64 	%fd125, %fd32, %fd101, %fd124;
	fma.rn.f64 	%fd126, %fd32, %fd106, %fd125;
	fma.rn.f64 	%fd127, %fd32, %fd111, %fd126;
	fma.rn.f64 	%fd128, %fd32, %fd116, %fd127;
	fma.rn.f64 	%fd381, %fd32, %fd121, %fd128;
	sub.s32 	%r40, %r37, %r240;
	setp.lt.u32 	%p4, %r40, 5120;
	@%p4 bra 	$L__BB1_33;
	add.s32 	%r240, %r240, 5120;
	setp.le.u32 	%p5, %r240, %r15;
	@%p5 bra 	$L__BB1_23;
$L__BB1_25:
	setp.le.u32 	%p6, %r37, %r240;
	@%p6 bra 	$L__BB1_33;
	sub.s32 	%r19, %r37, %r240;
	setp.ge.s32 	%p7, %r14, %r19;
	@%p7 bra 	$L__BB1_33;
	not.b32 	%r41, %r14;
	add.s32 	%r42, %r37, %r41;
	sub.s32 	%r20, %r42, %r240;
	mul.hi.u32 	%r43, %r20, -858993459;
	shr.u32 	%r44, %r43, 9;
	add.s32 	%r21, %r44, 1;
	and.b32  	%r45, %r44, 3;
	setp.eq.s32 	%p8, %r45, 3;
	mov.u32 	%r244, %r14;
	@%p8 bra 	$L__BB1_30;
	add.s32 	%r242, %r14, %r240;
	and.b32  	%r46, %r21, 3;
	neg.s32 	%r241, %r46;
	mov.u32 	%r244, %r14;
$L__BB1_29:
	.pragma "nounroll";
	cvt.u64.u32 	%rd26, %r242;
	add.s64 	%rd27, %rd7, %rd26;
	cvt.rn.f64.u64 	%fd130, %rd27;
	add.f64 	%fd131, %fd130, 0d3FE0000000000000;
	mul.f64 	%fd132, %fd32, %fd131;
	fma.rn.f64 	%fd133, %fd132, %fd132, 0d3FF0000000000000;
	mov.f64 	%fd134, 0d4010000000000000;
	div.rn.f64 	%fd135, %fd134, %fd133;
	fma.rn.f64 	%fd381, %fd32, %fd135, %fd381;
	add.s32 	%r244, %r244, 640;
	add.s32 	%r242, %r242, 640;
	add.s32 	%r241, %r241, 1;
	setp.ne.s32 	%p9, %r241, 0;
	@%p9 bra 	$L__BB1_29;
$L__BB1_30:
	setp.lt.u32 	%p10, %r20, 1920;
	@%p10 bra 	$L__BB1_33;
	add.s32 	%r246, %r244, 1280;
	add.s32 	%r245, %r244, %r240;
$L__BB1_32:
	cvt.u64.u32 	%rd28, %r245;
	add.s64 	%rd29, %rd7, %rd28;
	cvt.rn.f64.u64 	%fd136, %rd29;
	add.f64 	%fd137, %fd136, 0d3FE0000000000000;
	mul.f64 	%fd138, %fd32, %fd137;
	fma.rn.f64 	%fd139, %fd138, %fd138, 0d3FF0000000000000;
	mov.f64 	%fd140, 0d4010000000000000;
	div.rn.f64 	%fd141, %fd140, %fd139;
	fma.rn.f64 	%fd142, %fd32, %fd141, %fd381;
	add.s32 	%r47, %r245, 640;
	cvt.u64.u32 	%rd30, %r47;
	add.s64 	%rd31, %rd7, %rd30;
	cvt.rn.f64.u64 	%fd143, %rd31;
	add.f64 	%fd144, %fd143, 0d3FE0000000000000;
	mul.f64 	%fd145, %fd32, %fd144;
	fma.rn.f64 	%fd146, %fd145, %fd145, 0d3FF0000000000000;
	div.rn.f64 	%fd147, %fd140, %fd146;
	fma.rn.f64 	%fd148, %fd32, %fd147, %fd142;
	add.s32 	%r48, %r245, 1280;
	cvt.u64.u32 	%rd32, %r48;
	add.s64 	%rd33, %rd7, %rd32;
	cvt.rn.f64.u64 	%fd149, %rd33;
	add.f64 	%fd150, %fd149, 0d3FE0000000000000;
	mul.f64 	%fd151, %fd32, %fd150;
	fma.rn.f64 	%fd152, %fd151, %fd151, 0d3FF0000000000000;
	div.rn.f64 	%fd153, %fd140, %fd152;
	fma.rn.f64 	%fd154, %fd32, %fd153, %fd148;
	add.s32 	%r49, %r245, 1920;
	cvt.u64.u32 	%rd34, %r49;
	add.s64 	%rd35, %rd7, %rd34;
	cvt.rn.f64.u64 	%fd155, %rd35;
	add.f64 	%fd156, %fd155, 0d3FE0000000000000;
	mul.f64 	%fd157, %fd32, %fd156;
	fma.rn.f64 	%fd158, %fd157, %fd157, 0d3FF0000000000000;
	div.rn.f64 	%fd159, %fd140, %fd158;
	fma.rn.f64 	%fd381, %fd32, %fd159, %fd154;
	add.s32 	%r35, %r246, 2560;
	add.s32 	%r50, %r246, 1280;
	add.s32 	%r245, %r245, 2560;
	setp.lt.s32 	%p11, %r50, %r19;
	mov.u32 	%r246, %r35;
	@%p11 bra 	$L__BB1_32;
$L__BB1_33:
	// begin inline asm
	mov.u32 %r51, %laneid;
	// end inline asm
	mov.b64 	%rd36, %fd381;
	mov.b64 	{%r53, %r58}, %rd36;
	mov.b32 	%r59, 1;
	mov.b32 	%r100, 31;
	mov.b32 	%r101, -1;
	// begin inline asm
	shfl.sync.down.b32 %r52, %r53, %r59, %r100, %r101;
	// end inline asm
	// begin inline asm
	shfl.sync.down.b32 %r57, %r58, %r59, %r100, %r101;
	// end inline asm
	mov.b64 	%rd37, {%r52, %r57};
	mov.b64 	%fd160, %rd37;
	setp.gt.s32 	%p12, %r51, 30;
	add.f64 	%fd161, %fd381, %fd160;
	selp.f64 	%fd162, %fd381, %fd161, %p12;
	mov.b64 	%rd38, %fd162;
	mov.b64 	{%r63, %r68}, %rd38;
	mov.b32 	%r69, 2;
	// begin inline asm
	shfl.sync.down.b32 %r62, %r63, %r69, %r100, %r101;
	// end inline asm
	// begin inline asm
	shfl.sync.down.b32 %r67, %r68, %r69, %r100, %r101;
	// end inline asm
	mov.b64 	%rd39, {%r62, %r67};
	mov.b64 	%fd163, %rd39;
	setp.gt.s32 	%p13, %r51, 29;
	add.f64 	%fd164, %fd162, %fd163;
	selp.f64 	%fd165, %fd162, %fd164, %p13;
	mov.b64 	%rd40, %fd165;
	mov.b64 	{%r73, %r78}, %rd40;
	mov.b32 	%r79, 4;
	// begin inline asm
	shfl.sync.down.b32 %r72, %r73, %r79, %r100, %r101;
	// end inline asm
	// begin inline asm
	shfl.sync.down.b32 %r77, %r78, %r79, %r100, %r101;
	// end inline asm
	mov.b64 	%rd41, {%r72, %r77};
	mov.b64 	%fd166, %rd41;
	setp.gt.s32 	%p14, %r51, 27;
	add.f64 	%fd167, %fd165, %fd166;
	selp.f64 	%fd168, %fd165, %fd167, %p14;
	mov.b64 	%rd42, %fd168;
	mov.b64 	{%r83, %r88}, %rd42;
	mov.b32 	%r89, 8;
	// begin inline asm
	shfl.sync.down.b32 %r82, %r83, %r89, %r100, %r101;
	// end inline asm
	// begin inline asm
	shfl.sync.down.b32 %r87, %r88, %r89, %r100, %r101;
	// end inline asm
	mov.b64 	%rd43, {%r82, %r87};
	mov.b64 	%fd169, %rd43;
	setp.gt.s32 	%p15, %r51, 23;
	add.f64 	%fd170, %fd168, %fd169;
	selp.f64 	%fd171, %fd168, %fd170, %p15;
	mov.b64 	%rd44, %fd171;
	mov.b64 	{%r93, %r98}, %rd44;
	mov.b32 	%r99, 16;
	// begin inline asm
	shfl.sync.down.b32 %r92, %r93, %r99, %r100, %r101;
	// end inline asm
	// begin inline asm
	shfl.sync.down.b32 %r97, %r98, %r99, %r100, %r101;
	// end inline asm
	mov.b64 	%rd45, {%r92, %r97};
	mov.b64 	%fd172, %rd45;
	setp.gt.s32 	%p16, %r51, 15;
	add.f64 	%fd27, %fd171, %fd172;
	selp.f64 	%fd382, %fd171, %fd27, %p16;
	setp.ne.s32 	%p17, %r51, 0;
	@%p17 bra 	$L__BB1_35;
	shr.u32 	%r102, %r14, 2;
	and.b32  	%r103, %r102, 248;
	mov.u32 	%r104, _ZZN3cub18CUB_300001_SM_10006detail6reduce28DeviceReduceSingleTileKernelINS2_10policy_hubIdjN4cuda3std3__44plusIdEEE10Policy1000EN6thrust24THRUST_300001_SM_1000_NS17counting_iteratorImNSD_11use_defaultESF_SF_EEPdjS9_ddN32_GLOBAL__N__b1bba380_4_k_cu_main9IntegrandEEEvT0_T1_T2_T3_T4_T6_E12temp_storage;
	add.s32 	%r105, %r104, %r103;
	st.shared.f64 	[%r105+24], %fd27;
$L__BB1_35:
	bar.sync 	0;
	setp.ne.s32 	%p18, %r14, 0;
	@%p18 bra 	$L__BB1_37;
	ld.shared.f64 	%fd173, [_ZZN3cub18CUB_300001_SM_10006detail6reduce28DeviceReduceSingleTileKernelINS2_10policy_hubIdjN4cuda3std3__44plusIdEEE10Policy1000EN6thrust24THRUST_300001_SM_1000_NS17counting_iteratorImNSD_11use_defaultESF_SF_EEPdjS9_ddN32_GLOBAL__N__b1bba380_4_k_cu_main9IntegrandEEEvT0_T1_T2_T3_T4_T6_E12temp_storage+32];
	add.f64 	%fd174, %fd382, %fd173;
	ld.shared.f64 	%fd175, [_ZZN3cub18CUB_300001_SM_10006detail6reduce28DeviceReduceSingleTileKernelINS2_10policy_hubIdjN4cuda3std3__44plusIdEEE10Policy1000EN6thrust24THRUST_300001_SM_1000_NS17counting_iteratorImNSD_11use_defaultESF_SF_EEPdjS9_ddN32_GLOBAL__N__b1bba380_4_k_cu_main9IntegrandEEEvT0_T1_T2_T3_T4_T6_E12temp_storage+40];
	add.f64 	%fd176, %fd174, %fd175;
	ld.shared.f64 	%fd177, [_ZZN3cub18CUB_300001_SM_10006detail6reduce28DeviceReduceSingleTileKernelINS2_10policy_hubIdjN4cuda3std3__44plusIdEEE10Policy1000EN6thrust24THRUST_300001_SM_1000_NS17counting_iteratorImNSD_11use_defaultESF_SF_EEPdjS9_ddN32_GLOBAL__N__b1bba380_4_k_cu_main9IntegrandEEEvT0_T1_T2_T3_T4_T6_E12temp_storage+48];
	add.f64 	%fd178, %fd176, %fd177;
	ld.shared.f64 	%fd179, [_ZZN3cub18CUB_300001_SM_10006detail6reduce28DeviceReduceSingleTileKernelINS2_10policy_hubIdjN4cuda3std3__44plusIdEEE10Policy1000EN6thrust24THRUST_300001_SM_1000_NS17counting_iteratorImNSD_11use_defaultESF_SF_EEPdjS9_ddN32_GLOBAL__N__b1bba380_4_k_cu_main9IntegrandEEEvT0_T1_T2_T3_T4_T6_E12temp_storage+56];
	add.f64 	%fd180, %fd178, %fd179;
	ld.shared.f64 	%fd181, [_ZZN3cub18CUB_300001_SM_10006detail6reduce28DeviceReduceSingleTileKernelINS2_10policy_hubIdjN4cuda3std3__44plusIdEEE10Policy1000EN6thrust24THRUST_300001_SM_1000_NS17counting_iteratorImNSD_11use_defaultESF_SF_EEPdjS9_ddN32_GLOBAL__N__b1bba380_4_k_cu_main9IntegrandEEEvT0_T1_T2_T3_T4_T6_E12temp_storage+64];
	add.f64 	%fd182, %fd180, %fd181;
	ld.shared.f64 	%fd183, [_ZZN3cub18CUB_300001_SM_10006detail6reduce28DeviceReduceSingleTileKernelINS2_10policy_hubIdjN4cuda3std3__44plusIdEEE10Policy1000EN6thrust24THRUST_300001_SM_1000_NS17counting_iteratorImNSD_11use_defaultESF_SF_EEPdjS9_ddN32_GLOBAL__N__b1bba380_4_k_cu_main9IntegrandEEEvT0_T1_T2_T3_T4_T6_E12temp_storage+72];
	add.f64 	%fd184, %fd182, %fd183;
	ld.shared.f64 	%fd185, [_ZZN3cub18CUB_300001_SM_10006detail6reduce28DeviceReduceSingleTileKernelINS2_10policy_hubIdjN4cuda3std3__44plusIdEEE10Policy1000EN6thrust24THRUST_300001_SM_1000_NS17counting_iteratorImNSD_11use_defaultESF_SF_EEPdjS9_ddN32_GLOBAL__N__b1bba380_4_k_cu_main9IntegrandEEEvT0_T1_T2_T3_T4_T6_E12temp_storage+80];
	add.f64 	%fd186, %fd184, %fd185;
	ld.shared.f64 	%fd187, [_ZZN3cub18CUB_300001_SM_10006detail6reduce28DeviceReduceSingleTileKernelINS2_10policy_hubIdjN4cuda3std3__44plusIdEEE10Policy1000EN6thrust24THRUST_300001_SM_1000_NS17counting_iteratorImNSD_11use_defaultESF_SF_EEPdjS9_ddN32_GLOBAL__N__b1bba380_4_k_cu_main9IntegrandEEEvT0_T1_T2_T3_T4_T6_E12temp_storage+88];
	add.f64 	%fd188, %fd186, %fd187;
	ld.shared.f64 	%fd189, [_ZZN3cub18CUB_300001_SM_10006detail6reduce28DeviceReduceSingleTileKernelINS2_10policy_hubIdjN4cuda3std3__44plusIdEEE10Policy1000EN6thrust24THRUST_300001_SM_1000_NS17counting_iteratorImNSD_11use_defaultESF_SF_EEPdjS9_ddN32_GLOBAL__N__b1bba380_4_k_cu_main9IntegrandEEEvT0_T1_T2_T3_T4_T6_E12temp_storage+96];
	add.f64 	%fd190, %fd188, %fd189;
	ld.shared.f64 	%fd191, [_ZZN3cub18CUB_300001_SM_10006detail6reduce28DeviceReduceSingleTileKernelINS2_10policy_hubIdjN4cuda3std3__44plusIdEEE10Policy1000EN6thrust24THRUST_300001_SM_1000_NS17counting_iteratorImNSD_11use_defaultESF_SF_EEPdjS9_ddN32_GLOBAL__N__b1bba380_4_k_cu_main9IntegrandEEEvT0_T1_T2_T3_T4_T6_E12temp_storage+104];
	add.f64 	%fd192, %fd190, %fd191;
	ld.shared.f64 	%fd193, [_ZZN3cub18CUB_300001_SM_10006detail6reduce28DeviceReduceSingleTileKernelINS2_10policy_hubIdjN4cuda3std3__44plusIdEEE10Policy1000EN6thrust24THRUST_300001_SM_1000_NS17counting_iteratorImNSD_11use_defaultESF_SF_EEPdjS9_ddN32_GLOBAL__N__b1bba380_4_k_cu_main9IntegrandEEEvT0_T1_T2_T3_T4_T6_E12temp_storage+112];
	add.f64 	%fd194, %fd192, %fd193;
	ld.shared.f64 	%fd195, [_ZZN3cub18CUB_300001_SM_10006detail6reduce28DeviceReduceSingleTileKernelINS2_10policy_hubIdjN4cuda3std3__44plusIdEEE10Policy1000EN6thrust24THRUST_300001_SM_1000_NS17counting_iteratorImNSD_11use_defaultESF_SF_EEPdjS9_ddN32_GLOBAL__N__b1bba380_4_k_cu_main9IntegrandEEEvT0_T1_T2_T3_T4_T6_E12temp_storage+120];
	add.f64 	%fd196, %fd194, %fd195;
	ld.shared.f64 	%fd197, [_ZZN3cub18CUB_300001_SM_10006detail6reduce28DeviceReduceSingleTileKernelINS2_10policy_hubIdjN4cuda3std3__44plusIdEEE10Policy1000EN6thrust24THRUST_300001_SM_1000_NS17counting_iteratorImNSD_11use_defaultESF_SF_EEPdjS9_ddN32_GLOBAL__N__b1bba380_4_k_cu_main9IntegrandEEEvT0_T1_T2_T3_T4_T6_E12temp_storage+128];
	add.f64 	%fd198, %fd196, %fd197;
	ld.shared.f64 	%fd199, [_ZZN3cub18CUB_300001_SM_10006detail6reduce28DeviceReduceSingleTileKernelINS2_10policy_hubIdjN4cuda3std3__44plusIdEEE10Policy1000EN6thrust24THRUST_300001_SM_1000_NS17counting_iteratorImNSD_11use_defaultESF_SF_EEPdjS9_ddN32_GLOBAL__N__b1bba380_4_k_cu_main9IntegrandEEEvT0_T1_T2_T3_T4_T6_E12temp_storage+136];
	add.f64 	%fd200, %fd198, %fd199;
	ld.shared.f64 	%fd201, [_ZZN3cub18CUB_300001_SM_10006detail6reduce28DeviceReduceSingleTileKernelINS2_10policy_hubIdjN4cuda3std3__44plusIdEEE10Policy1000EN6thrust24THRUST_300001_SM_1000_NS17counting_iteratorImNSD_11use_defaultESF_SF_EEPdjS9_ddN32_GLOBAL__N__b1bba380_4_k_cu_main9IntegrandEEEvT0_T1_T2_T3_T4_T6_E12temp_storage+144];
	add.f64 	%fd202, %fd200, %fd201;
	ld.shared.f64 	%fd203, [_ZZN3cub18CUB_300001_SM_10006detail6reduce28DeviceReduceSingleTileKernelINS2_10policy_hubIdjN4cuda3std3__44plusIdEEE10Policy1000EN6thrust24THRUST_300001_SM_1000_NS17counting_iteratorImNSD_11use_defaultESF_SF_EEPdjS9_ddN32_GLOBAL__N__b1bba380_4_k_cu_main9IntegrandEEEvT0_T1_T2_T3_T4_T6_E12temp_storage+152];
	add.f64 	%fd204, %fd202, %fd203;
	ld.shared.f64 	%fd205, [_ZZN3cub18CUB_300001_SM_10006detail6reduce28DeviceReduceSingleTileKernelINS2_10policy_hubIdjN4cuda3std3__44plusIdEEE10Policy1000EN6thrust24THRUST_300001_SM_1000_NS17counting_iteratorImNSD_11use_defaultESF_SF_EEPdjS9_ddN32_GLOBAL__N__b1bba380_4_k_cu_main9IntegrandEEEvT0_T1_T2_T3_T4_T6_E12temp_storage+160];
	add.f64 	%fd206, %fd204, %fd205;
	ld.shared.f64 	%fd207, [_ZZN3cub18CUB_300001_SM_10006detail6reduce28DeviceReduceSingleTileKernelINS2_10policy_hubIdjN4cuda3std3__44plusIdEEE10Policy1000EN6thrust24THRUST_300001_SM_1000_NS17counting_iteratorImNSD_11use_defaultESF_SF_EEPdjS9_ddN32_GLOBAL__N__b1bba380_4_k_cu_main9IntegrandEEEvT0_T1_T2_T3_T4_T6_E12temp_storage+168];
	add.f64 	%fd208, %fd206, %fd207;
	ld.shared.f64 	%fd209, [_ZZN3cub18CUB_300001_SM_10006detail6reduce28DeviceReduceSingleTileKernelINS2_10policy_hubIdjN4cuda3std3__44plusIdEEE10Policy1000EN6thrust24THRUST_300001_SM_1000_NS17counting_iteratorImNSD_11use_defaultESF_SF_EEPdjS9_ddN32_GLOBAL__N__b1bba380_4_k_cu_main9IntegrandEEEvT0_T1_T2_T3_T4_T6_E12temp_storage+176];
	add.f64 	%fd382, %fd208, %fd209;
$L__BB1_37:
	mov.u32 	%r232, %tid.x;
	setp.ne.s32 	%p60, %r232, 0;
	@%p60 bra 	$L__BB1_39;
	add.f64 	%fd368, %fd31, %fd382;
	st.global.f64 	[%rd1], %fd368;
$L__BB1_39:
	ret;

}
.entry _ZN3cub18CUB_300001_SM_10006detail6reduce18DeviceReduceKernelINS2_10policy_hubIdjN4cuda3std3__44plusIdEEE10Policy1000EN6thrust24THRUST_300001_SM_1000_NS17counting_iteratorImNSD_11use_defaultESF_SF_EEjS9_dN32_GLOBAL__N__b1bba380_4_k_cu_main9IntegrandEEEvT0_PT3_T1_NS0_13GridEvenShareISM_EET2_T4_(
	.param .align 8 .b8 _ZN3cub18CUB_300001_SM_10006detail6reduce18DeviceReduceKernelINS2_10policy_hubIdjN4cuda3std3__44plusIdEEE10Policy1000EN6thrust24THRUST_300001_SM_1000_NS17counting_iteratorImNSD_11use_defaultESF_SF_EEjS9_dN32_GLOBAL__N__b1bba380_4_k_cu_main9IntegrandEEEvT0_PT3_T1_NS0_13GridEvenShareISM_EET2_T4__param_0[8],
	.param .u64 .ptr .align 1 _ZN3cub18CUB_300001_SM_10006detail6reduce18DeviceReduceKernelINS2_10policy_hubIdjN4cuda3std3__44plusIdEEE10Policy1000EN6thrust24THRUST_300001_SM_1000_NS17counting_iteratorImNSD_11use_defaultESF_SF_EEjS9_dN32_GLOBAL__N__b1bba380_4_k_cu_main9IntegrandEEEvT0_PT3_T1_NS0_13GridEvenShareISM_EET2_T4__param_1,
	.param .u32 _ZN3cub18CUB_300001_SM_10006detail6reduce18DeviceReduceKernelINS2_10policy_hubIdjN4cuda3std3__44plusIdEEE10Policy1000EN6thrust24THRUST_300001_SM_1000_NS17counting_iteratorImNSD_11use_defaultESF_SF_EEjS9_dN32_GLOBAL__N__b1bba380_4_k_cu_main9IntegrandEEEvT0_PT3_T1_NS0_13GridEvenShareISM_EET2_T4__param_2,
	.param .align 4 .b8 _ZN3cub18CUB_300001_SM_10006detail6reduce18DeviceReduceKernelINS2_10policy_hubIdjN4cuda3std3__44plusIdEEE10Policy1000EN6thrust24THRUST_300001_SM_1000_NS17counting_iteratorImNSD_11use_defaultESF_SF_EEjS9_dN32_GLOBAL__N__b1bba380_4_k_cu_main9IntegrandEEEvT0_PT3_T1_NS0_13GridEvenShareISM_EET2_T4__param_3[40],
	.param .align 1 .b8 _ZN3cub18CUB_300001_SM_10006detail6reduce18DeviceReduceKernelINS2_10policy_hubIdjN4cuda3std3__44plusIdEEE10Policy1000EN6thrust24THRUST_300001_SM_1000_NS17counting_iteratorImNSD_11use_defaultESF_SF_EEjS9_dN32_GLOBAL__N__b1bba380_4_k_cu_main9IntegrandEEEvT0_PT3_T1_NS0_13GridEvenShareISM_EET2_T4__param_4[1],
	.param .align 8 .b8 _ZN3cub18CUB_300001_SM_10006detail6reduce18DeviceReduceKernelINS2_10policy_hubIdjN4cuda3std3__44plusIdEEE10Policy1000EN6thrust24THRUST_300001_SM_1000_NS17counting_iteratorImNSD_11use_defaultESF_SF_EEjS9_dN32_GLOBAL__N__b1bba380_4_k_cu_main9IntegrandEEEvT0_PT3_T1_NS0_13GridEvenShareISM_EET2_T4__param_5[8]
)
.maxntid 640
{
	.reg .pred 	%p<60>;
	.reg .b16 	%rs<4>;
	.reg .b32 	%r<281>;
	.reg .b64 	%rd<79>;
	.reg .b64 	%fd<378>;
	// demoted variable
	.shared .align 8 .b8 _ZZN3cub18CUB_300001_SM_10006detail6reduce18DeviceReduceKernelINS2_10policy_hubIdjN4cuda3std3__44plusIdEEE10Policy1000EN6thrust24THRUST_300001_SM_1000_NS17counting_iteratorImNSD_11use_defaultESF_SF_EEjS9_dN32_GLOBAL__N__b1bba380_4_k_cu_main9IntegrandEEEvT0_PT3_T1_NS0_13GridEvenShareISM_EET2_T4_E12temp_storage[192];
	ld.param.u64 	%rd1, [_ZN3cub18CUB_300001_SM_10006detail6reduce18DeviceReduceKernelINS2_10policy_hubIdjN4cuda3std3__44plusIdEEE10Policy1000EN6thrust24THRUST_300001_SM_1000_NS17counting_iteratorImNSD_11use_defaultESF_SF_EEjS9_dN32_GLOBAL__N__b1bba380_4_k_cu_main9IntegrandEEEvT0_PT3_T1_NS0_13GridEvenShareISM_EET2_T4__param_0];
	ld.param.f64 	%fd1, [_ZN3cub18CUB_300001_SM_10006detail6reduce18DeviceReduceKernelINS2_10policy_hubIdjN4cuda3std3__44plusIdEEE10Policy1000EN6thrust24THRUST_300001_SM_1000_NS17counting_iteratorImNSD_11use_defaultESF_SF_EEjS9_dN32_GLOBAL__N__b1bba380_4_k_cu_main9IntegrandEEEvT0_PT3_T1_NS0_13GridEvenShareISM_EET2_T4__param_5];
	ld.param.u32 	%r1, [_ZN3cub18CUB_300001_SM_10006detail6reduce18DeviceReduceKernelINS2_10policy_hubIdjN4cuda3std3__44plusIdEEE10Policy1000EN6thrust24THRUST_300001_SM_1000_NS17counting_iteratorImNSD_11use_defaultESF_SF_EEjS9_dN32_GLOBAL__N__b1bba380_4_k_cu_main9IntegrandEEEvT0_PT3_T1_NS0_13GridEvenShareISM_EET2_T4__param_3+20];
	ld.param.u32 	%r2, [_ZN3cub18CUB_300001_SM_10006detail6reduce18DeviceReduceKernelINS2_10policy_hubIdjN4cuda3std3__44plusIdEEE10Policy1000EN6thrust24THRUST_300001_SM_1000_NS17counting_iteratorImNSD_11use_defaultESF_SF_EEjS9_dN32_GLOBAL__N__b1bba380_4_k_cu_main9IntegrandEEEvT0_PT3_T1_NS0_13GridEvenShareISM_EET2_T4__param_3+24];
	ld.param.u64 	%rd3, [_ZN3cub18CUB_300001_SM_10006detail6reduce18DeviceReduceKernelINS2_10policy_hubIdjN4cuda3std3__44plusIdEEE10Policy1000EN6thrust24THRUST_300001_SM_1000_NS17counting_iteratorImNSD_11use_defaultESF_SF_EEjS9_dN32_GLOBAL__N__b1bba380_4_k_cu_main9IntegrandEEEvT0_PT3_T1_NS0_13GridEvenShareISM_EET2_T4__param_1];
	mov.u32 	%r3, %ctaid.x;
	mul.lo.s32 	%r4, %r2, 5120;
	mul.lo.s32 	%r274, %r3, 5120;
	sub.s32 	%r6, %r1, %r274;
	setp.gt.u32 	%p1, %r6, 5119;
	@%p1 bra 	$L__BB2_19;
	mov.u32 	%r7, %tid.x;
	setp.ge.u32 	%p18, %r7, %r6;
	mov.f64 	%fd370, 0d0000000000000000;
	mov.u32 	%r267, %r7;
	@%p18 bra 	$L__BB2_3;
	add.s32 	%r133, %r274, %r7;
	cvt.u64.u32 	%rd44, %r133;
	add.s64 	%rd45, %rd1, %rd44;
	cvt.rn.f64.u64 	%fd208, %rd45;
	add.f64 	%fd209, %fd208, 0d3FE0000000000000;
	mul.f64 	%fd210, %fd209, %fd1;
	fma.rn.f64 	%fd211, %fd210, %fd210, 0d3FF0000000000000;
	mov.f64 	%fd212, 0d4010000000000000;
	div.rn.f64 	%fd213, %fd212, %fd211;
	mul.f64 	%fd370, %fd1, %fd213;
	add.s32 	%r267, %r7, 640;
$L__BB2_3:
	setp.ge.u32 	%p19, %r267, %r6;
	@%p19 bra 	$L__BB2_10;
	not.b32 	%r134, %r267;
	add.s32 	%r135, %r1, %r134;
	sub.s32 	%r10, %r135, %r274;
	mul.hi.u32 	%r136, %r10, -858993459;
	shr.u32 	%r137, %r136, 9;
	add.s32 	%r11, %r137, 1;
	and.b32  	%r138, %r137, 3;
	setp.eq.s32 	%p20, %r138, 3;
	@%p20 bra 	$L__BB2_7;
	add.s32 	%r265, %r267, %r274;
	and.b32  	%r139, %r11, 3;
	neg.s32 	%r264, %r139;
$L__BB2_6:
	.pragma "nounroll";
	cvt.u64.u32 	%rd46, %r265;
	add.s64 	%rd47, %rd1, %rd46;
	cvt.rn.f64.u64 	%fd215, %rd47;
	add.f64 	%fd216, %fd215, 0d3FE0000000000000;
	mul.f64 	%fd217, %fd1, %fd216;
	fma.rn.f64 	%fd218, %fd217, %fd217, 0d3FF0000000000000;
	mov.f64 	%fd219, 0d4010000000000000;
	div.rn.f64 	%fd220, %fd219, %fd218;
	fma.rn.f64 	%fd370, %fd1, %fd220, %fd370;
	add.s32 	%r267, %r267, 640;
	add.s32 	%r265, %r265, 640;
	add.s32 	%r264, %r264, 1;
	setp.ne.s32 	%p21, %r264, 0;
	@%p21 bra 	$L__BB2_6;
$L__BB2_7:
	setp.lt.u32 	%p22, %r10, 1920;
	@%p22 bra 	$L__BB2_10;
	add.s32 	%r269, %r267, 1280;
	add.s32 	%r268, %r267, %r274;
$L__BB2_9:
	cvt.u64.u32 	%rd48, %r268;
	add.s64 	%rd49, %rd1, %rd48;
	cvt.rn.f64.u64 	%fd221, %rd49;
	add.f64 	%fd222, %fd221, 0d3FE0000000000000;
	mul.f64 	%fd223, %fd1, %fd222;
	fma.rn.f64 	%fd224, %fd223, %fd223, 0d3FF0000000000000;
	mov.f64 	%fd225, 0d4010000000000000;
	div.rn.f64 	%fd226, %fd225, %fd224;
	fma.rn.f64 	%fd227, %fd1, %fd226, %fd370;
	add.s32 	%r140, %r268, 640;
	cvt.u64.u32 	%rd50, %r140;
	add.s64 	%rd51, %rd1, %rd50;
	cvt.rn.f64.u64 	%fd228, %rd51;
	add.f64 	%fd229, %fd228, 0d3FE0000000000000;
	mul.f64 	%fd230, %fd1, %fd229;
	fma.rn.f64 	%fd231, %fd230, %fd230, 0d3FF0000000000000;
	div.rn.f64 	%fd232, %fd225, %fd231;
	fma.rn.f64 	%fd233, %fd1, %fd232, %fd227;
	add.s32 	%r141, %r268, 1280;
	cvt.u64.u32 	%rd52, %r141;
	add.s64 	%rd53, %rd1, %rd52;
	cvt.rn.f64.u64 	%fd234, %rd53;
	add.f64 	%fd235, %fd234, 0d3FE0000000000000;
	mul.f64 	%fd236, %fd1, %fd235;
	fma.rn.f64 	%fd237, %fd236, %fd236, 0d3FF0000000000000;
	div.rn.f64 	%fd238, %fd225, %fd237;
	fma.rn.f64 	%fd239, %fd1, %fd238, %fd233;
	add.s32 	%r142, %r268, 1920;
	cvt.u64.u32 	%rd54, %r142;
	add.s64 	%rd55, %rd1, %rd54;
	cvt.rn.f64.u64 	%fd240, %rd55;
	add.f64 	%fd241, %fd240, 0d3FE0000000000000;
	mul.f64 	%fd242, %fd1, %fd241;
	fma.rn.f64 	%fd243, %fd242, %fd242, 0d3FF0000000000000;
	div.rn.f64 	%fd244, %fd225, %fd243;
	fma.rn.f64 	%fd370, %fd1, %fd244, %fd239;
	add.s32 	%r25, %r269, 2560;
	add.s32 	%r143, %r269, 1280;
	add.s32 	%r268, %r268, 2560;
	setp.lt.s32 	%p23, %r143, %r6;
	mov.u32 	%r269, %r25;
	@%p23 bra 	$L__BB2_9;
$L__BB2_10:
	setp.lt.u32 	%p24, %r6, 640;
	@%p24 bra 	$L__BB2_15;
	// begin inline asm
	mov.u32 %r207, %laneid;
	// end inline asm
	mov.b64 	%rd66, %fd370;
	mov.b64 	{%r209, %r214}, %rd66;
	mov.b32 	%r215, 1;
	mov.b32 	%r256, 31;
	mov.b32 	%r257, -1;
	// begin inline asm
	shfl.sync.down.b32 %r208, %r209, %r215, %r256, %r257;
	// end inline asm
	// begin inline asm
	shfl.sync.down.b32 %r213, %r214, %r215, %r256, %r257;
	// end inline asm
	mov.b64 	%rd67, {%r208, %r213};
	mov.b64 	%fd315, %rd67;
	setp.gt.s32 	%p52, %r207, 30;
	add.f64 	%fd316, %fd370, %fd315;
	selp.f64 	%fd317, %fd370, %fd316, %p52;
	mov.b64 	%rd68, %fd317;
	mov.b64 	{%r219, %r224}, %rd68;
	mov.b32 	%r225, 2;
	// begin inline asm
	shfl.sync.down.b32 %r218, %r219, %r225, %r256, %r257;
	// end inline asm
	// begin inline asm
	shfl.sync.down.b32 %r223, %r224, %r225, %r256, %r257;
	// end inline asm
	mov.b64 	%rd69, {%r218, %r223};
	mov.b64 	%fd318, %rd69;
	setp.gt.s32 	%p53, %r207, 29;
	add.f64 	%fd319, %fd317, %fd318;
	selp.f64 	%fd320, %fd317, %fd319, %p53;
	mov.b64 	%rd70, %fd320;
	mov.b64 	{%r229, %r234}, %rd70;
	mov.b32 	%r235, 4;
	// begin inline asm
	shfl.sync.down.b32 %r228, %r229, %r235, %r256, %r257;
	// end inline asm
	// begin inline asm
	shfl.sync.down.b32 %r233, %r234, %r235, %r256, %r257;
	// end inline asm
	mov.b64 	%rd71, {%r228, %r233};
	mov.b64 	%fd321, %rd71;
	setp.gt.s32 	%p54, %r207, 27;
	add.f64 	%fd322, %fd320, %fd321;
	selp.f64 	%fd323, %fd320, %fd322, %p54;
	mov.b64 	%rd72, %fd323;
	mov.b64 	{%r239, %r244}, %rd72;
	mov.b32 	%r245, 8;
	// begin inline asm
	shfl.sync.down.b32 %r238, %r239, %r245, %r256, %r257;
	// end inline asm
	// begin inline asm
	shfl.sync.down.b32 %r243, %r244, %r245, %r256, %r257;
	// end inline asm
	mov.b64 	%rd73, {%r238, %r243};
	mov.b64 	%fd324, %rd73;
	setp.gt.s32 	%p55, %r207, 23;
	add.f64 	%fd325, %fd323, %fd324;
	selp.f64 	%fd326, %fd323, %fd325, %p55;
	mov.b64 	%rd74, %fd326;
	mov.b64 	{%r249, %r254}, %rd74;
	mov.b32 	%r255, 16;
	// begin inline asm
	shfl.sync.down.b32 %r248, %r249, %r255, %r256, %r257;
	// end inline asm
	// begin inline asm
	shfl.sync.down.b32 %r253, %r254, %r255, %r256, %r257;
	// end inline asm
	mov.b64 	%rd75, {%r248, %r253};
	mov.b64 	%fd327, %rd75;
	setp.gt.s32 	%p56, %r207, 15;
	add.f64 	%fd11, %fd326, %fd327;
	selp.f64 	%fd377, %fd326, %fd11, %p56;
	setp.ne.s32 	%p57, %r207, 0;
	@%p57 bra 	$L__BB2_13;
	shr.u32 	%r258, %r7, 2;
	and.b32  	%r259, %r258, 248;
	mov.u32 	%r260, _ZZN3cub18CUB_300001_SM_10006detail6reduce18DeviceReduceKernelINS2_10policy_hubIdjN4cuda3std3__44plusIdEEE10Policy1000EN6thrust24THRUST_300001_SM_1000_NS17counting_iteratorImNSD_11use_defaultESF_SF_EEjS9_dN32_GLOBAL__N__b1bba380_4_k_cu_main9IntegrandEEEvT0_PT3_T1_NS0_13GridEvenShareISM_EET2_T4_E12temp_storage;
	add.s32 	%r261, %r260, %r259;
	st.shared.f64 	[%r261+24], %fd11;
$L__BB2_13:
	bar.sync 	0;
	setp.ne.s32 	%p58, %r7, 0;
	@%p58 bra 	$L__BB2_35;
	ld.shared.f64 	%fd328, [_ZZN3cub18CUB_300001_SM_10006detail6reduce18DeviceReduceKernelINS2_10policy_hubIdjN4cuda3std3__44plusIdEEE10Policy1000EN6thrust24THRUST_300001_SM_1000_NS17counting_iteratorImNSD_11use_defaultESF_SF_EEjS9_dN32_GLOBAL__N__b1bba380_4_k_cu_main9IntegrandEEEvT0_PT3_T1_NS0_13GridEvenShareISM_EET2_T4_E12temp_storage+32];
	add.f64 	%fd329, %fd377, %fd328;
	ld.shared.f64 	%fd330, [_ZZN3cub18CUB_300001_SM_10006detail6reduce18DeviceReduceKernelINS2_10policy_hubIdjN4cuda3std3__44plusIdEEE10Policy1000EN6thrust24THRUST_300001_SM_1000_NS17counting_iteratorImNSD_11use_defaultESF_SF_EEjS9_dN32_GLOBAL__N__b1bba380_4_k_cu_main9IntegrandEEEvT0_PT3_T1_NS0_13GridEvenShareISM_EET2_T4_E12temp_storage+40];
	add.f64 	%fd331, %fd329, %fd330;
	ld.shared.f64 	%fd332, [_ZZN3cub18CUB_300001_SM_10006detail6reduce18DeviceReduceKernelINS2_10policy_hubIdjN4cuda3std3__44plusIdEEE10Policy1000EN6thrust24THRUST_300001_SM_1000_NS17counting_iteratorImNSD_11use_defaultESF_SF_EEjS9_dN32_GLOBAL__N__b1bba380_4_k_cu_main9IntegrandEEEvT0_PT3_T1_NS0_13GridEvenShareISM_EET2_T4_E12temp_storage+48];
	add.f64 	%fd333, %fd331, %fd332;
	ld.shared.f64 	%fd334, [_ZZN3cub18CUB_300001_SM_10006detail6reduce18DeviceReduceKernelINS2_10policy_hubIdjN4cuda3std3__44plusIdEEE10Policy1000EN6thrust24THRUST_300001_SM_1000_NS17counting_iteratorImNSD_11use_defaultESF_SF_EEjS9_dN32_GLOBAL__N__b1bba380_4_k_cu_main9IntegrandEEEvT0_PT3_T1_NS0_13GridEvenShareISM_EET2_T4_E12temp_storage+56];
	add.f64 	%fd335, %fd333, %fd334;
	ld.shared.f64 	%fd336, [_ZZN3cub18CUB_300001_SM_10006detail6reduce18DeviceReduceKernelINS2_10policy_hubIdjN4cuda3std3__44plusIdEEE10Policy1000EN6thrust24THRUST_300001_SM_1000_NS17counting_iteratorImNSD_11use_defaultESF_SF_EEjS9_dN32_GLOBAL__N__b1bba380_4_k_cu_main9IntegrandEEEvT0_PT3_T1_NS0_13GridEvenShareISM_EET2_T4_E12temp_storage+64];
	add.f64 	%fd337, %fd335, %fd336;
	ld.shared.f64 	%fd338, [_ZZN3cub18CUB_300001_SM_10006detail6reduce18DeviceReduceKernelINS2_10policy_hubIdjN4cuda3std3__44plusIdEEE10Policy1000EN6thrust24THRUST_300001_SM_1000_NS17counting_iteratorImNSD_11use_defaultESF_SF_EEjS9_dN32_GLOBAL__N__b1bba380_4_k_cu_main9IntegrandEEEvT0_PT3_T1_NS0_13GridEvenShareISM_EET2_T4_E12temp_storage+72];
	add.f64 	%fd339, %fd337, %fd338;
	ld.shared.f64 	%fd340, [_ZZN3cub18CUB_300001_SM_10006detail6reduce18DeviceReduceKernelINS2_10policy_hubIdjN4cuda3std3__44plusIdEEE10Policy1000EN6thrust24THRUST_300001_SM_1000_NS17counting_iteratorImNSD_11use_defaultESF_SF_EEjS9_dN32_GLOBAL__N__b1bba380_4_k_cu_main9IntegrandEEEvT0_PT3_T1_NS0_13GridEvenShareISM_EET2_T4_E12temp_storage+80];
	add.f64 	%fd341, %fd339, %fd340;
	ld.shared.f64 	%fd342, [_ZZN3cub18CUB_300001_SM_10006detail6reduce18DeviceReduceKernelINS2_10policy_hubIdjN4cuda3std3__44plusIdEEE10Policy1000EN6thrust24THRUST_300001_SM_1000_NS17counting_iteratorImNSD_11use_defaultESF_SF_EEjS9_dN32_GLOBAL__N__b1bba380_4_k_cu_main9IntegrandEEEvT0_PT3_T1_NS0_13GridEvenShareISM_EET2_T4_E12temp_storage+88];
	add.f64 	%fd343, %fd341, %fd342;
	ld.shared.f64 	%fd344, [_ZZN3cub18CUB_300001_SM_10006detail6reduce18DeviceReduceKernelINS2_10policy_hubIdjN4cuda3std3__44plusIdEEE10Policy1000EN6thrust24THRUST_300001_SM_1000_NS17counting_iteratorImNSD_11use_defaultESF_SF_EEjS9_dN32_GLOBAL__N__b1bba380_4_k_cu_main9IntegrandEEEvT0_PT3_T1_NS0_13GridEvenShareISM_EET2_T4_E12temp_storage+96];
	add.f64 	%fd345, %fd343, %fd344;
	ld.shared.f64 	%fd346, [_ZZN3cub18CUB_300001_SM_10006detail6reduce18DeviceReduceKernelINS2_10policy_hubIdjN4cuda3std3__44plusIdEEE10Policy1000EN6thrust24THRUST_300001_SM_1000_NS17counting_iteratorImNSD_11use_defaultESF_SF_EEjS9_dN32_GLOBAL__N__b1bba380_4_k_cu_main9IntegrandEEEvT0_PT3_T1_NS0_13GridEvenShareISM_EET2_T4_E12temp_storage+104];
	add.f64 	%fd347, %fd345, %fd346;
	ld.shared.f64 	%fd348, [_ZZN3cub18CUB_300001_SM_10006detail6reduce18DeviceReduceKernelINS2_10policy_hubIdjN4cuda3std3__44plusIdEEE10Policy1000EN6thrust24THRUST_300001_SM_1000_NS17counting_iteratorImNSD_11use_defaultESF_SF_EEjS9_dN32_GLOBAL__N__b1bba380_4_k_cu_main9IntegrandEEEvT0_PT3_T1_NS0_13GridEvenShareISM_EET2_T4_E12temp_storage+112];
	add.f64 	%fd349, %fd347, %fd348;
	ld.shared.f64 	%fd350, [_ZZN3cub18CUB_300001_SM_10006detail6reduce18DeviceReduceKernelINS2_10policy_hubIdjN4cuda3std3__44plusIdEEE10Policy1000EN6thrust24THRUST_300001_SM_1000_NS17counting_iteratorImNSD_11use_defaultESF_SF_EEjS9_dN32_GLOBAL__N__b1bba380_4_k_cu_main9IntegrandEEEvT0_PT3_T1_NS0_13GridEvenShareISM_EET2_T4_E12temp_storage+120];
	add.f64 	%fd351, %fd349, %fd350;
	ld.shared.f64 	%fd352, [_ZZN3cub18CUB_300001_SM_10006detail6reduce18DeviceReduceKernelINS2_10policy_hubIdjN4cuda3std3__44plusIdEEE10Policy1000EN6thrust24THRUST_300001_SM_1000_NS17counting_iteratorImNSD_11use_defaultESF_SF_EEjS9_dN32_GLOBAL__N__b1bba380_4_k_cu_main9IntegrandEEEvT0_PT3_T1_NS0_13GridEvenShareISM_EET2_T4_E12temp_storage+128];
	add.f64 	%fd353, %fd351, %fd352;
	ld.shared.f64 	%fd354, [_ZZN3cub18CUB_300001_SM_10006detail6reduce18DeviceReduceKernelINS2_10policy_hubIdjN4cuda3std3__44plusIdEEE10Policy1000EN6thrust24THRUST_300001_SM_1000_NS17counting_iteratorImNSD_11use_defaultESF_SF_EEjS9_dN32_GLOBAL__N__b1bba380_4_k_cu_main9IntegrandEEEvT0_PT3_T1_NS0_13GridEvenShareISM_EET2_T4_E12temp_storage+136];
	add.f64 	%fd355, %fd353, %fd354;
	ld.shared.f64 	%fd356, [_ZZN3cub18CUB_300001_SM_10006detail6reduce18DeviceReduceKernelINS2_10policy_hubIdjN4cuda3std3__44plusIdEEE10Policy1000EN6thrust24THRUST_300001_SM_1000_NS17counting_iteratorImNSD_11use_defaultESF_SF_EEjS9_dN32_GLOBAL__N__b1bba380_4_k_cu_main9IntegrandEEEvT0_PT3_T1_NS0_13GridEvenShareISM_EET2_T4_E12temp_storage+144];
	add.f64 	%fd357, %fd355, %fd356;
	ld.shared.f64 	%fd358, [_ZZN3cub18CUB_300001_SM_10006detail6reduce18DeviceReduceKernelINS2_10policy_hubIdjN4cuda3std3__44plusIdEEE10Policy1000EN6thrust24THRUST_300001_SM_1000_NS17counting_iteratorImNSD_11use_defaultESF_SF_EEjS9_dN32_GLOBAL__N__b1bba380_4_k_cu_main9IntegrandEEEvT0_PT3_T1_NS0_13GridEvenShareISM_EET2_T4_E12temp_storage+152];
	add.f64 	%fd359, %fd357, %fd358;
	ld.shared.f64 	%fd360, [_ZZN3cub18CUB_300001_SM_10006detail6reduce18DeviceReduceKernelINS2_10policy_hubIdjN4cuda3std3__44plusIdEEE10Policy1000EN6thrust24THRUST_300001_SM_1000_NS17counting_iteratorImNSD_11use_defaultESF_SF_EEjS9_dN32_GLOBAL__N__b1bba380_4_k_cu_main9IntegrandEEEvT0_PT3_T1_NS0_13GridEvenShareISM_EET2_T4_E12temp_storage+160];
	add.f64 	%fd361, %fd359, %fd360;
	ld.shared.f64 	%fd362, [_ZZN3cub18CUB_300001_SM_10006detail6reduce18DeviceReduceKernelINS2_10policy_hubIdjN4cuda3std3__44plusIdEEE10Policy1000EN6thrust24THRUST_300001_SM_1000_NS17counting_iteratorImNSD_11use_defaultESF_SF_EEjS9_dN32_GLOBAL__N__b1bba380_4_k_cu_main9IntegrandEEEvT0_PT3_T1_NS0_13GridEvenShareISM_EET2_T4_E12temp_storage+168];
	add.f64 	%fd363, %fd361, %fd362;
	ld.shared.f64 	%fd364, [_ZZN3cub18CUB_300001_SM_10006detail6reduce18DeviceReduceKernelINS2_10policy_hubIdjN4cuda3std3__44plusIdEEE10Policy1000EN6thrust24THRUST_300001_SM_1000_NS17counting_iteratorImNSD_11use_defaultESF_SF_EEjS9_dN32_GLOBAL__N__b1bba380_4_k_cu_main9IntegrandEEEvT0_PT3_T1_NS0_13GridEvenShareISM_EET2_T4_E12temp_storage+176];
	add.f64 	%fd377, %fd363, %fd364;
	bra.uni 	$L__BB2_35;
$L__BB2_15:
	// begin inline asm
	mov.u32 %r144, %laneid;
	// end inline asm
	and.b32  	%r195, %r7, 992;
	add.s32 	%r196, %r195, 32;
	setp.gt.u32 	%p25, %r196, %r6;
	not.b32 	%r197, %r195;
	add.s32 	%r198, %r6, %r197;
	selp.b32 	%r193, %r198, 31, %p25;
	mov.b64 	%rd56, %fd370;
	mov.b64 	{%r146, %r151}, %rd56;
	mov.b32 	%r152, 1;
	mov.b32 	%r194, -1;
	// begin inline asm
	shfl.sync.down.b32 %r145, %r146, %r152, %r193, %r194;
	// end inline asm
	// begin inline asm
	shfl.sync.down.b32 %r150, %r151, %r152, %r193, %r194;
	// end inline asm
	mov.b64 	%rd57, {%r145, %r150};
	mov.b64 	%fd245, %rd57;
	setp.lt.s32 	%p26, %r144, %r193;
	add.f64 	%fd246, %fd370, %fd245;
	selp.f64 	%fd247, %fd246, %fd370, %p26;
	mov.b64 	%rd58, %fd247;
	mov.b64 	{%r156, %r161}, %rd58;
	mov.b32 	%r162, 2;
	// begin inline asm
	shfl.sync.down.b32 %r155, %r156, %r162, %r193, %r194;
	// end inline asm
	// begin inline asm
	shfl.sync.down.b32 %r160, %r161, %r162, %r193, %r194;
	// end inline asm
	mov.b64 	%rd59, {%r155, %r160};
	mov.b64 	%fd248, %rd59;
	add.s32 	%r199, %r144, 2;
	setp.gt.s32 	%p27, %r199, %r193;
	add.f64 	%fd249, %fd247, %fd248;
	selp.f64 	%fd250, %fd247, %fd249, %p27;
	mov.b64 	%rd60, %fd250;
	mov.b64 	{%r166, %r171}, %rd60;
	mov.b32 	%r172, 4;
	// begin inline asm
	shfl.sync.down.b32 %r165, %r166, %r172, %r193, %r194;
	// end inline asm
	// begin inline asm
	shfl.sync.down.b32 %r170, %r171, %r172, %r193, %r194;
	// end inline asm
	mov.b64 	%rd61, {%r165, %r170};
	mov.b64 	%fd251, %rd61;
	add.s32 	%r200, %r144, 4;
	setp.gt.s32 	%p28, %r200, %r193;
	add.f64 	%fd252, %fd250, %fd251;
	selp.f64 	%fd253, %fd250, %fd252, %p28;
	mov.b64 	%rd62, %fd253;
	mov.b64 	{%r176, %r181}, %rd62;
	mov.b32 	%r182, 8;
	// begin inline asm
	shfl.sync.down.b32 %r175, %r176, %r182, %r193, %r194;
	// end inline asm
	// begin inline asm
	shfl.sync.down.b32 %r180, %r181, %r182, %r193, %r194;
	// end inline asm
	mov.b64 	%rd63, {%r175, %r180};
	mov.b64 	%fd254, %rd63;
	add.s32 	%r201, %r144, 8;
	setp.gt.s32 	%p29, %r201, %r193;
	add.f64 	%fd255, %fd253, %fd254;
	selp.f64 	%fd256, %fd253, %fd255, %p29;
	mov.b64 	%rd64, %fd256;
	mov.b64 	{%r186, %r191}, %rd64;
	mov.b32 	%r192, 16;
	// begin inline asm
	shfl.sync.down.b32 %r185, %r186, %r192, %r193, %r194;
	// end inline asm
	// begin inline asm
	shfl.sync.down.b32 %r190, %r191, %r192, %r193, %r194;
	// end inline asm
	mov.b64 	%rd65, {%r185, %r190};
	mov.b64 	%fd257, %rd65;
	add.s32 	%r202, %r144, 16;
	setp.gt.s32 	%p30, %r202, %r193;
	add.f64 	%fd258, %fd256, %fd257;
	selp.f64 	%fd377, %fd256, %fd258, %p30;
	setp.ne.s32 	%p31, %r144, 0;
	@%p31 bra 	$L__BB2_17;
	shr.u32 	%r203, %r7, 2;
	and.b32  	%r204, %r203, 248;
	mov.u32 	%r205, _ZZN3cub18CUB_300001_SM_10006detail6reduce18DeviceReduceKernelINS2_10policy_hubIdjN4cuda3std3__44plusIdEEE10Policy1000EN6thrust24THRUST_300001_SM_1000_NS17counting_iteratorImNSD_11use_defaultESF_SF_EEjS9_dN32_GLOBAL__N__b1bba380_4_k_cu_main9IntegrandEEEvT0_PT3_T1_NS0_13GridEvenShareISM_EET2_T4_E12temp_storage;
	add.s32 	%r206, %r205, %r204;
	st.shared.f64 	[%r206+24], %fd377;
$L__BB2_17:
	bar.sync 	0;
	setp.ne.s32 	%p32, %r7, 0;
	@%p32 bra 	$L__BB2_35;
	setp.gt.u32 	%p33, %r6, 32;
	ld.shared.f64 	%fd259, [_ZZN3cub18CUB_300001_SM_10006detail6reduce18DeviceReduceKernelINS2_10policy_hubIdjN4cuda3std3__44plusIdEEE10Policy1000EN6thrust24THRUST_300001_SM_1000_NS17counting_iteratorImNSD_11use_defaultESF_SF_EEjS9_dN32_GLOBAL__N__b1bba380_4_k_cu_main9IntegrandEEEvT0_PT3_T1_NS0_13GridEvenShareISM_EET2_T4_E12temp_storage+32];
	add.f64 	%fd260, %fd377, %fd259;
	selp.f64 	%fd261, %fd260, %fd377, %p33;
	setp.gt.u32 	%p34, %r6, 64;
	ld.shared.f64 	%fd262, [_ZZN3cub18CUB_300001_SM_10006detail6reduce18DeviceReduceKernelINS2_10policy_hubIdjN4cuda3std3__44plusIdEEE10Policy1000EN6thrust24THRUST_300001_SM_1000_NS17counting_iteratorImNSD_11use_defaultESF_SF_EEjS9_dN32_GLOBAL__N__b1bba380_4_k_cu_main9IntegrandEEEvT0_PT3_T1_NS0_13GridEvenShareISM_EET2_T4_E12temp_storage+40];
	add.f64 	%fd263, %fd262, %fd261;
	selp.f64 	%fd264, %fd263, %fd261, %p34;
	setp.gt.u32 	%p35, %r6, 96;
	ld.shared.f64 	%fd265, [_ZZN3cub18CUB_300001_SM_10006detail6reduce18DeviceReduceKernelINS2_10policy_hubIdjN4cuda3std3__44plusIdEEE10Policy1000EN6thrust24THRUST_300001_SM_1000_NS17counting_iteratorImNSD_11use_defaultESF_SF_EEjS9_dN32_GLOBAL__N__b1bba380_4_k_cu_main9IntegrandEEEvT0_PT3_T1_NS0_13GridEvenShareISM_EET2_T4_E12temp_storage+48];
	add.f64 	%fd266, %fd265, %fd264;
	selp.f64 	%fd267, %fd266, %fd264, %p35;
	setp.gt.u32 	%p36, %r6, 128;
	ld.shared.f64 	%fd268, [_ZZN3cub18CUB_300001_SM_10006detail6reduce18DeviceReduceKernelINS2_10policy_hubIdjN4cuda3std3__44plusIdEEE10Policy1000EN6thrust24THRUST_300001_SM_1000_NS17counting_iteratorImNSD_11use_defaultESF_SF_EEjS9_dN32_GLOBAL__N__b1bba380_4_k_cu_main9IntegrandEEEvT0_PT3_T1_NS0_13GridEvenShareISM_EET2_T4_E12temp_storage+56];
	add.f64 	%fd269, %fd268, %fd267;
	selp.f64 	%fd270, %fd269, %fd267, %p36;
	setp.gt.u32 	%p37, %r6, 160;
	ld.shared.f64 	%fd271, [_ZZN3cub18CUB_300001_SM_10006detail6reduce18DeviceReduceKernelINS2_10policy_hubIdjN4cuda3std3__44plusIdEEE10Policy1000EN6thrust24THRUST_300001_SM_1000_NS17counting_iteratorImNSD_11use_defaultESF_SF_EEjS9_dN32_GLOBAL__N__b1bba380_4_k_cu_main9IntegrandEEEvT0_PT3_T1_NS0_13GridEvenShareISM_EET2_T4_E12temp_storage+64];
	add.f64 	%fd272, %fd271, %fd270;
	selp.f64 	%fd273, %fd272, %fd270, %p37;
	setp.gt.u32 	%p38, %r6, 192;
	ld.shared.f64 	%fd274, [_ZZN3cub18CUB_300001_SM_10006detail6reduce18DeviceReduceKernelINS2_10policy_hubIdjN4cuda3std3__44plusIdEEE10Policy1000EN6thrust24THRUST_300001_SM_1000_NS17counting_iteratorImNSD_11use_defaultESF_SF_EEjS9_dN32_GLOBAL__N__b1bba380_4_k_cu_main9IntegrandEEEvT0_PT3_T1_NS0_13GridEvenShareISM_EET2_T4_E12temp_storage+72];
	add.f64 	%fd275, %fd274, %fd273;
	selp.f64 	%fd276, %fd275, %fd273, %p38;
	setp.gt.u32 	%p39, %r6, 224;
	ld.shared.f64 	%fd277, [_ZZN3cub18CUB_300001_SM_10006detail6reduce18DeviceReduceKernelINS2_10policy_hubIdjN4cuda3std3__44plusIdEEE10Policy1000EN6thrust24THRUST_300001_SM_1000_NS17counting_iteratorImNSD_11use_defaultESF_SF_EEjS9_dN32_GLOBAL__N__b1bba380_4_k_cu_main9IntegrandEEEvT0_PT3_T1_NS0_13GridEvenShareISM_EET2_T4_E12temp_storage+80];
	add.f64 	%fd278, %fd277, %fd276;
	selp.f64 	%fd279, %fd278, %fd276, %p39;
	setp.gt.u32 	%p40, %r6, 256;
	ld.shared.f64 	%fd280, [_ZZN3cub18CUB_300001_SM_10006detail6reduce18DeviceReduceKernelINS2_10policy_hubIdjN4cuda3std3__44plusIdEEE10Policy1000EN6thrust24THRUST_300001_SM_1000_NS17counting_iteratorImNSD_11use_defaultESF_SF_EEjS9_dN32_GLOBAL__N__b1bba380_4_k_cu_main9IntegrandEEEvT0_PT3_T1_NS0_13GridEvenShareISM_EET2_T4_E12temp_storage+88];
	add.f64 	%fd281, %fd280, %fd279;
	selp.f64 	%fd282, %fd281, %fd279, %p40;
	setp.gt.u32 	%p41, %r6, 288;
	ld.shared.f64 	%fd283, [_ZZN3cub18CUB_300001_SM_10006detail6reduce18DeviceReduceKernelINS2_10policy_hubIdjN4cuda3std3__44plusIdEEE10Policy1000EN6thrust24THRUST_300001_SM_1000_NS17counting_iteratorImNSD_11use_defaultESF_SF_EEjS9_dN32_GLOBAL__N__b1bba380_4_k_cu_main9IntegrandEEEvT0_PT3_T1_NS0_13GridEvenShareISM_EET2_T4_E12temp_storage+96];
	add.f64 	%fd284, %fd283, %fd282;
	selp.f64 	%fd285, %fd284, %fd282, %p41;
	setp.gt.u32 	%p42, %r6, 320;
	ld.shared.f64 	%fd286, [_ZZN3cub18CUB_300001_SM_10006detail6reduce18DeviceReduceKernelINS2_10policy_hubIdjN4cuda3std3__44plusIdEEE10Policy1000EN6thrust24THRUST_300001_SM_1000_NS17counting_iteratorImNSD_11use_defaultESF_SF_EEjS9_dN32_GLOBAL__N__b1bba380_4_k_cu_main9IntegrandEEEvT0_PT3_T1_NS0_13GridEvenShareISM_EET2_T4_E12temp_storage+104];
	add.f64 	%fd287, %fd286, %fd285;
	selp.f64 	%fd288, %fd287, %fd285, %p42;
	setp.gt.u32 	%p43, %r6, 352;
	ld.shared.f64 	%fd289, [_ZZN3cub18CUB_300001_SM_10006detail6reduce18DeviceReduceKernelINS2_10policy_hubIdjN4cuda3std3__44plusIdEEE10Policy1000EN6thrust24THRUST_300001_SM_1000_NS17counting_iteratorImNSD_11use_defaultESF_SF_EEjS9_dN32_GLOBAL__N__b1bba380_4_k_cu_main9IntegrandEEEvT0_PT3_T1_NS0_13GridEvenShareISM_EET2_T4_E12temp_storage+112];
	add.f64 	%fd290, %fd289, %fd288;
	selp.f64 	%fd291, %fd290, %fd288, %p43;
	setp.gt.u32 	%p44, %r6, 384;
	ld.shared.f64 	%fd292, [_ZZN3cub18CUB_300001_SM_10006detail6reduce18DeviceReduceKernelINS2_10policy_hubIdjN4cuda3std3__44plusIdEEE10Policy1000EN6thrust24THRUST_300001_SM_1000_NS17counting_iteratorImNSD_11use_defaultESF_SF_EEjS9_dN32_GLOBAL__N__b1bba380_4_k_cu_main9IntegrandEEEvT0_PT3_T1_NS0_13GridEvenShareISM_EET2_T4_E12temp_storage+120];
	add.f64 	%fd293, %fd292, %fd291;
	selp.f64 	%fd294, %fd293, %fd291, %p44;
	setp.gt.u32 	%p45, %r6, 416;
	ld.shared.f64 	%fd295, [_ZZN3cub18CUB_300001_SM_10006detail6reduce18DeviceReduceKernelINS2_10policy_hubIdjN4cuda3std3__44plusIdEEE10Policy1000EN6thrust24THRUST_300001_SM_1000_NS17counting_iteratorImNSD_11use_defaultESF_SF_EEjS9_dN32_GLOBAL__N__b1bba380_4_k_cu_main9IntegrandEEEvT0_PT3_T1_NS0_13GridEvenShareISM_EET2_T4_E12temp_storage+128];
	add.f64 	%fd296, %fd295, %fd294;
	selp.f64 	%fd297, %fd296, %fd294, %p45;
	setp.gt.u32 	%p46, %r6, 448;
	ld.shared.f64 	%fd298, [_ZZN3cub18CUB_300001_SM_10006detail6reduce18DeviceReduceKernelINS2_10policy_hubIdjN4cuda3std3__44plusIdEEE10Policy1000EN6thrust24THRUST_300001_SM_1000_NS17counting_iteratorImNSD_11use_defaultESF_SF_EEjS9_dN32_GLOBAL__N__b1bba380_4_k_cu_main9IntegrandEEEvT0_PT3_T1_NS0_13GridEvenShareISM_EET2_T4_E12temp_storage+136];
	add.f64 	%fd299, %fd298, %fd297;
	selp.f64 	%fd300, %fd299, %fd297, %p46;
	setp.gt.u32 	%p47, %r6, 480;
	ld.shared.f64 	%fd301, [_ZZN3cub18CUB_300001_SM_10006detail6reduce18DeviceReduceKernelINS2_10policy_hubIdjN4cuda3std3__44plusIdEEE10Policy1000EN6thrust24THRUST_300001_SM_1000_NS17counting_iteratorImNSD_11use_defaultESF_SF_EEjS9_dN32_GLOBAL__N__b1bba380_4_k_cu_main9IntegrandEEEvT0_PT3_T1_NS0_13GridEvenShareISM_EET2_T4_E12temp_storage+144];
	add.f64 	%fd302, %fd301, %fd300;
	selp.f64 	%fd303, %fd302, %fd300, %p47;
	setp.gt.u32 	%p48, %r6, 512;
	ld.shared.f64 	%fd304, [_ZZN3cub18CUB_300001_SM_10006detail6reduce18DeviceReduceKernelINS2_10policy_hubIdjN4cuda3std3__44plusIdEEE10Policy1000EN6thrust24THRUST_300001_SM_1000_NS17counting_iteratorImNSD_11use_defaultESF_SF_EEjS9_dN32_GLOBAL__N__b1bba380_4_k_cu_main9IntegrandEEEvT0_PT3_T1_NS0_13GridEvenShareISM_EET2_T4_E12temp_storage+152];
	add.f64 	%fd305, %fd304, %fd303;
	selp.f64 	%fd306, %fd305, %fd303, %p48;
	setp.gt.u32 	%p49, %r6, 544;
	ld.shared.f64 	%fd307, [_ZZN3cub18CUB_300001_SM_10006detail6reduce18DeviceReduceKernelINS2_10policy_hubIdjN4cuda3std3__44plusIdEEE10Policy1000EN6thrust24THRUST_300001_SM_1000_NS17counting_iteratorImNSD_11use_defaultESF_SF_EEjS9_dN32_GLOBAL__N__b1bba380_4_k_cu_main9IntegrandEEEvT0_PT3_T1_NS0_13GridEvenShareISM_EET2_T4_E12temp_storage+160];
	add.f64 	%fd308, %fd307, %fd306;
	selp.f64 	%fd309, %fd308, %fd306, %p49;
	setp.gt.u32 	%p50, %r6, 576;
	ld.shared.f64 	%fd310, [_ZZN3cub18CUB_300001_SM_10006detail6reduce18DeviceReduceKernelINS2_10policy_hubIdjN4cuda3std3__44plusIdEEE10Policy1000EN6thrust24THRUST_300001_SM_1000_NS17counting_iteratorImNSD_11use_defaultESF_SF_EEjS9_dN32_GLOBAL__N__b1bba380_4_k_cu_main9IntegrandEEEvT0_PT3_T1_NS0_13GridEvenShareISM_EET2_T4_E12temp_storage+168];
	add.f64 	%fd311, %fd310, %fd309;
	selp.f64 	%fd312, %fd311, %fd309, %p50;
	setp.gt.u32 	%p51, %r6, 608;
	ld.shared.f64 	%fd313, [_ZZN3cub18CUB_300001_SM_10006detail6reduce18DeviceReduceKernelINS2_10policy_hubIdjN4cuda3std3__44plusIdEEE10Policy1000EN6thrust24THRUST_300001_SM_1000_NS17counting_iteratorImNSD_11use_defaultESF_SF_EEjS9_dN32_GLOBAL__N__b1bba380_4_k_cu_main9IntegrandEEEvT0_PT3_T1_NS0_13GridEvenShareISM_EET2_T4_E12temp_storage+176];
	add.f64 	%fd314, %fd313, %fd312;
	selp.f64 	%fd377, %fd314, %fd312, %p51;
	bra.uni 	$L__BB2_35;
$L__BB2_19:
	mov.u32 	%r27, %tid.x;
	cvt.u64.u32 	%rd4, %r274;
	add.s64 	%rd5, %rd1, %rd4;
	cvt.u64.u32 	%rd2, %r27;
	add.s64 	%rd6, %rd5, %rd2;
	cvt.rn.f64.u64 	%fd30, %rd6;
	add.f64 	%fd31, %fd30, 0d3FE0000000000000;
	mul.f64 	%fd32, %fd1, %fd31;
	fma.rn.f64 	%fd33, %fd32, %fd32, 0d3FF0000000000000;
	mov.f64 	%fd34, 0d4010000000000000;
	div.rn.f64 	%fd35, %fd34, %fd33;
	add.s64 	%rd7, %rd6, 640;
	cvt.rn.f64.u64 	%fd36, %rd7;
	add.f64 	%fd37, %fd36, 0d3FE0000000000000;
	mul.f64 	%fd38, %fd1, %fd37;
	fma.rn.f64 	%fd39, %fd38, %fd38, 0d3FF0000000000000;
	div.rn.f64 	%fd40, %fd34, %fd39;
	mul.f64 	%fd41, %fd1, %fd40;
	add.s64 	%rd8, %rd6, 1280;
	cvt.rn.f64.u64 	%fd42, %rd8;
	add.f64 	%fd43, %fd42, 0d3FE0000000000000;
	mul.f64 	%fd44, %fd1, %fd43;
	fma.rn.f64 	%fd45, %fd44, %fd44, 0d3FF0000000000000;
	div.rn.f64 	%fd46, %fd34, %fd45;
	add.s64 	%rd9, %rd6, 1920;
	cvt.rn.f64.u64 	%fd47, %rd9;
	add.f64 	%fd48, %fd47, 0d3FE0000000000000;
	mul.f64 	%fd49, %fd1, %fd48;
	fma.rn.f64 	%fd50, %fd49, %fd49, 0d3FF0000000000000;
	div.rn.f64 	%fd51, %fd34, %fd50;
	add.s64 	%rd10, %rd6, 2560;
	cvt.rn.f64.u64 	%fd52, %rd10;
	add.f64 	%fd53, %fd52, 0d3FE0000000000000;
	mul.f64 	%fd54, %fd1, %fd53;
	fma.rn.f64 	%fd55, %fd54, %fd54, 0d3FF0000000000000;
	div.rn.f64 	%fd56, %fd34, %fd55;
	add.s64 	%rd11, %rd6, 3200;
	cvt.rn.f64.u64 	%fd57, %rd11;
	add.f64 	%fd58, %fd57, 0d3FE0000000000000;
	mul.f64 	%fd59, %fd1, %fd58;
	fma.rn.f64 	%fd60, %fd59, %fd59, 0d3FF0000000000000;
	div.rn.f64 	%fd61, %fd34, %fd60;
	add.s64 	%rd12, %rd6, 3840;
	cvt.rn.f64.u64 	%fd62, %rd12;
	add.f64 	%fd63, %fd62, 0d3FE0000000000000;
	mul.f64 	%fd64, %fd1, %fd63;
	fma.rn.f64 	%fd65, %fd64, %fd64, 0d3FF0000000000000;
	div.rn.f64 	%fd66, %fd34, %fd65;
	add.s64 	%rd13, %rd6, 4480;
	cvt.rn.f64.u64 	%fd67, %rd13;
	add.f64 	%fd68, %fd67, 0d3FE0000000000000;
	mul.f64 	%fd69, %fd1, %fd68;
	fma.rn.f64 	%fd70, %fd69, %fd69, 0d3FF0000000000000;
	div.rn.f64 	%fd71, %fd34, %fd70;
	fma.rn.f64 	%fd72, %fd1, %fd35, %fd41;
	fma.rn.f64 	%fd73, %fd1, %fd46, %fd72;
	fma.rn.f64 	%fd74, %fd1, %fd51, %fd73;
	fma.rn.f64 	%fd75, %fd1, %fd56, %fd74;
	fma.rn.f64 	%fd76, %fd1, %fd61, %fd75;
	fma.rn.f64 	%fd77, %fd1, %fd66, %fd76;
	fma.rn.f64 	%fd376, %fd1, %fd71, %fd77;
	setp.lt.u32 	%p2, %r6, %r4;
	@%p2 bra 	$L__BB2_31;
	add.s32 	%r28, %r1, -5120;
	add.s32 	%r29, %r4, %r274;
	add.s32 	%r272, %r29, 640;
	add.s32 	%r271, %r29, %r27;
	not.b32 	%r60, %r27;
	add.s32 	%r61, %r60, %r1;
	sub.s32 	%r62, %r61, %r4;
	sub.s32 	%r270, %r62, %r274;
	mov.b32 	%r273, 0;
$L__BB2_21:
	add.s32 	%r274, %r274, %r4;
	setp.gt.u32 	%p3, %r274, %r28;
	@%p3 bra 	$L__BB2_23;
	cvt.u64.u32 	%rd14, %r274;
	add.s64 	%rd15, %rd1, %rd14;
	add.s64 	%rd16, %rd15, %rd2;
	cvt.rn.f64.u64 	%fd78, %rd16;
	add.f64 	%fd79, %fd78, 0d3FE0000000000000;
	mul.f64 	%fd80, %fd1, %fd79;
	fma.rn.f64 	%fd81, %fd80, %fd80, 0d3FF0000000000000;
	mov.f64 	%fd82, 0d4010000000000000;
	div.rn.f64 	%fd83, %fd82, %fd81;
	add.s64 	%rd17, %rd16, 640;
	cvt.rn.f64.u64 	%fd84, %rd17;
	add.f64 	%fd85, %fd84, 0d3FE0000000000000;
	mul.f64 	%fd86, %fd1, %fd85;
	fma.rn.f64 	%fd87, %fd86, %fd86, 0d3FF0000000000000;
	div.rn.f64 	%fd88, %fd82, %fd87;
	add.s64 	%rd18, %rd16, 1280;
	cvt.rn.f64.u64 	%fd89, %rd18;
	add.f64 	%fd90, %fd89, 0d3FE0000000000000;
	mul.f64 	%fd91, %fd1, %fd90;
	fma.rn.f64 	%fd92, %fd91, %fd91, 0d3FF0000000000000;
	div.rn.f64 	%fd93, %fd82, %fd92;
	add.s64 	%rd19, %rd16, 1920;
	cvt.rn.f64.u64 	%fd94, %rd19;
	add.f64 	%fd95, %fd94, 0d3FE0000000000000;
	mul.f64 	%fd96, %fd1, %fd95;
	fma.rn.f64 	%fd97, %fd96, %fd96, 0d3FF0000000000000;
	div.rn.f64 	%fd98, %fd82, %fd97;
	add.s64 	%rd20, %rd16, 2560;
	cvt.rn.f64.u64 	%fd99, %rd20;
	add.f64 	%fd100, %fd99, 0d3FE0000000000000;
	mul.f64 	%fd101, %fd1, %fd100;
	fma.rn.f64 	%fd102, %fd101, %fd101, 0d3FF0000000000000;
	div.rn.f64 	%fd103, %fd82, %fd102;
	add.s64 	%rd21, %rd16, 3200;
	cvt.rn.f64.u64 	%fd104, %rd21;
	add.f64 	%fd105, %fd104, 0d3FE0000000000000;
	mul.f64 	%fd106, %fd1, %fd105;
	fma.rn.f64 	%fd107, %fd106, %fd106, 0d3FF0000000000000;
	div.rn.f64 	%fd108, %fd82, %fd107;
	add.s64 	%rd22, %rd16, 3840;
	cvt.rn.f64.u64 	%fd109, %rd22;
	add.f64 	%fd110, %fd109, 0d3FE0000000000000;
	mul.f64 	%fd111, %fd1, %fd110;
	fma.rn.f64 	%fd112, %fd111, %fd111, 0d3FF0000000000000;
	div.rn.f64 	%fd113, %fd82, %fd112;
	add.s64 	%rd23, %rd16, 4480;
	cvt.rn.f64.u64 	%fd114, %rd23;
	add.f64 	%fd115, %fd114, 0d3FE0000000000000;
	mul.f64 	%fd116, %fd1, %fd115;
	fma.rn.f64 	%fd117, %fd116, %fd116, 0d3FF0000000000000;
	div.rn.f64 	%fd118, %fd82, %fd117;
	fma.rn.f64 	%fd119, %fd1, %fd83, %fd376;
	fma.rn.f64 	%fd120, %fd1, %fd88, %fd119;
	fma.rn.f64 	%fd121, %fd1, %fd93, %fd120;
	fma.rn.f64 	%fd122, %fd1, %fd98, %fd121;
	fma.rn.f64 	%fd123, %fd1, %fd103, %fd122;
	fma.rn.f64 	%fd124, %fd1, %fd108, %fd123;
	fma.rn.f64 	%fd125, %fd1, %fd113, %fd124;
	fma.rn.f64 	%fd376, %fd1, %fd118, %fd125;
	sub.s32 	%r63, %r1, %r274;
	setp.lt.u32 	%p4, %r63, %r4;
	add.s32 	%r273, %r273, 1;
	add.s32 	%r272, %r272, %r4;
	add.s32 	%r271, %r271, %r4;
	sub.s32 	%r270, %r270, %r4;
	@%p4 bra 	$L__BB2_31;
	bra.uni 	$L__BB2_21;
$L__BB2_23:
	setp.le.u32 	%p5, %r1, %r274;
	@%p5 bra 	$L__BB2_31;
	sub.s32 	%r43, %r1, %r274;
	setp.ge.s32 	%p6, %r27, %r43;
	@%p6 bra 	$L__BB2_31;
	add.s32 	%r65, %r1, %r60;
	sub.s32 	%r66, %r65, %r29;
	mul.lo.s32 	%r67, %r2, %r273;
	mad.lo.s32 	%r44, %r67, -5120, %r66;
	mul.hi.u32 	%r68, %r44, -858993459;
	shr.u32 	%r69, %r68, 9;
	and.b32  	%r70, %r69, 3;
	setp.eq.s32 	%p7, %r70, 3;
	mov.u32 	%r278, %r27;
	@%p7 bra 	$L__BB2_28;
	mul.hi.u32 	%r71, %r270, -858993459;
	cvt.u16.u32 	%rs1, %r71;
	shr.u16 	%rs2, %rs1, 9;
	add.s16 	%rs3, %rs2, 1;
	cvt.u32.u16 	%r72, %rs3;
	and.b32  	%r73, %r72, 3;
	neg.s32 	%r275, %r73;
	mov.u32 	%r278, %r27;
$L__BB2_27:
	.pragma "nounroll";
	cvt.u64.u32 	%rd24, %r271;
	add.s64 	%rd25, %rd1, %rd24;
	cvt.rn.f64.u64 	%fd127, %rd25;
	add.f64 	%fd128, %fd127, 0d3FE0000000000000;
	mul.f64 	%fd129, %fd1, %fd128;
	fma.rn.f64 	%fd130, %fd129, %fd129, 0d3FF0000000000000;
	mov.f64 	%fd131, 0d4010000000000000;
	div.rn.f64 	%fd132, %fd131, %fd130;
	fma.rn.f64 	%fd376, %fd1, %fd132, %fd376;
	add.s32 	%r278, %r278, 640;
	add.s32 	%r271, %r271, 640;
	add.s32 	%r275, %r275, 1;
	setp.ne.s32 	%p8, %r275, 0;
	@%p8 bra 	$L__BB2_27;
$L__BB2_28:
	setp.lt.u32 	%p9, %r44, 1920;
	@%p9 bra 	$L__BB2_31;
	add.s32 	%r280, %r278, 1280;
	add.s32 	%r279, %r278, %r272;
$L__BB2_30:
	add.s32 	%r74, %r279, -640;
	cvt.u64.u32 	%rd26, %r74;
	add.s64 	%rd27, %rd1, %rd26;
	cvt.rn.f64.u64 	%fd133, %rd27;
	add.f64 	%fd134, %fd133, 0d3FE0000000000000;
	mul.f64 	%fd135, %fd1, %fd134;
	fma.rn.f64 	%fd136, %fd135, %fd135, 0d3FF0000000000000;
	mov.f64 	%fd137, 0d4010000000000000;
	div.rn.f64 	%fd138, %fd137, %fd136;
	fma.rn.f64 	%fd139, %fd1, %fd138, %fd376;
	cvt.u64.u32 	%rd28, %r279;
	add.s64 	%rd29, %rd1, %rd28;
	cvt.rn.f64.u64 	%fd140, %rd29;
	add.f64 	%fd141, %fd140, 0d3FE0000000000000;
	mul.f64 	%fd142, %fd1, %fd141;
	fma.rn.f64 	%fd143, %fd142, %fd142, 0d3FF0000000000000;
	div.rn.f64 	%fd144, %fd137, %fd143;
	fma.rn.f64 	%fd145, %fd1, %fd144, %fd139;
	add.s32 	%r75, %r279, 640;
	cvt.u64.u32 	%rd30, %r75;
	add.s64 	%rd31, %rd1, %rd30;
	cvt.rn.f64.u64 	%fd146, %rd31;
	add.f64 	%fd147, %fd146, 0d3FE0000000000000;
	mul.f64 	%fd148, %fd1, %fd147;
	fma.rn.f64 	%fd149, %fd148, %fd148, 0d3FF0000000000000;
	div.rn.f64 	%fd150, %fd137, %fd149;
	fma.rn.f64 	%fd151, %fd1, %fd150, %fd145;
	add.s32 	%r76, %r279, 1280;
	cvt.u64.u32 	%rd32, %r76;
	add.s64 	%rd33, %rd1, %rd32;
	cvt.rn.f64.u64 	%fd152, %rd33;
	add.f64 	%fd153, %fd152, 0d3FE0000000000000;
	mul.f64 	%fd154, %fd1, %fd153;
	fma.rn.f64 	%fd155, %fd154, %fd154, 0d3FF0000000000000;
	div.rn.f64 	%fd156, %fd137, %fd155;
	fma.rn.f64 	%fd376, %fd1, %fd156, %fd151;
	add.s32 	%r57, %r280, 2560;
	add.s32 	%r77, %r280, 1280;
	add.s32 	%r279, %r279, 2560;
	setp.lt.s32 	%p10, %r77, %r43;
	mov.u32 	%r280, %r57;
	@%p10 bra 	$L__BB2_30;
$L__BB2_31:
	// begin inline asm
	mov.u32 %r78, %laneid;
	// end inline asm
	mov.b64 	%rd34, %fd376;
	mov.b64 	{%r80, %r85}, %rd34;
	mov.b32 	%r86, 1;
	mov.b32 	%r127, 31;
	mov.b32 	%r128, -1;
	// begin inline asm
	shfl.sync.down.b32 %r79, %r80, %r86, %r127, %r128;
	// end inline asm
	// begin inline asm
	shfl.sync.down.b32 %r84, %r85, %r86, %r127, %r128;
	// end inline asm
	mov.b64 	%rd35, {%r79, %r84};
	mov.b64 	%fd157, %rd35;
	setp.gt.s32 	%p11, %r78, 30;
	add.f64 	%fd158, %fd376, %fd157;
	selp.f64 	%fd159, %fd376, %fd158, %p11;
	mov.b64 	%rd36, %fd159;
	mov.b64 	{%r90, %r95}, %rd36;
	mov.b32 	%r96, 2;
	// begin inline asm
	shfl.sync.down.b32 %r89, %r90, %r96, %r127, %r128;
	// end inline asm
	// begin inline asm
	shfl.sync.down.b32 %r94, %r95, %r96, %r127, %r128;
	// end inline asm
	mov.b64 	%rd37, {%r89, %r94};
	mov.b64 	%fd160, %rd37;
	setp.gt.s32 	%p12, %r78, 29;
	add.f64 	%fd161, %fd159, %fd160;
	selp.f64 	%fd162, %fd159, %fd161, %p12;
	mov.b64 	%rd38, %fd162;
	mov.b64 	{%r100, %r105}, %rd38;
	mov.b32 	%r106, 4;
	// begin inline asm
	shfl.sync.down.b32 %r99, %r100, %r106, %r127, %r128;
	// end inline asm
	// begin inline asm
	shfl.sync.down.b32 %r104, %r105, %r106, %r127, %r128;
	// end inline asm
	mov.b64 	%rd39, {%r99, %r104};
	mov.b64 	%fd163, %rd39;
	setp.gt.s32 	%p13, %r78, 27;
	add.f64 	%fd164, %fd162, %fd163;
	selp.f64 	%fd165, %fd162, %fd164, %p13;
	mov.b64 	%rd40, %fd165;
	mov.b64 	{%r110, %r115}, %rd40;
	mov.b32 	%r116, 8;
	// begin inline asm
	shfl.sync.down.b32 %r109, %r110, %r116, %r127, %r128;
	// end inline asm
	// begin inline asm
	shfl.sync.down.b32 %r114, %r115, %r116, %r127, %r128;
	// end inline asm
	mov.b64 	%rd41, {%r109, %r114};
	mov.b64 	%fd166, %rd41;
	setp.gt.s32 	%p14, %r78, 23;
	add.f64 	%fd167, %fd165, %fd166;
	selp.f64 	%fd168, %fd165, %fd167, %p14;
	mov.b64 	%rd42, %fd168;
	mov.b64 	{%r120, %r125}, %rd42;
	mov.b32 	%r126, 16;
	// begin inline asm
	shfl.sync.down.b32 %r119, %r120, %r126, %r127, %r128;
	// end inline asm
	// begin inline asm
	shfl.sync.down.b32 %r124, %r125, %r126, %r127, %r128;
	// end inline asm
	mov.b64 	%rd43, {%r119, %r124};
	mov.b64 	%fd169, %rd43;
	setp.gt.s32 	%p15, %r78, 15;
	add.f64 	%fd26, %fd168, %fd169;
	selp.f64 	%fd377, %fd168, %fd26, %p15;
	setp.ne.s32 	%p16, %r78, 0;
	@%p16 bra 	$L__BB2_33;
	shr.u32 	%r129, %r27, 2;
	and.b32  	%r130, %r129, 248;
	mov.u32 	%r131, _ZZN3cub18CUB_300001_SM_10006detail6reduce18DeviceReduceKernelINS2_10policy_hubIdjN4cuda3std3__44plusIdEEE10Policy1000EN6thrust24THRUST_300001_SM_1000_NS17counting_iteratorImNSD_11use_defaultESF_SF_EEjS9_dN32_GLOBAL__N__b1bba380_4_k_cu_main9IntegrandEEEvT0_PT3_T1_NS0_13GridEvenShareISM_EET2_T4_E12temp_storage;
	add.s32 	%r132, %r131, %r130;
	st.shared.f64 	[%r132+24], %fd26;
$L__BB2_33:
	bar.sync 	0;
	setp.ne.s32 	%p17, %r27, 0;
	@%p17 bra 	$L__BB2_35;
	ld.shared.f64 	%fd170, [_ZZN3cub18CUB_300001_SM_10006detail6reduce18DeviceReduceKernelINS2_10policy_hubIdjN4cuda3std3__44plusIdEEE10Policy1000EN6thrust24THRUST_300001_SM_1000_NS17counting_iteratorImNSD_11use_defaultESF_SF_EEjS9_dN32_GLOBAL__N__b1bba380_4_k_cu_main9IntegrandEEEvT0_PT3_T1_NS0_13GridEvenShareISM_EET2_T4_E12temp_storage+32];
	add.f64 	%fd171, %fd377, %fd170;
	ld.shared.f64 	%fd172, [_ZZN3cub18CUB_300001_SM_10006detail6reduce18DeviceReduceKernelINS2_10policy_hubIdjN4cuda3std3__44plusIdEEE10Policy1000EN6thrust24THRUST_300001_SM_1000_NS17counting_iteratorImNSD_11use_defaultESF_SF_EEjS9_dN32_GLOBAL__N__b1bba380_4_k_cu_main9IntegrandEEEvT0_PT3_T1_NS0_13GridEvenShareISM_EET2_T4_E12temp_storage+40];
	add.f64 	%fd173, %fd171, %fd172;
	ld.shared.f64 	%fd174, [_ZZN3cub18CUB_300001_SM_10006detail6reduce18DeviceReduceKernelINS2_10policy_hubIdjN4cuda3std3__44plusIdEEE10Policy1000EN6thrust24THRUST_300001_SM_1000_NS17counting_iteratorImNSD_11use_defaultESF_SF_EEjS9_dN32_GLOBAL__N__b1bba380_4_k_cu_main9IntegrandEEEvT0_PT3_T1_NS0_13GridEvenShareISM_EET2_T4_E12temp_storage+48];
	add.f64 	%fd175, %fd173, %fd174;
	ld.shared.f64 	%fd176, [_ZZN3cub18CUB_300001_SM_10006detail6reduce18DeviceReduceKernelINS2_10policy_hubIdjN4cuda3std3__44plusIdEEE10Policy1000EN6thrust24THRUST_300001_SM_1000_NS17counting_iteratorImNSD_11use_defaultESF_SF_EEjS9_dN32_GLOBAL__N__b1bba380_4_k_cu_main9IntegrandEEEvT0_PT3_T1_NS0_13GridEvenShareISM_EET2_T4_E12temp_storage+56];
	add.f64 	%fd177, %fd175, %fd176;
	ld.shared.f64 	%fd178, [_ZZN3cub18CUB_300001_SM_10006detail6reduce18DeviceReduceKernelINS2_10policy_hubIdjN4cuda3std3__44plusIdEEE10Policy1000EN6thrust24THRUST_300001_SM_1000_NS17counting_iteratorImNSD_11use_defaultESF_SF_EEjS9_dN32_GLOBAL__N__b1bba380_4_k_cu_main9IntegrandEEEvT0_PT3_T1_NS0_13GridEvenShareISM_EET2_T4_E12temp_storage+64];
	add.f64 	%fd179, %fd177, %fd178;
	ld.shared.f64 	%fd180, [_ZZN3cub18CUB_300001_SM_10006detail6reduce18DeviceReduceKernelINS2_10policy_hubIdjN4cuda3std3__44plusIdEEE10Policy1000EN6thrust24THRUST_300001_SM_1000_NS17counting_iteratorImNSD_11use_defaultESF_SF_EEjS9_dN32_GLOBAL__N__b1bba380_4_k_cu_main9IntegrandEEEvT0_PT3_T1_NS0_13GridEvenShareISM_EET2_T4_E12temp_storage+72];
	add.f64 	%fd181, %fd179, %fd180;
	ld.shared.f64 	%fd182, [_ZZN3cub18CUB_300001_SM_10006detail6reduce18DeviceReduceKernelINS2_10policy_hubIdjN4cuda3std3__44plusIdEEE10Policy1000EN6thrust24THRUST_300001_SM_1000_NS17counting_iteratorImNSD_11use_defaultESF_SF_EEjS9_dN32_GLOBAL__N__b1bba380_4_k_cu_main9IntegrandEEEvT0_PT3_T1_NS0_13GridEvenShareISM_EET2_T4_E12temp_storage+80];
	add.f64 	%fd183, %fd181, %fd182;
	ld.shared.f64 	%fd184, [_ZZN3cub18CUB_300001_SM_10006detail6reduce18DeviceReduceKernelINS2_10policy_hubIdjN4cuda3std3__44plusIdEEE10Policy1000EN6thrust24THRUST_300001_SM_1000_NS17counting_iteratorImNSD_11use_defaultESF_SF_EEjS9_dN32_GLOBAL__N__b1bba380_4_k_cu_main9IntegrandEEEvT0_PT3_T1_NS0_13GridEvenShareISM_EET2_T4_E12temp_storage+88];
	add.f64 	%fd185, %fd183, %fd184;
	ld.shared.f64 	%fd186, [_ZZN3cub18CUB_300001_SM_10006detail6reduce18DeviceReduceKernelINS2_10policy_hubIdjN4cuda3std3__44plusIdEEE10Policy1000EN6thrust24THRUST_300001_SM_1000_NS17counting_iteratorImNSD_11use_defaultESF_SF_EEjS9_dN32_GLOBAL__N__b1bba380_4_k_cu_main9IntegrandEEEvT0_PT3_T1_NS0_13GridEvenShareISM_EET2_T4_E12temp_storage+96];
	add.f64 	%fd187, %fd185, %fd186;
	ld.shared.f64 	%fd188, [_ZZN3cub18CUB_300001_SM_10006detail6reduce18DeviceReduceKernelINS2_10policy_hubIdjN4cuda3std3__44plusIdEEE10Policy1000EN6thrust24THRUST_300001_SM_1000_NS17counting_iteratorImNSD_11use_defaultESF_SF_EEjS9_dN32_GLOBAL__N__b1bba380_4_k_cu_main9IntegrandEEEvT0_PT3_T1_NS0_13GridEvenShareISM_EET2_T4_E12temp_storage+104];
	add.f64 	%fd189, %fd187, %fd188;
	ld.shared.f64 	%fd190, [_ZZN3cub18CUB_300001_SM_10006detail6reduce18DeviceReduceKernelINS2_10policy_hubIdjN4cuda3std3__44plusIdEEE10Policy1000EN6thrust24THRUST_300001_SM_1000_NS17counting_iteratorImNSD_11use_defaultESF_SF_EEjS9_dN32_GLOBAL__N__b1bba380_4_k_cu_main9IntegrandEEEvT0_PT3_T1_NS0_13GridEvenShareISM_EET2_T4_E12temp_storage+112];
	add.f64 	%fd191, %fd189, %fd190;
	ld.shared.f64 	%fd192, [_ZZN3cub18CUB_300001_SM_10006detail6reduce18DeviceReduceKernelINS2_10policy_hubIdjN4cuda3std3__44plusIdEEE10Policy1000EN6thrust24THRUST_300001_SM_1000_NS17counting_iteratorImNSD_11use_defaultESF_SF_EEjS9_dN32_GLOBAL__N__b1bba380_4_k_cu_main9IntegrandEEEvT0_PT3_T1_NS0_13GridEvenShareISM_EET2_T4_E12temp_storage+120];
	add.f64 	%fd193, %fd191, %fd192;
	ld.shared.f64 	%fd194, [_ZZN3cub18CUB_300001_SM_10006detail6reduce18DeviceReduceKernelINS2_10policy_hubIdjN4cuda3std3__44plusIdEEE10Policy1000EN6thrust24THRUST_300001_SM_1000_NS17counting_iteratorImNSD_11use_defaultESF_SF_EEjS9_dN32_GLOBAL__N__b1bba380_4_k_cu_main9IntegrandEEEvT0_PT3_T1_NS0_13GridEvenShareISM_EET2_T4_E12temp_storage+128];
	add.f64 	%fd195, %fd193, %fd194;
	ld.shared.f64 	%fd196, [_ZZN3cub18CUB_300001_SM_10006detail6reduce18DeviceReduceKernelINS2_10policy_hubIdjN4cuda3std3__44plusIdEEE10Policy1000EN6thrust24THRUST_300001_SM_1000_NS17counting_iteratorImNSD_11use_defaultESF_SF_EEjS9_dN32_GLOBAL__N__b1bba380_4_k_cu_main9IntegrandEEEvT0_PT3_T1_NS0_13GridEvenShareISM_EET2_T4_E12temp_storage+136];
	add.f64 	%fd197, %fd195, %fd196;
	ld.shared.f64 	%fd198, [_ZZN3cub18CUB_300001_SM_10006detail6reduce18DeviceReduceKernelINS2_10policy_hubIdjN4cuda3std3__44plusIdEEE10Policy1000EN6thrust24THRUST_300001_SM_1000_NS17counting_iteratorImNSD_11use_defaultESF_SF_EEjS9_dN32_GLOBAL__N__b1bba380_4_k_cu_main9IntegrandEEEvT0_PT3_T1_NS0_13GridEvenShareISM_EET2_T4_E12temp_storage+144];
	add.f64 	%fd199, %fd197, %fd198;
	ld.shared.f64 	%fd200, [_ZZN3cub18CUB_300001_SM_10006detail6reduce18DeviceReduceKernelINS2_10policy_hubIdjN4cuda3std3__44plusIdEEE10Policy1000EN6thrust24THRUST_300001_SM_1000_NS17counting_iteratorImNSD_11use_defaultESF_SF_EEjS9_dN32_GLOBAL__N__b1bba380_4_k_cu_main9IntegrandEEEvT0_PT3_T1_NS0_13GridEvenShareISM_EET2_T4_E12temp_storage+152];
	add.f64 	%fd201, %fd199, %fd200;
	ld.shared.f64 	%fd202, [_ZZN3cub18CUB_300001_SM_10006detail6reduce18DeviceReduceKernelINS2_10policy_hubIdjN4cuda3std3__44plusIdEEE10Policy1000EN6thrust24THRUST_300001_SM_1000_NS17counting_iteratorImNSD_11use_defaultESF_SF_EEjS9_dN32_GLOBAL__N__b1bba380_4_k_cu_main9IntegrandEEEvT0_PT3_T1_NS0_13GridEvenShareISM_EET2_T4_E12temp_storage+160];
	add.f64 	%fd203, %fd201, %fd202;
	ld.shared.f64 	%fd204, [_ZZN3cub18CUB_300001_SM_10006detail6reduce18DeviceReduceKernelINS2_10policy_hubIdjN4cuda3std3__44plusIdEEE10Policy1000EN6thrust24THRUST_300001_SM_1000_NS17counting_iteratorImNSD_11use_defaultESF_SF_EEjS9_dN32_GLOBAL__N__b1bba380_4_k_cu_main9IntegrandEEEvT0_PT3_T1_NS0_13GridEvenShareISM_EET2_T4_E12temp_storage+168];
	add.f64 	%fd205, %fd203, %fd204;
	ld.shared.f64 	%fd206, [_ZZN3cub18CUB_300001_SM_10006detail6reduce18DeviceReduceKernelINS2_10policy_hubIdjN4cuda3std3__44plusIdEEE10Policy1000EN6thrust24THRUST_300001_SM_1000_NS17counting_iteratorImNSD_11use_defaultESF_SF_EEjS9_dN32_GLOBAL__N__b1bba380_4_k_cu_main9IntegrandEEEvT0_PT3_T1_NS0_13GridEvenShareISM_EET2_T4_E12temp_storage+176];
	add.f64 	%fd377, %fd205, %fd206;
$L__BB2_35:
	mov.u32 	%r262, %tid.x;
	setp.ne.s32 	%p59, %r262, 0;
	@%p59 bra 	$L__BB2_37;
	cvta.to.global.u64 	%rd76, %rd3;
	mul.wide.u32 	%rd77, %r3, 8;
	add.s64 	%rd78, %rd76, %rd77;
	st.global.f64 	[%rd78], %fd377;
$L__BB2_37:
	ret;

}
	// .globl	_ZN3cub18CUB_300001_SM_10006detail6reduce28DeviceReduceSingleTileKernelINS2_10policy_hubIdjN4cuda3std3__44plusIdEEE10Policy1000EPdSC_iS9_ddNS7_10__identityEEEvT0_T1_T2_T3_T4_T6_
.visible .entry _ZN3cub18CUB_300001_SM_10006detail6reduce28DeviceReduceSingleTileKernelINS2_10policy_hubIdjN4cuda3std3__44plusIdEEE10Policy1000EPdSC_iS9_ddNS7_10__identityEEEvT0_T1_T2_T3_T4_T6_(
	.param .u64 .ptr .align 1 _ZN3cub18CUB_300001_SM_10006detail6reduce28DeviceReduceSingleTileKernelINS2_10policy_hubIdjN4cuda3std3__44plusIdEEE10Policy1000EPdSC_iS9_ddNS7_10__identityEEEvT0_T1_T2_T3_T4_T6__param_0,
	.param .u64 .ptr .align 1 _ZN3cub18CUB_300001_SM_10006detail6reduce28DeviceReduceSingleTileKernelINS2_10policy_hubIdjN4cuda3std3__44plusIdEEE10Policy1000EPdSC_iS9_ddNS7_10__identityEEEvT0_T1_T2_T3_T4_T6__param_1,
	.param .u32 _ZN3cub18CUB_300001_SM_10006detail6reduce28DeviceReduceSingleTileKernelINS2_10policy_hubIdjN4cuda3std3__44plusIdEEE10Policy1000EPdSC_iS9_ddNS7_10__identityEEEvT0_T1_T2_T3_T4_T6__param_2,
	.param .align 1 .b8 _ZN3cub18CUB_300001_SM_10006detail6reduce28DeviceReduceSingleTileKernelINS2_10policy_hubIdjN4cuda3std3__44plusIdEEE10Policy1000EPdSC_iS9_ddNS7_10__identityEEEvT0_T1_T2_T3_T4_T6__param_3[1],
	.param .f64 _ZN3cub18CUB_300001_SM_10006detail6reduce28DeviceReduceSingleTileKernelINS2_10policy_hubIdjN4cuda3std3__44plusIdEEE10Policy1000EPdSC_iS9_ddNS7_10__identityEEEvT0_T1_T2_T3_T4_T6__param_4,
	.param .align 1 .b8 _ZN3cub18CUB_300001_SM_10006detail6reduce28DeviceReduceSingleTileKernelINS2_10policy_hubIdjN4cuda3std3__44plusIdEEE10Policy1000EPdSC_iS9_ddNS7_10__identityEEEvT0_T1_T2_T3_T4_T6__param_5[1]
)
.maxntid 640
.minnctapersm 1
{
	.reg .pred 	%p<62>;
	.reg .b32 	%r<239>;
	.reg .b64 	%rd<109>;
	.reg .b64 	%fd<264>;
	// demoted variable
	.shared .align 8 .b8 _ZZN3cub18CUB_300001_SM_10006detail6reduce28DeviceReduceSingleTileKernelINS2_10policy_hubIdjN4cuda3std3__44plusIdEEE10Policy1000EPdSC_iS9_ddNS7_10__identityEEEvT0_T1_T2_T3_T4_T6_E12temp_storage[192];
	ld.param.u64 	%rd9, [_ZN3cub18CUB_300001_SM_10006detail6reduce28DeviceReduceSingleTileKernelINS2_10policy_hubIdjN4cuda3std3__44plusIdEEE10Policy1000EPdSC_iS9_ddNS7_10__identityEEEvT0_T1_T2_T3_T4_T6__param_0];
	ld.param.u64 	%rd10, [_ZN3cub18CUB_300001_SM_10006detail6reduce28DeviceReduceSingleTileKernelINS2_10policy_hubIdjN4cuda3std3__44plusIdEEE10Policy1000EPdSC_iS9_ddNS7_10__identityEEEvT0_T1_T2_T3_T4_T6__param_1];
	ld.param.u32 	%r36, [_ZN3cub18CUB_300001_SM_10006detail6reduce28DeviceReduceSingleTileKernelINS2_10policy_hubIdjN4cuda3std3__44plusIdEEE10Policy1000EPdSC_iS9_ddNS7_10__identityEEEvT0_T1_T2_T3_T4_T6__param_2];
	ld.param.f64 	%fd30, [_ZN3cub18CUB_300001_SM_10006detail6reduce28DeviceReduceSingleTileKernelINS2_10policy_hubIdjN4cuda3std3__44plusIdEEE10Policy1000EPdSC_iS9_ddNS7_10__identityEEEvT0_T1_T2_T3_T4_T6__param_4];
	cvta.to.global.u64 	%rd1, %rd10;
	setp.ne.s32 	%p1, %r36, 0;
	@%p1 bra 	$L__BB3_3;
	mov.u32 	%r225, %tid.x;
	setp.ne.s32 	%p61, %r225, 0;
	@%p61 bra 	$L__BB3_39;
	st.global.f64 	[%rd1], %fd30;
	bra.uni 	$L__BB3_39;
$L__BB3_3:
	setp.gt.s32 	%p2, %r36, 5119;
	@%p2 bra 	$L__BB3_21;
	mov.u32 	%r1, %tid.x;
	setp.ge.s32 	%p19, %r1, %r36;
	mov.f64 	%fd255, 0d0000000000000000;
	mov.u32 	%r229, %r1;
	@%p19 bra 	$L__BB3_6;
	mul.wide.u32 	%rd74, %r1, 8;
	add.s64 	%rd73, %rd9, %rd74;
	// begin inline asm
	ld.global.nc.u64 %rd72, [%rd73];
	// end inline asm
	mov.b64 	%fd255, %rd72;
	add.s32 	%r229, %r1, 640;
$L__BB3_6:
	setp.ge.s32 	%p20, %r229, %r36;
	@%p20 bra 	$L__BB3_12;
	not.b32 	%r101, %r229;
	add.s32 	%r4, %r36, %r101;
	mul.hi.u32 	%r102, %r4, -858993459;
	shr.u32 	%r103, %r102, 9;
	add.s32 	%r5, %r103, 1;
	and.b32  	%r104, %r103, 3;
	setp.eq.s32 	%p21, %r104, 3;
	@%p21 bra 	$L__BB3_10;
	mul.wide.u32 	%rd75, %r229, 8;
	add.s64 	%rd107, %rd9, %rd75;
	and.b32  	%r105, %r5, 3;
	neg.s32 	%r227, %r105;
$L__BB3_9:
	.pragma "nounroll";
	// begin inline asm
	ld.global.nc.u64 %rd76, [%rd107];
	// end inline asm
	mov.b64 	%fd121, %rd76;
	add.f64 	%fd255, %fd255, %fd121;
	add.s32 	%r229, %r229, 640;
	add.s64 	%rd107, %rd107, 5120;
	add.s32 	%r227, %r227, 1;
	setp.ne.s32 	%p22, %r227, 0;
	@%p22 bra 	$L__BB3_9;
$L__BB3_10:
	setp.lt.u32 	%p23, %r4, 1920;
	@%p23 bra 	$L__BB3_12;
$L__BB3_11:
	mul.wide.s32 	%rd86, %r229, 8;
	add.s64 	%rd79, %rd9, %rd86;
	// begin inline asm
	ld.global.nc.u64 %rd78, [%rd79];
	// end inline asm
	mov.b64 	%fd122, %rd78;
	add.f64 	%fd123, %fd255, %fd122;
	add.s64 	%rd81, %rd79, 5120;
	// begin inline asm
	ld.global.nc.u64 %rd80, [%rd81];
	// end inline asm
	mov.b64 	%fd124, %rd80;
	add.f64 	%fd125, %fd123, %fd124;
	add.s64 	%rd83, %rd79, 10240;
	// begin inline asm
	ld.global.nc.u64 %rd82, [%rd83];
	// end inline asm
	mov.b64 	%fd126, %rd82;
	add.f64 	%fd127, %fd125, %fd126;
	add.s64 	%rd85, %rd79, 15360;
	// begin inline asm
	ld.global.nc.u64 %rd84, [%rd85];
	// end inline asm
	mov.b64 	%fd128, %rd84;
	add.f64 	%fd255, %fd127, %fd128;
	add.s32 	%r229, %r229, 2560;
	setp.lt.s32 	%p24, %r229, %r36;
	@%p24 bra 	$L__BB3_11;
$L__BB3_12:
	setp.lt.s32 	%p25, %r36, 640;
	@%p25 bra 	$L__BB3_17;
	// begin inline asm
	mov.u32 %r169, %laneid;
	// end inline asm
	mov.b64 	%rd97, %fd255;
	mov.b64 	{%r171, %r176}, %rd97;
	mov.b32 	%r177, 1;
	mov.b32 	%r218, 31;
	mov.b32 	%r219, -1;
	// begin inline asm
	shfl.sync.down.b32 %r170, %r171, %r177, %r218, %r219;
	// end inline asm
	// begin inline asm
	shfl.sync.down.b32 %r175, %r176, %r177, %r218, %r219;
	// end inline asm
	mov.b64 	%rd98, {%r170, %r175};
	mov.b64 	%fd199, %rd98;
	setp.gt.s32 	%p53, %r169, 30;
	add.f64 	%fd200, %fd255, %fd199;
	selp.f64 	%fd201, %fd255, %fd200, %p53;
	mov.b64 	%rd99, %fd201;
	mov.b64 	{%r181, %r186}, %rd99;
	mov.b32 	%r187, 2;
	// begin inline asm
	shfl.sync.down.b32 %r180, %r181, %r187, %r218, %r219;
	// end inline asm
	// begin inline asm
	shfl.sync.down.b32 %r185, %r186, %r187, %r218, %r219;
	// end inline asm
	mov.b64 	%rd100, {%r180, %r185};
	mov.b64 	%fd202, %rd100;
	setp.gt.s32 	%p54, %r169, 29;
	add.f64 	%fd203, %fd201, %fd202;
	selp.f64 	%fd204, %fd201, %fd203, %p54;
	mov.b64 	%rd101, %fd204;
	mov.b64 	{%r191, %r196}, %rd101;
	mov.b32 	%r197, 4;
	// begin inline asm
	shfl.sync.down.b32 %r190, %r191, %r197, %r218, %r219;
	// end inline asm
	// begin inline asm
	shfl.sync.down.b32 %r195, %r196, %r197, %r218, %r219;
	// end inline asm
	mov.b64 	%rd102, {%r190, %r195};
	mov.b64 	%fd205, %rd102;
	setp.gt.s32 	%p55, %r169, 27;
	add.f64 	%fd206, %fd204, %fd205;
	selp.f64 	%fd207, %fd204, %fd206, %p55;
	mov.b64 	%rd103, %fd207;
	mov.b64 	{%r201, %r206}, %rd103;
	mov.b32 	%r207, 8;
	// begin inline asm
	shfl.sync.down.b32 %r200, %r201, %r207, %r218, %r219;
	// end inline asm
	// begin inline asm
	shfl.sync.down.b32 %r205, %r206, %r207, %r218, %r219;
	// end inline asm
	mov.b64 	%rd104, {%r200, %r205};
	mov.b64 	%fd208, %rd104;
	setp.gt.s32 	%p56, %r169, 23;
	add.f64 	%fd209, %fd207, %fd208;
	selp.f64 	%fd210, %fd207, %fd209, %p56;
	mov.b64 	%rd105, %fd210;
	mov.b64 	{%r211, %r216}, %rd105;
	mov.b32 	%r217, 16;
	// begin inline asm
	shfl.sync.down.b32 %r210, %r211, %r217, %r218, %r219;
	// end inline asm
	// begin inline asm
	shfl.sync.down.b32 %r215, %r216, %r217, %r218, %r219;
	// end inline asm
	mov.b64 	%rd106, {%r210, %r215};
	mov.b64 	%fd211, %rd106;
	setp.gt.s32 	%p57, %r169, 15;
	add.f64 	%fd10, %fd210, %fd211;
	selp.f64 	%fd263, %fd210, %fd10, %p57;
	setp.ne.s32 	%p58, %r169, 0;
	@%p58 bra 	$L__BB3_15;
	shr.u32 	%r220, %r1, 2;
	and.b32  	%r221, %r220, 248;
	mov.u32 	%r222, _ZZN3cub18CUB_300001_SM_10006detail6reduce28DeviceReduceSingleTileKernelINS2_10policy_hubIdjN4cuda3std3__44plusIdEEE10Policy1000EPdSC_iS9_ddNS7_10__identityEEEvT0_T1_T2_T3_T4_T6_E12temp_storage;
	add.s32 	%r223, %r222, %r221;
	st.shared.f64 	[%r223+24], %fd10;
$L__BB3_15:
	bar.sync 	0;
	setp.ne.s32 	%p59, %r1, 0;
	@%p59 bra 	$L__BB3_37;
	ld.shared.f64 	%fd212, [_ZZN3cub18CUB_300001_SM_10006detail6reduce28DeviceReduceSingleTileKernelINS2_10policy_hubIdjN4cuda3std3__44plusIdEEE10Policy1000EPdSC_iS9_ddNS7_10__identityEEEvT0_T1_T2_T3_T4_T6_E12temp_storage+32];
	add.f64 	%fd213, %fd263, %fd212;
	ld.shared.f64 	%fd214, [_ZZN3cub18CUB_300001_SM_10006detail6reduce28DeviceReduceSingleTileKernelINS2_10policy_hubIdjN4cuda3std3__44plusIdEEE10Policy1000EPdSC_iS9_ddNS7_10__identityEEEvT0_T1_T2_T3_T4_T6_E12temp_storage+40];
	add.f64 	%fd215, %fd213, %fd214;
	ld.shared.f64 	%fd216, [_ZZN3cub18CUB_300001_SM_10006detail6reduce28DeviceReduceSingleTileKernelINS2_10policy_hubIdjN4cuda3std3__44plusIdEEE10Policy1000EPdSC_iS9_ddNS7_10__identityEEEvT0_T1_T2_T3_T4_T6_E12temp_storage+48];
	add.f64 	%fd217, %fd215, %fd216;
	ld.shared.f64 	%fd218, [_ZZN3cub18CUB_300001_SM_10006detail6reduce28DeviceReduceSingleTileKernelINS2_10policy_hubIdjN4cuda3std3__44plusIdEEE10Policy1000EPdSC_iS9_ddNS7_10__identityEEEvT0_T1_T2_T3_T4_T6_E12temp_storage+56];
	add.f64 	%fd219, %fd217, %fd218;
	ld.shared.f64 	%fd220, [_ZZN3cub18CUB_300001_SM_10006detail6reduce28DeviceReduceSingleTileKernelINS2_10policy_hubIdjN4cuda3std3__44plusIdEEE10Policy1000EPdSC_iS9_ddNS7_10__identityEEEvT0_T1_T2_T3_T4_T6_E12temp_storage+64];
	add.f64 	%fd221, %fd219, %fd220;
	ld.shared.f64 	%fd222, [_ZZN3cub18CUB_300001_SM_10006detail6reduce28DeviceReduceSingleTileKernelINS2_10policy_hubIdjN4cuda3std3__44plusIdEEE10Policy1000EPdSC_iS9_ddNS7_10__identityEEEvT0_T1_T2_T3_T4_T6_E12temp_storage+72];
	add.f64 	%fd223, %fd221, %fd222;
	ld.shared.f64 	%fd224, [_ZZN3cub18CUB_300001_SM_10006detail6reduce28DeviceReduceSingleTileKernelINS2_10policy_hubIdjN4cuda3std3__44plusIdEEE10Policy1000EPdSC_iS9_ddNS7_10__identityEEEvT0_T1_T2_T3_T4_T6_E12temp_storage+80];
	add.f64 	%fd225, %fd223, %fd224;
	ld.shared.f64 	%fd226, [_ZZN3cub18CUB_300001_SM_10006detail6reduce28DeviceReduceSingleTileKernelINS2_10policy_hubIdjN4cuda3std3__44plusIdEEE10Policy1000EPdSC_iS9_ddNS7_10__identityEEEvT0_T1_T2_T3_T4_T6_E12temp_storage+88];
	add.f64 	%fd227, %fd225, %fd226;
	ld.shared.f64 	%fd228, [_ZZN3cub18CUB_300001_SM_10006detail6reduce28DeviceReduceSingleTileKernelINS2_10policy_hubIdjN4cuda3std3__44plusIdEEE10Policy1000EPdSC_iS9_ddNS7_10__identityEEEvT0_T1_T2_T3_T4_T6_E12temp_storage+96];
	add.f64 	%fd229, %fd227, %fd228;
	ld.shared.f64 	%fd230, [_ZZN3cub18CUB_300001_SM_10006detail6reduce28DeviceReduceSingleTileKernelINS2_10policy_hubIdjN4cuda3std3__44plusIdEEE10Policy1000EPdSC_iS9_ddNS7_10__identityEEEvT0_T1_T2_T3_T4_T6_E12temp_storage+104];
	add.f64 	%fd231, %fd229, %fd230;
	ld.shared.f64 	%fd232, [_ZZN3cub18CUB_300001_SM_10006detail6reduce28DeviceReduceSingleTileKernelINS2_10policy_hubIdjN4cuda3std3__44plusIdEEE10Policy1000EPdSC_iS9_ddNS7_10__identityEEEvT0_T1_T2_T3_T4_T6_E12temp_storage+112];
	add.f64 	%fd233, %fd231, %fd232;
	ld.shared.f64 	%fd234, [_ZZN3cub18CUB_300001_SM_10006detail6reduce28DeviceReduceSingleTileKernelINS2_10policy_hubIdjN4cuda3std3__44plusIdEEE10Policy1000EPdSC_iS9_ddNS7_10__identityEEEvT0_T1_T2_T3_T4_T6_E12temp_storage+120];
	add.f64 	%fd235, %fd233, %fd234;
	ld.shared.f64 	%fd236, [_ZZN3cub18CUB_300001_SM_10006detail6reduce28DeviceReduceSingleTileKernelINS2_10policy_hubIdjN4cuda3std3__44plusIdEEE10Policy1000EPdSC_iS9_ddNS7_10__identityEEEvT0_T1_T2_T3_T4_T6_E12temp_storage+128];
	add.f64 	%fd237, %fd235, %fd236;
	ld.shared.f64 	%fd238, [_ZZN3cub18CUB_300001_SM_10006detail6reduce28DeviceReduceSingleTileKernelINS2_10policy_hubIdjN4cuda3std3__44plusIdEEE10Policy1000EPdSC_iS9_ddNS7_10__identityEEEvT0_T1_T2_T3_T4_T6_E12temp_storage+136];
	add.f64 	%fd239, %fd237, %fd238;
	ld.shared.f64 	%fd240, [_ZZN3cub18CUB_300001_SM_10006detail6reduce28DeviceReduceSingleTileKernelINS2_10policy_hubIdjN4cuda3std3__44plusIdEEE10Policy1000EPdSC_iS9_ddNS7_10__identityEEEvT0_T1_T2_T3_T4_T6_E12temp_storage+144];
	add.f64 	%fd241, %fd239, %fd240;
	ld.shared.f64 	%fd242, [_ZZN3cub18CUB_300001_SM_10006detail6reduce28DeviceReduceSingleTileKernelINS2_10policy_hubIdjN4cuda3std3__44plusIdEEE10Policy1000EPdSC_iS9_ddNS7_10__identityEEEvT0_T1_T2_T3_T4_T6_E12temp_storage+152];
	add.f64 	%fd243, %fd241, %fd242;
	ld.shared.f64 	%fd244, [_ZZN3cub18CUB_300001_SM_10006detail6reduce28DeviceReduceSingleTileKernelINS2_10policy_hubIdjN4cuda3std3__44plusIdEEE10Policy1000EPdSC_iS9_ddNS7_10__identityEEEvT0_T1_T2_T3_T4_T6_E12temp_storage+160];
	add.f64 	%fd245, %fd243, %fd244;
	ld.shared.f64 	%fd246, [_ZZN3cub18CUB_300001_SM_10006detail6reduce28DeviceReduceSingleTileKernelINS2_10policy_hubIdjN4cuda3std3__44plusIdEEE10Policy1000EPdSC_iS9_ddNS7_10__identityEEEvT0_T1_T2_T3_T4_T6_E12temp_storage+168];
	add.f64 	%fd247, %fd245, %fd246;
	ld.shared.f64 	%fd248, [_ZZN3cub18CUB_300001_SM_10006detail6reduce28DeviceReduceSingleTileKernelINS2_10policy_hubIdjN4cuda3std3__44plusIdEEE10Policy1000EPdSC_iS9_ddNS7_10__identityEEEvT0_T1_T2_T3_T4_T6_E12temp_storage+176];
	add.f64 	%fd263, %fd247, %fd248;
	bra.uni 	$L__BB3_37;
$L__BB3_17:
	// begin inline asm
	mov.u32 %r106, %laneid;
	// end inline asm
	and.b32  	%r157, %r1, 992;
	add.s32 	%r158, %r157, 32;
	setp.gt.s32 	%p26, %r158, %r36;
	not.b32 	%r159, %r157;
	add.s32 	%r160, %r36, %r159;
	selp.b32 	%r155, %r160, 31, %p26;
	mov.b64 	%rd87, %fd255;
	mov.b64 	{%r108, %r113}, %rd87;
	mov.b32 	%r114, 1;
	mov.b32 	%r156, -1;
	// begin inline asm
	shfl.sync.down.b32 %r107, %r108, %r114, %r155, %r156;
	// end inline asm
	// begin inline asm
	shfl.sync.down.b32 %r112, %r113, %r114, %r155, %r156;
	// end inline asm
	mov.b64 	%rd88, {%r107, %r112};
	mov.b64 	%fd129, %rd88;
	setp.lt.s32 	%p27, %r106, %r155;
	add.f64 	%fd130, %fd255, %fd129;
	selp.f64 	%fd131, %fd130, %fd255, %p27;
	mov.b64 	%rd89, %fd131;
	mov.b64 	{%r118, %r123}, %rd89;
	mov.b32 	%r124, 2;
	// begin inline asm
	shfl.sync.down.b32 %r117, %r118, %r124, %r155, %r156;
	// end inline asm
	// begin inline asm
	shfl.sync.down.b32 %r122, %r123, %r124, %r155, %r156;
	// end inline asm
	mov.b64 	%rd90, {%r117, %r122};
	mov.b64 	%fd132, %rd90;
	add.s32 	%r161, %r106, 2;
	setp.gt.s32 	%p28, %r161, %r155;
	add.f64 	%fd133, %fd131, %fd132;
	selp.f64 	%fd134, %fd131, %fd133, %p28;
	mov.b64 	%rd91, %fd134;
	mov.b64 	{%r128, %r133}, %rd91;
	mov.b32 	%r134, 4;
	// begin inline asm
	shfl.sync.down.b32 %r127, %r128, %r134, %r155, %r156;
	// end inline asm
	// begin inline asm
	shfl.sync.down.b32 %r132, %r133, %r134, %r155, %r156;
	// end inline asm
	mov.b64 	%rd92, {%r127, %r132};
	mov.b64 	%fd135, %rd92;
	add.s32 	%r162, %r106, 4;
	setp.gt.s32 	%p29, %r162, %r155;
	add.f64 	%fd136, %fd134, %fd135;
	selp.f64 	%fd137, %fd134, %fd136, %p29;
	mov.b64 	%rd93, %fd137;
	mov.b64 	{%r138, %r143}, %rd93;
	mov.b32 	%r144, 8;
	// begin inline asm
	shfl.sync.down.b32 %r137, %r138, %r144, %r155, %r156;
	// end inline asm
	// begin inline asm
	shfl.sync.down.b32 %r142, %r143, %r144, %r155, %r156;
	// end inline asm
	mov.b64 	%rd94, {%r137, %r142};
	mov.b64 	%fd138, %rd94;
	add.s32 	%r163, %r106, 8;
	setp.gt.s32 	%p30, %r163, %r155;
	add.f64 	%fd139, %fd137, %fd138;
	selp.f64 	%fd140, %fd137, %fd139, %p30;
	mov.b64 	%rd95, %fd140;
	mov.b64 	{%r148, %r153}, %rd95;
	mov.b32 	%r154, 16;
	// begin inline asm
	shfl.sync.down.b32 %r147, %r148, %r154, %r155, %r156;
	// end inline asm
	// begin inline asm
	shfl.sync.down.b32 %r152, %r153, %r154, %r155, %r156;
	// end inline asm
	mov.b64 	%rd96, {%r147, %r152};
	mov.b64 	%fd141, %rd96;
	add.s32 	%r164, %r106, 16;
	setp.gt.s32 	%p31, %r164, %r155;
	add.f64 	%fd142, %fd140, %fd141;
	selp.f64 	%fd263, %fd140, %fd142, %p31;
	setp.ne.s32 	%p32, %r106, 0;
	@%p32 bra 	$L__BB3_19;
	shr.u32 	%r165, %r1, 2;
	and.b32  	%r166, %r165, 248;
	mov.u32 	%r167, _ZZN3cub18CUB_300001_SM_10006detail6reduce28DeviceReduceSingleTileKernelINS2_10policy_hubIdjN4cuda3std3__44plusIdEEE10Policy1000EPdSC_iS9_ddNS7_10__identityEEEvT0_T1_T2_T3_T4_T6_E12temp_storage;
	add.s32 	%r168, %r167, %r166;
	st.shared.f64 	[%r168+24], %fd263;
$L__BB3_19:
	bar.sync 	0;
	setp.ne.s32 	%p33, %r1, 0;
	@%p33 bra 	$L__BB3_37;
	setp.gt.s32 	%p34, %r36, 32;
	ld.shared.f64 	%fd143, [_ZZN3cub18CUB_300001_SM_10006detail6reduce28DeviceReduceSingleTileKernelINS2_10policy_hubIdjN4cuda3std3__44plusIdEEE10Policy1000EPdSC_iS9_ddNS7_10__identityEEEvT0_T1_T2_T3_T4_T6_E12temp_storage+32];
	add.f64 	%fd144, %fd263, %fd143;
	selp.f64 	%fd145, %fd144, %fd263, %p34;
	setp.gt.s32 	%p35, %r36, 64;
	ld.shared.f64 	%fd146, [_ZZN3cub18CUB_300001_SM_10006detail6reduce28DeviceReduceSingleTileKernelINS2_10policy_hubIdjN4cuda3std3__44plusIdEEE10Policy1000EPdSC_iS9_ddNS7_10__identityEEEvT0_T1_T2_T3_T4_T6_E12temp_storage+40];
	add.f64 	%fd147, %fd146, %fd145;
	selp.f64 	%fd148, %fd147, %fd145, %p35;
	setp.gt.s32 	%p36, %r36, 96;
	ld.shared.f64 	%fd149, [_ZZN3cub18CUB_300001_SM_10006detail6reduce28DeviceReduceSingleTileKernelINS2_10policy_hubIdjN4cuda3std3__44plusIdEEE10Policy1000EPdSC_iS9_ddNS7_10__identityEEEvT0_T1_T2_T3_T4_T6_E12temp_storage+48];
	add.f64 	%fd150, %fd149, %fd148;
	selp.f64 	%fd151, %fd150, %fd148, %p36;
	setp.gt.s32 	%p37, %r36, 128;
	ld.shared.f64 	%fd152, [_ZZN3cub18CUB_300001_SM_10006detail6reduce28DeviceReduceSingleTileKernelINS2_10policy_hubIdjN4cuda3std3__44plusIdEEE10Policy1000EPdSC_iS9_ddNS7_10__identityEEEvT0_T1_T2_T3_T4_T6_E12temp_storage+56];
	add.f64 	%fd153, %fd152, %fd151;
	selp.f64 	%fd154, %fd153, %fd151, %p37;
	setp.gt.s32 	%p38, %r36, 160;
	ld.shared.f64 	%fd155, [_ZZN3cub18CUB_300001_SM_10006detail6reduce28DeviceReduceSingleTileKernelINS2_10policy_hubIdjN4cuda3std3__44plusIdEEE10Policy1000EPdSC_iS9_ddNS7_10__identityEEEvT0_T1_T2_T3_T4_T6_E12temp_storage+64];
	add.f64 	%fd156, %fd155, %fd154;
	selp.f64 	%fd157, %fd156, %fd154, %p38;
	setp.gt.s32 	%p39, %r36, 192;
	ld.shared.f64 	%fd158, [_ZZN3cub18CUB_300001_SM_10006detail6reduce28DeviceReduceSingleTileKernelINS2_10policy_hubIdjN4cuda3std3__44plusIdEEE10Policy1000EPdSC_iS9_ddNS7_10__identityEEEvT0_T1_T2_T3_T4_T6_E12temp_storage+72];
	add.f64 	%fd159, %fd158, %fd157;
	selp.f64 	%fd160, %fd159, %fd157, %p39;
	setp.gt.s32 	%p40, %r36, 224;
	ld.shared.f64 	%fd161, [_ZZN3cub18CUB_300001_SM_10006detail6reduce28DeviceReduceSingleTileKernelINS2_10policy_hubIdjN4cuda3std3__44plusIdEEE10Policy1000EPdSC_iS9_ddNS7_10__identityEEEvT0_T1_T2_T3_T4_T6_E12temp_storage+80];
	add.f64 	%fd162, %fd161, %fd160;
	selp.f64 	%fd163, %fd162, %fd160, %p40;
	setp.gt.s32 	%p41, %r36, 256;
	ld.shared.f64 	%fd164, [_ZZN3cub18CUB_300001_SM_10006detail6reduce28DeviceReduceSingleTileKernelINS2_10policy_hubIdjN4cuda3std3__44plusIdEEE10Policy1000EPdSC_iS9_ddNS7_10__identityEEEvT0_T1_T2_T3_T4_T6_E12temp_storage+88];
	add.f64 	%fd165, %fd164, %fd163;
	selp.f64 	%fd166, %fd165, %fd163, %p41;
	setp.gt.s32 	%p42, %r36, 288;
	ld.shared.f64 	%fd167, [_ZZN3cub18CUB_300001_SM_10006detail6reduce28DeviceReduceSingleTileKernelINS2_10policy_hubIdjN4cuda3std3__44plusIdEEE10Policy1000EPdSC_iS9_ddNS7_10__identityEEEvT0_T1_T2_T3_T4_T6_E12temp_storage+96];
	add.f64 	%fd168, %fd167, %fd166;
	selp.f64 	%fd169, %fd168, %fd166, %p42;
	setp.gt.s32 	%p43, %r36, 320;
	ld.shared.f64 	%fd170, [_ZZN3cub18CUB_300001_SM_10006detail6reduce28DeviceReduceSingleTileKernelINS2_10policy_hubIdjN4cuda3std3__44plusIdEEE10Policy1000EPdSC_iS9_ddNS7_10__identityEEEvT0_T1_T2_T3_T4_T6_E12temp_storage+104];
	add.f64 	%fd171, %fd170, %fd169;
	selp.f64 	%fd172, %fd171, %fd169, %p43;
	setp.gt.s32 	%p44, %r36, 352;
	ld.shared.f64 	%fd173, [_ZZN3cub18CUB_300001_SM_10006detail6reduce28DeviceReduceSingleTileKernelINS2_10policy_hubIdjN4cuda3std3__44plusIdEEE10Policy1000EPdSC_iS9_ddNS7_10__identityEEEvT0_T1_T2_T3_T4_T6_E12temp_storage+112];
	add.f64 	%fd174, %fd173, %fd172;
	selp.f64 	%fd175, %fd174, %fd172, %p44;
	setp.gt.s32 	%p45, %r36, 384;
	ld.shared.f64 	%fd176, [_ZZN3cub18CUB_300001_SM_10006detail6reduce28DeviceReduceSingleTileKernelINS2_10policy_hubIdjN4cuda3std3__44plusIdEEE10Policy1000EPdSC_iS9_ddNS7_10__identityEEEvT0_T1_T2_T3_T4_T6_E12temp_storage+120];
	add.f64 	%fd177, %fd176, %fd175;
	selp.f64 	%fd178, %fd177, %fd175, %p45;
	setp.gt.s32 	%p46, %r36, 416;
	ld.shared.f64 	%fd179, [_ZZN3cub18CUB_300001_SM_10006detail6reduce28DeviceReduceSingleTileKernelINS2_10policy_hubIdjN4cuda3std3__44plusIdEEE10Policy1000EPdSC_iS9_ddNS7_10__identityEEEvT0_T1_T2_T3_T4_T6_E12temp_storage+128];
	add.f64 	%fd180, %fd179, %fd178;
	selp.f64 	%fd181, %fd180, %fd178, %p46;
	setp.gt.s32 	%p47, %r36, 448;
	ld.shared.f64 	%fd182, [_ZZN3cub18CUB_300001_SM_10006detail6reduce28DeviceReduceSingleTileKernelINS2_10policy_hubIdjN4cuda3std3__44plusIdEEE10Policy1000EPdSC_iS9_ddNS7_10__identityEEEvT0_T1_T2_T3_T4_T6_E12temp_storage+136];
	add.f64 	%fd183, %fd182, %fd181;
	selp.f64 	%fd184, %fd183, %fd181, %p47;
	setp.gt.s32 	%p48, %r36, 480;
	ld.shared.f64 	%fd185, [_ZZN3cub18CUB_300001_SM_10006detail6reduce28DeviceReduceSingleTileKernelINS2_10policy_hubIdjN4cuda3std3__44plusIdEEE10Policy1000EPdSC_iS9_ddNS7_10__identityEEEvT0_T1_T2_T3_T4_T6_E12temp_storage+144];
	add.f64 	%fd186, %fd185, %fd184;
	selp.f64 	%fd187, %fd186, %fd184, %p48;
	setp.gt.s32 	%p49, %r36, 512;
	ld.shared.f64 	%fd188, [_ZZN3cub18CUB_300001_SM_10006detail6reduce28DeviceReduceSingleTileKernelINS2_10policy_hubIdjN4cuda3std3__44plusIdEEE10Policy1000EPdSC_iS9_ddNS7_10__identityEEEvT0_T1_T2_T3_T4_T6_E12temp_storage+152];
	add.f64 	%fd189, %fd188, %fd187;
	selp.f64 	%fd190, %fd189, %fd187, %p49;
	setp.gt.s32 	%p50, %r36, 544;
	ld.shared.f64 	%fd191, [_ZZN3cub18CUB_300001_SM_10006detail6reduce28DeviceReduceSingleTileKernelINS2_10policy_hubIdjN4cuda3std3__44plusIdEEE10Policy1000EPdSC_iS9_ddNS7_10__identityEEEvT0_T1_T2_T3_T4_T6_E12temp_storage+160];
	add.f64 	%fd192, %fd191, %fd190;
	selp.f64 	%fd193, %fd192, %fd190, %p50;
	setp.gt.s32 	%p51, %r36, 576;
	ld.shared.f64 	%fd194, [_ZZN3cub18CUB_300001_SM_10006detail6reduce28DeviceReduceSingleTileKernelINS2_10policy_hubIdjN4cuda3std3__44plusIdEEE10Policy1000EPdSC_iS9_ddNS7_10__identityEEEvT0_T1_T2_T3_T4_T6_E12temp_storage+168];
	add.f64 	%fd195, %fd194, %fd193;
	selp.f64 	%fd196, %fd195, %fd193, %p51;
	setp.gt.s32 	%p52, %r36, 608;
	ld.shared.f64 	%fd197, [_ZZN3cub18CUB_300001_SM_10006detail6reduce28DeviceReduceSingleTileKernelINS2_10policy_hubIdjN4cuda3std3__44plusIdEEE10Policy1000EPdSC_iS9_ddNS7_10__identityEEEvT0_T1_T2_T3_T4_T6_E12temp_storage+176];
	add.f64 	%fd198, %fd197, %fd196;
	selp.f64 	%fd263, %fd198, %fd196, %p52;
	bra.uni 	$L__BB3_37;
$L__BB3_21:
	mov.u32 	%r14, %tid.x;
	mul.wide.u32 	%rd27, %r14, 8;
	add.s64 	%rd12, %rd9, %rd27;
	// begin inline asm
	ld.global.nc.u64 %rd11, [%rd12];
	// end inline asm
	mov.b64 	%fd31, %rd11;
	add.s64 	%rd14, %rd12, 5120;
	// begin inline asm
	ld.global.nc.u64 %rd13, [%rd14];
	// end inline asm
	mov.b64 	%fd32, %rd13;
	add.s64 	%rd16, %rd12, 10240;
	// begin inline asm
	ld.global.nc.u64 %rd15, [%rd16];
	// end inline asm
	mov.b64 	%fd33, %rd15;
	add.s64 	%rd18, %rd12, 15360;
	// begin inline asm
	ld.global.nc.u64 %rd17, [%rd18];
	// end inline asm
	mov.b64 	%fd34, %rd17;
	add.s64 	%rd20, %rd12, 20480;
	// begin inline asm
	ld.global.nc.u64 %rd19, [%rd20];
	// end inline asm
	mov.b64 	%fd35, %rd19;
	add.s64 	%rd22, %rd12, 25600;
	// begin inline asm
	ld.global.nc.u64 %rd21, [%rd22];
	// end inline asm
	mov.b64 	%fd36, %rd21;
	add.s64 	%rd24, %rd12, 30720;
	// begin inline asm
	ld.global.nc.u64 %rd23, [%rd24];
	// end inline asm
	mov.b64 	%fd37, %rd23;
	add.s64 	%rd26, %rd12, 35840;
	// begin inline asm
	ld.global.nc.u64 %rd25, [%rd26];
	// end inline asm
	mov.b64 	%fd38, %rd25;
	add.f64 	%fd39, %fd31, %fd32;
	add.f64 	%fd40, %fd39, %fd33;
	add.f64 	%fd41, %fd40, %fd34;
	add.f64 	%fd42, %fd41, %fd35;
	add.f64 	%fd43, %fd42, %fd36;
	add.f64 	%fd44, %fd43, %fd37;
	add.f64 	%fd262, %fd44, %fd38;
	setp.lt.u32 	%p3, %r36, 10240;
	mov.b32 	%r232, 5120;
	@%p3 bra 	$L__BB3_25;
	add.s32 	%r15, %r36, -5120;
	mov.b32 	%r232, 5120;
$L__BB3_23:
	mul.wide.s32 	%rd44, %r232, 8;
	add.s64 	%rd29, %rd12, %rd44;
	// begin inline asm
	ld.global.nc.u64 %rd28, [%rd29];
	// end inline asm
	mov.b64 	%fd45, %rd28;
	add.s64 	%rd31, %rd29, 5120;
	// begin inline asm
	ld.global.nc.u64 %rd30, [%rd31];
	// end inline asm
	mov.b64 	%fd46, %rd30;
	add.s64 	%rd33, %rd29, 10240;
	// begin inline asm
	ld.global.nc.u64 %rd32, [%rd33];
	// end inline asm
	mov.b64 	%fd47, %rd32;
	add.s64 	%rd35, %rd29, 15360;
	// begin inline asm
	ld.global.nc.u64 %rd34, [%rd35];
	// end inline asm
	mov.b64 	%fd48, %rd34;
	add.s64 	%rd37, %rd29, 20480;
	// begin inline asm
	ld.global.nc.u64 %rd36, [%rd37];
	// end inline asm
	mov.b64 	%fd49, %rd36;
	add.s64 	%rd39, %rd29, 25600;
	// begin inline asm
	ld.global.nc.u64 %rd38, [%rd39];
	// end inline asm
	mov.b64 	%fd50, %rd38;
	add.s64 	%rd41, %rd29, 30720;
	// begin inline asm
	ld.global.nc.u64 %rd40, [%rd41];
	// end inline asm
	mov.b64 	%fd51, %rd40;
	add.s64 	%rd43, %rd29, 35840;
	// begin inline asm
	ld.global.nc.u64 %rd42, [%rd43];
	// end inline asm
	mov.b64 	%fd52, %rd42;
	add.f64 	%fd53, %fd262, %fd45;
	add.f64 	%fd54, %fd53, %fd46;
	add.f64 	%fd55, %fd54, %fd47;
	add.f64 	%fd56, %fd55, %fd48;
	add.f64 	%fd57, %fd56, %fd49;
	add.f64 	%fd58, %fd57, %fd50;
	add.f64 	%fd59, %fd58, %fd51;
	add.f64 	%fd262, %fd59, %fd52;
	sub.s32 	%r39, %r36, %r232;
	setp.lt.s32 	%p4, %r39, 5120;
	@%p4 bra 	$L__BB3_33;
	add.s32 	%r232, %r232, 5120;
	setp.le.s32 	%p5, %r232, %r15;
	@%p5 bra 	$L__BB3_23;
$L__BB3_25:
	setp.le.s32 	%p6, %r36, %r232;
	@%p6 bra 	$L__BB3_33;
	sub.s32 	%r19, %r36, %r232;
	setp.ge.s32 	%p7, %r14, %r19;
	@%p7 bra 	$L__BB3_33;
	not.b32 	%r40, %r14;
	add.s32 	%r41, %r36, %r40;
	sub.s32 	%r20, %r41, %r232;
	mul.hi.u32 	%r42, %r20, -858993459;
	shr.u32 	%r43, %r42, 9;
	add.s32 	%r21, %r43, 1;
	and.b32  	%r44, %r43, 3;
	setp.eq.s32 	%p8, %r44, 3;
	mov.u32 	%r236, %r14;
	@%p8 bra 	$L__BB3_30;
	add.s32 	%r234, %r14, %r232;
	and.b32  	%r45, %r21, 3;
	neg.s32 	%r233, %r45;
	mov.u32 	%r236, %r14;
$L__BB3_29:
	.pragma "nounroll";
	mul.wide.u32 	%rd47, %r234, 8;
	add.s64 	%rd46, %rd9, %rd47;
	// begin inline asm
	ld.global.nc.u64 %rd45, [%rd46];
	// end inline asm
	mov.b64 	%fd61, %rd45;
	add.f64 	%fd262, %fd262, %fd61;
	add.s32 	%r236, %r236, 640;
	add.s32 	%r234, %r234, 640;
	add.s32 	%r233, %r233, 1;
	setp.ne.s32 	%p9, %r233, 0;
	@%p9 bra 	$L__BB3_29;
$L__BB3_30:
	setp.lt.u32 	%p10, %r20, 1920;
	@%p10 bra 	$L__BB3_33;
	cvt.u64.u32 	%rd48, %r236;
	cvt.u64.u32 	%rd49, %r232;
	add.s64 	%rd50, %rd48, %rd49;
	shl.b64 	%rd51, %rd50, 3;
	add.s64 	%rd52, %rd51, %rd9;
	add.s64 	%rd108, %rd52, 10240;
	add.s32 	%r237, %r236, %r232;
$L__BB3_32:
	mul.wide.u32 	%rd61, %r237, 8;
	add.s64 	%rd54, %rd9, %rd61;
	// begin inline asm
	ld.global.nc.u64 %rd53, [%rd54];
	// end inline asm
	mov.b64 	%fd62, %rd53;
	add.f64 	%fd63, %fd262, %fd62;
	add.s64 	%rd56, %rd108, -5120;
	// begin inline asm
	ld.global.nc.u64 %rd55, [%rd56];
	// end inline asm
	mov.b64 	%fd64, %rd55;
	add.f64 	%fd65, %fd63, %fd64;
	// begin inline asm
	ld.global.nc.u64 %rd57, [%rd108];
	// end inline asm
	mov.b64 	%fd66, %rd57;
	add.f64 	%fd67, %fd65, %fd66;
	add.s64 	%rd60, %rd108, 5120;
	// begin inline asm
	ld.global.nc.u64 %rd59, [%rd60];
	// end inline asm
	mov.b64 	%fd68, %rd59;
	add.f64 	%fd262, %fd67, %fd68;
	add.s32 	%r236, %r236, 2560;
	add.s64 	%rd108, %rd108, 20480;
	add.s32 	%r237, %r237, 2560;
	setp.lt.s32 	%p11, %r236, %r19;
	@%p11 bra 	$L__BB3_32;
$L__BB3_33:
	// begin inline asm
	mov.u32 %r46, %laneid;
	// end inline asm
	mov.b64 	%rd62, %fd262;
	mov.b64 	{%r48, %r53}, %rd62;
	mov.b32 	%r54, 1;
	mov.b32 	%r95, 31;
	mov.b32 	%r96, -1;
	// begin inline asm
	shfl.sync.down.b32 %r47, %r48, %r54, %r95, %r96;
	// end inline asm
	// begin inline asm
	shfl.sync.down.b32 %r52, %r53, %r54, %r95, %r96;
	// end inline asm
	mov.b64 	%rd63, {%r47, %r52};
	mov.b64 	%fd69, %rd63;
	setp.gt.s32 	%p12, %r46, 30;
	add.f64 	%fd70, %fd262, %fd69;
	selp.f64 	%fd71, %fd262, %fd70, %p12;
	mov.b64 	%rd64, %fd71;
	mov.b64 	{%r58, %r63}, %rd64;
	mov.b32 	%r64, 2;
	// begin inline asm
	shfl.sync.down.b32 %r57, %r58, %r64, %r95, %r96;
	// end inline asm
	// begin inline asm
	shfl.sync.down.b32 %r62, %r63, %r64, %r95, %r96;
	// end inline asm
	mov.b64 	%rd65, {%r57, %r62};
	mov.b64 	%fd72, %rd65;
	setp.gt.s32 	%p13, %r46, 29;
	add.f64 	%fd73, %fd71, %fd72;
	selp.f64 	%fd74, %fd71, %fd73, %p13;
	mov.b64 	%rd66, %fd74;
	mov.b64 	{%r68, %r73}, %rd66;
	mov.b32 	%r74, 4;
	// begin inline asm
	shfl.sync.down.b32 %r67, %r68, %r74, %r95, %r96;
	// end inline asm
	// begin inline asm
	shfl.sync.down.b32 %r72, %r73, %r74, %r95, %r96;
	// end inline asm
	mov.b64 	%rd67, {%r67, %r72};
	mov.b64 	%fd75, %rd67;
	setp.gt.s32 	%p14, %r46, 27;
	add.f64 	%fd76, %fd74, %fd75;
	selp.f64 	%fd77, %fd74, %fd76, %p14;
	mov.b64 	%rd68, %fd77;
	mov.b64 	{%r78, %r83}, %rd68;
	mov.b32 	%r84, 8;
	// begin inline asm
	shfl.sync.down.b32 %r77, %r78, %r84, %r95, %r96;
	// end inline asm
	// begin inline asm
	shfl.sync.down.b32 %r82, %r83, %r84, %r95, %r96;
	// end inline asm
	mov.b64 	%rd69, {%r77, %r82};
	mov.b64 	%fd78, %rd69;
	setp.gt.s32 	%p15, %r46, 23;
	add.f64 	%fd79, %fd77, %fd78;
	selp.f64 	%fd80, %fd77, %fd79, %p15;
	mov.b64 	%rd70, %fd80;
	mov.b64 	{%r88, %r93}, %rd70;
	mov.b32 	%r94, 16;
	// begin inline asm
	shfl.sync.down.b32 %r87, %r88, %r94, %r95, %r96;
	// end inline asm
	// begin inline asm
	shfl.sync.down.b32 %r92, %r93, %r94, %r95, %r96;
	// end inline asm
	mov.b64 	%rd71, {%r87, %r92};
	mov.b64 	%fd81, %rd71;
	setp.gt.s32 	%p16, %r46, 15;
	add.f64 	%fd26, %fd80, %fd81;
	selp.f64 	%fd263, %fd80, %fd26, %p16;
	setp.ne.s32 	%p17, %r46, 0;
	@%p17 bra 	$L__BB3_35;
	shr.u32 	%r97, %r14, 2;
	and.b32  	%r98, %r97, 248;
	mov.u32 	%r99, _ZZN3cub18CUB_300001_SM_10006detail6reduce28DeviceReduceSingleTileKernelINS2_10policy_hubIdjN4cuda3std3__44plusIdEEE10Policy1000EPdSC_iS9_ddNS7_10__identityEEEvT0_T1_T2_T3_T4_T6_E12temp_storage;
	add.s32 	%r100, %r99, %r98;
	st.shared.f64 	[%r100+24], %fd26;
$L__BB3_35:
	bar.sync 	0;
	setp.ne.s32 	%p18, %r14, 0;
	@%p18 bra 	$L__BB3_37;
	ld.shared.f64 	%fd82, [_ZZN3cub18CUB_300001_SM_10006detail6reduce28DeviceReduceSingleTileKernelINS2_10policy_hubIdjN4cuda3std3__44plusIdEEE10Policy1000EPdSC_iS9_ddNS7_10__identityEEEvT0_T1_T2_T3_T4_T6_E12temp_storage+32];
	add.f64 	%fd83, %fd263, %fd82;
	ld.shared.f64 	%fd84, [_ZZN3cub18CUB_300001_SM_10006detail6reduce28DeviceReduceSingleTileKernelINS2_10policy_hubIdjN4cuda3std3__44plusIdEEE10Policy1000EPdSC_iS9_ddNS7_10__identityEEEvT0_T1_T2_T3_T4_T6_E12temp_storage+40];
	add.f64 	%fd85, %fd83, %fd84;
	ld.shared.f64 	%fd86, [_ZZN3cub18CUB_300001_SM_10006detail6reduce28DeviceReduceSingleTileKernelINS2_10policy_hubIdjN4cuda3std3__44plusIdEEE10Policy1000EPdSC_iS9_ddNS7_10__identityEEEvT0_T1_T2_T3_T4_T6_E12temp_storage+48];
	add.f64 	%fd87, %fd85, %fd86;
	ld.shared.f64 	%fd88, [_ZZN3cub18CUB_300001_SM_10006detail6reduce28DeviceReduceSingleTileKernelINS2_10policy_hubIdjN4cuda3std3__44plusIdEEE10Policy1000EPdSC_iS9_ddNS7_10__identityEEEvT0_T1_T2_T3_T4_T6_E12temp_storage+56];
	add.f64 	%fd89, %fd87, %fd88;
	ld.shared.f64 	%fd90, [_ZZN3cub18CUB_300001_SM_10006detail6reduce28DeviceReduceSingleTileKernelINS2_10policy_hubIdjN4cuda3std3__44plusIdEEE10Policy1000EPdSC_iS9_ddNS7_10__identityEEEvT0_T1_T2_T3_T4_T6_E12temp_storage+64];
	add.f64 	%fd91, %fd89, %fd90;
	ld.shared.f64 	%fd92, [_ZZN3cub18CUB_300001_SM_10006detail6reduce28DeviceReduceSingleTileKernelINS2_10policy_hubIdjN4cuda3std3__44plusIdEEE10Policy1000EPdSC_iS9_ddNS7_10__identityEEEvT0_T1_T2_T3_T4_T6_E12temp_storage+72];
	add.f64 	%fd93, %fd91, %fd92;
	ld.shared.f64 	%fd94, [_ZZN3cub18CUB_300001_SM_10006detail6reduce28DeviceReduceSingleTileKernelINS2_10policy_hubIdjN4cuda3std3__44plusIdEEE10Policy1000EPdSC_iS9_ddNS7_10__identityEEEvT0_T1_T2_T3_T4_T6_E12temp_storage+80];
	add.f64 	%fd95, %fd93, %fd94;
	ld.shared.f64 	%fd96, [_ZZN3cub18CUB_300001_SM_10006detail6reduce28DeviceReduceSingleTileKernelINS2_10policy_hubIdjN4cuda3std3__44plusIdEEE10Policy1000EPdSC_iS9_ddNS7_10__identityEEEvT0_T1_T2_T3_T4_T6_E12temp_storage+88];
	add.f64 	%fd97, %fd95, %fd96;
	ld.shared.f64 	%fd98, [_ZZN3cub18CUB_300001_SM_10006detail6reduce28DeviceReduceSingleTileKernelINS2_10policy_hubIdjN4cuda3std3__44plusIdEEE10Policy1000EPdSC_iS9_ddNS7_10__identityEEEvT0_T1_T2_T3_T4_T6_E12temp_storage+96];
	add.f64 	%fd99, %fd97, %fd98;
	ld.shared.f64 	%fd100, [_ZZN3cub18CUB_300001_SM_10006detail6reduce28DeviceReduceSingleTileKernelINS2_10policy_hubIdjN4cuda3std3__44plusIdEEE10Policy1000EPdSC_iS9_ddNS7_10__identityEEEvT0_T1_T2_T3_T4_T6_E12temp_storage+104];
	add.f64 	%fd101, %fd99, %fd100;
	ld.shared.f64 	%fd102, [_ZZN3cub18CUB_300001_SM_10006detail6reduce28DeviceReduceSingleTileKernelINS2_10policy_hubIdjN4cuda3std3__44plusIdEEE10Policy1000EPdSC_iS9_ddNS7_10__identityEEEvT0_T1_T2_T3_T4_T6_E12temp_storage+112];
	add.f64 	%fd103, %fd101, %fd102;
	ld.shared.f64 	%fd104, [_ZZN3cub18CUB_300001_SM_10006detail6reduce28DeviceReduceSingleTileKernelINS2_10policy_hubIdjN4cuda3std3__44plusIdEEE10Policy1000EPdSC_iS9_ddNS7_10__identityEEEvT0_T1_T2_T3_T4_T6_E12temp_storage+120];
	add.f64 	%fd105, %fd103, %fd104;
	ld.shared.f64 	%fd106, [_ZZN3cub18CUB_300001_SM_10006detail6reduce28DeviceReduceSingleTileKernelINS2_10policy_hubIdjN4cuda3std3__44plusIdEEE10Policy1000EPdSC_iS9_ddNS7_10__identityEEEvT0_T1_T2_T3_T4_T6_E12temp_storage+128];
	add.f64 	%fd107, %fd105, %fd106;
	ld.shared.f64 	%fd108, [_ZZN3cub18CUB_300001_SM_10006detail6reduce28DeviceReduceSingleTileKernelINS2_10policy_hubIdjN4cuda3std3__44plusIdEEE10Policy1000EPdSC_iS9_ddNS7_10__identityEEEvT0_T1_T2_T3_T4_T6_E12temp_storage+136];
	add.f64 	%fd109, %fd107, %fd108;
	ld.shared.f64 	%fd110, [_ZZN3cub18CUB_300001_SM_10006detail6reduce28DeviceReduceSingleTileKernelINS2_10policy_hubIdjN4cuda3std3__44plusIdEEE10Policy1000EPdSC_iS9_ddNS7_10__identityEEEvT0_T1_T2_T3_T4_T6_E12temp_storage+144];
	add.f64 	%fd111, %fd109, %fd110;
	ld.shared.f64 	%fd112, [_ZZN3cub18CUB_300001_SM_10006detail6reduce28DeviceReduceSingleTileKernelINS2_10policy_hubIdjN4cuda3std3__44plusIdEEE10Policy1000EPdSC_iS9_ddNS7_10__identityEEEvT0_T1_T2_T3_T4_T6_E12temp_storage+152];
	add.f64 	%fd113, %fd111, %fd112;
	ld.shared.f64 	%fd114, [_ZZN3cub18CUB_300001_SM_10006detail6reduce28DeviceReduceSingleTileKernelINS2_10policy_hubIdjN4cuda3std3__44plusIdEEE10Policy1000EPdSC_iS9_ddNS7_10__identityEEEvT0_T1_T2_T3_T4_T6_E12temp_storage+160];
	add.f64 	%fd115, %fd113, %fd114;
	ld.shared.f64 	%fd116, [_ZZN3cub18CUB_300001_SM_10006detail6reduce28DeviceReduceSingleTileKernelINS2_10policy_hubIdjN4cuda3std3__44plusIdEEE10Policy1000EPdSC_iS9_ddNS7_10__identityEEEvT0_T1_T2_T3_T4_T6_E12temp_storage+168];
	add.f64 	%fd117, %fd115, %fd116;
	ld.shared.f64 	%fd118, [_ZZN3cub18CUB_300001_SM_10006detail6reduce28DeviceReduceSingleTileKernelINS2_10policy_hubIdjN4cuda3std3__44plusIdEEE10Policy1000EPdSC_iS9_ddNS7_10__identityEEEvT0_T1_T2_T3_T4_T6_E12temp_storage+176];
	add.f64 	%fd263, %fd117, %fd118;
$L__BB3_37:
	mov.u32 	%r224, %tid.x;
	setp.ne.s32 	%p60, %r224, 0;
	@%p60 bra 	$L__BB3_39;
	add.f64 	%fd249, %fd30, %fd263;
	st.global.f64 	[%rd1], %fd249;
$L__BB3_39:
	ret;

}
.entry _ZN3cub18CUB_300001_SM_10006detail6reduce28DeviceReduceSingleTileKernelINS2_10policy_hubIdyN4cuda3std3__44plusIdEEE10Policy1000EN6thrust24THRUST_300001_SM_1000_NS17counting_iteratorImNSD_11use_defaultESF_SF_EEPdyS9_ddN32_GLOBAL__N__b1bba380_4_k_cu_main9IntegrandEEEvT0_T1_T2_T3_T4_T6_(
	.param .align 8 .b8 _ZN3cub18CUB_300001_SM_10006detail6reduce28DeviceReduceSingleTileKernelINS2_10policy_hubIdyN4cuda3std3__44plusIdEEE10Policy1000EN6thrust24THRUST_300001_SM_1000_NS17counting_iteratorImNSD_11use_defaultESF_SF_EEPdyS9_ddN32_GLOBAL__N__b1bba380_4_k_cu_main9IntegrandEEEvT0_T1_T2_T3_T4_T6__param_0[8],
	.param .u64 .ptr .align 1 _ZN3cub18CUB_300001_SM_10006detail6reduce28DeviceReduceSingleTileKernelINS2_10policy_hubIdyN4cuda3std3__44plusIdEEE10Policy1000EN6thrust24THRUST_300001_SM_1000_NS17counting_iteratorImNSD_11use_defaultESF_SF_EEPdyS9_ddN32_GLOBAL__N__b1bba380_4_k_cu_main9IntegrandEEEvT0_T1_T2_T3_T4_T6__param_1,
	.param .u64 _ZN3cub18CUB_300001_SM_10006detail6reduce28DeviceReduceSingleTileKernelINS2_10policy_hubIdyN4cuda3std3__44plusIdEEE10Policy1000EN6thrust24THRUST_300001_SM_1000_NS17counting_iteratorImNSD_11use_defaultESF_SF_EEPdyS9_ddN32_GLOBAL__N__b1bba380_4_k_cu_main9IntegrandEEEvT0_T1_T2_T3_T4_T6__param_2,
	.param .align 1 .b8 _ZN3cub18CUB_300001_SM_10006detail6reduce28DeviceReduceSingleTileKernelINS2_10policy_hubIdyN4cuda3std3__44plusIdEEE10Policy1000EN6thrust24THRUST_300001_SM_1000_NS17counting_iteratorImNSD_11use_defaultESF_SF_EEPdyS9_ddN32_GLOBAL__N__b1bba380_4_k_cu_main9IntegrandEEEvT0_T1_T2_T3_T4_T6__param_3[1],
	.param .f64 _ZN3cub18CUB_300001_SM_10006detail6reduce28DeviceReduceSingleTileKernelINS2_10policy_hubIdyN4cuda3std3__44plusIdEEE10Policy1000EN6thrust24THRUST_300001_SM_1000_NS17counting_iteratorImNSD_11use_defaultESF_SF_EEPdyS9_ddN32_GLOBAL__N__b1bba380_4_k_cu_main9IntegrandEEEvT0_T1_T2_T3_T4_T6__param_4,
	.param .align 8 .b8 _ZN3cub18CUB_300001_SM_10006detail6reduce28DeviceReduceSingleTileKernelINS2_10policy_hubIdyN4cuda3std3__44plusIdEEE10Policy1000EN6thrust24THRUST_300001_SM_1000_NS17counting_iteratorImNSD_11use_defaultESF_SF_EEPdyS9_ddN32_GLOBAL__N__b1bba380_4_k_cu_main9IntegrandEEEvT0_T1_T2_T3_T4_T6__param_5[8]
)
.maxntid 512
.minnctapersm 1
{
	.reg .pred 	%p<58>;
	.reg .b32 	%r<234>;
	.reg .b64 	%rd<88>;
	.reg .b64 	%fd<343>;
	// demoted variable
	.shared .align 8 .b8 _ZZN3cub18CUB_300001_SM_10006detail6reduce28DeviceReduceSingleTileKernelINS2_10policy_hubIdyN4cuda3std3__44plusIdEEE10Policy1000EN6thrust24THRUST_300001_SM_1000_NS17counting_iteratorImNSD_11use_defaultESF_SF_EEPdyS9_ddN32_GLOBAL__N__b1bba380_4_k_cu_main9IntegrandEEEvT0_T1_T2_T3_T4_T6_E12temp_storage[152];
	ld.param.f64 	%fd32, [_ZN3cub18CUB_300001_SM_10006detail6reduce28DeviceReduceSingleTileKernelINS2_10policy_hubIdyN4cuda3std3__44plusIdEEE10Policy1000EN6thrust24THRUST_300001_SM_1000_NS17counting_iteratorImNSD_11use_defaultESF_SF_EEPdyS9_ddN32_GLOBAL__N__b1bba380_4_k_cu_main9IntegrandEEEvT0_T1_T2_T3_T4_T6__param_5];
	ld.param.u64 	%rd16, [_ZN3cub18CUB_300001_SM_10006detail6reduce28DeviceReduceSingleTileKernelINS2_10policy_hubIdyN4cuda3std3__44plusIdEEE10Policy1000EN6thrust24THRUST_300001_SM_1000_NS17counting_iteratorImNSD_11use_defaultESF_SF_EEPdyS9_ddN32_GLOBAL__N__b1bba380_4_k_cu_main9IntegrandEEEvT0_T1_T2_T3_T4_T6__param_0];
	ld.param.u64 	%rd18, [_ZN3cub18CUB_300001_SM_10006detail6reduce28DeviceReduceSingleTileKernelINS2_10policy_hubIdyN4cuda3std3__44plusIdEEE10Policy1000EN6thrust24THRUST_300001_SM_1000_NS17counting_iteratorImNSD_11use_defaultESF_SF_EEPdyS9_ddN32_GLOBAL__N__b1bba380_4_k_cu_main9IntegrandEEEvT0_T1_T2_T3_T4_T6__param_1];
	ld.param.u64 	%rd17, [_ZN3cub18CUB_300001_SM_10006detail6reduce28DeviceReduceSingleTileKernelINS2_10policy_hubIdyN4cuda3std3__44plusIdEEE10Policy1000EN6thrust24THRUST_300001_SM_1000_NS17counting_iteratorImNSD_11use_defaultESF_SF_EEPdyS9_ddN32_GLOBAL__N__b1bba380_4_k_cu_main9IntegrandEEEvT0_T1_T2_T3_T4_T6__param_2];
	ld.param.f64 	%fd31, [_ZN3cub18CUB_300001_SM_10006detail6reduce28DeviceReduceSingleTileKernelINS2_10policy_hubIdyN4cuda3std3__44plusIdEEE10Policy1000EN6thrust24THRUST_300001_SM_1000_NS17counting_iteratorImNSD_11use_defaultESF_SF_EEPdyS9_ddN32_GLOBAL__N__b1bba380_4_k_cu_main9IntegrandEEEvT0_T1_T2_T3_T4_T6__param_4];
	cvta.to.global.u64 	%rd1, %rd18;
	setp.ne.s64 	%p1, %rd17, 0;
	@%p1 bra 	$L__BB4_3;
	mov.u32 	%r224, %tid.x;
	setp.ne.s32 	%p57, %r224, 0;
	@%p57 bra 	$L__BB4_40;
	st.global.f64 	[%rd1], %fd31;
	bra.uni 	$L__BB4_40;
$L__BB4_3:
	setp.gt.u64 	%p2, %rd17, 3583;
	@%p2 bra 	$L__BB4_22;
	cvt.u32.u64 	%r1, %rd17;
	mov.u32 	%r2, %tid.x;
	setp.ge.u32 	%p19, %r2, %r1;
	mov.f64 	%fd334, 0d0000000000000000;
	mov.u32 	%r228, %r2;
	@%p19 bra 	$L__BB4_6;
	cvt.u64.u32 	%rd53, %r2;
	add.s64 	%rd54, %rd16, %rd53;
	cvt.rn.f64.u64 	%fd191, %rd54;
	add.f64 	%fd192, %fd191, 0d3FE0000000000000;
	mul.f64 	%fd193, %fd192, %fd32;
	fma.rn.f64 	%fd194, %fd193, %fd193, 0d3FF0000000000000;
	mov.f64 	%fd195, 0d4010000000000000;
	div.rn.f64 	%fd196, %fd195, %fd194;
	mul.f64 	%fd334, %fd32, %fd196;
	add.s32 	%r228, %r2, 512;
$L__BB4_6:
	setp.ge.u32 	%p20, %r228, %r1;
	@%p20 bra 	$L__BB4_13;
	not.b32 	%r96, %r228;
	add.s32 	%r5, %r96, %r1;
	and.b32  	%r97, %r5, 1536;
	setp.eq.s32 	%p21, %r97, 1536;
	@%p21 bra 	$L__BB4_10;
	cvt.u64.u32 	%rd55, %r228;
	add.s64 	%rd84, %rd16, %rd55;
	shr.u32 	%r98, %r5, 9;
	add.s32 	%r99, %r98, 1;
	and.b32  	%r100, %r99, 3;
	neg.s32 	%r226, %r100;
$L__BB4_9:
	.pragma "nounroll";
	cvt.rn.f64.u64 	%fd198, %rd84;
	add.f64 	%fd199, %fd198, 0d3FE0000000000000;
	mul.f64 	%fd200, %fd32, %fd199;
	fma.rn.f64 	%fd201, %fd200, %fd200, 0d3FF0000000000000;
	mov.f64 	%fd202, 0d4010000000000000;
	div.rn.f64 	%fd203, %fd202, %fd201;
	fma.rn.f64 	%fd334, %fd32, %fd203, %fd334;
	add.s32 	%r228, %r228, 512;
	add.s64 	%rd84, %rd84, 512;
	add.s32 	%r226, %r226, 1;
	setp.ne.s32 	%p22, %r226, 0;
	@%p22 bra 	$L__BB4_9;
$L__BB4_10:
	setp.lt.u32 	%p23, %r5, 1536;
	@%p23 bra 	$L__BB4_13;
	add.s32 	%r229, %r228, 1024;
$L__BB4_12:
	add.s32 	%r101, %r229, -1024;
	cvt.s64.s32 	%rd56, %r101;
	add.s64 	%rd57, %rd16, %rd56;
	cvt.rn.f64.u64 	%fd204, %rd57;
	add.f64 	%fd205, %fd204, 0d3FE0000000000000;
	mul.f64 	%fd206, %fd32, %fd205;
	fma.rn.f64 	%fd207, %fd206, %fd206, 0d3FF0000000000000;
	mov.f64 	%fd208, 0d4010000000000000;
	div.rn.f64 	%fd209, %fd208, %fd207;
	fma.rn.f64 	%fd210, %fd32, %fd209, %fd334;
	add.s32 	%r102, %r229, -512;
	cvt.s64.s32 	%rd58, %r102;
	add.s64 	%rd59, %rd16, %rd58;
	cvt.rn.f64.u64 	%fd211, %rd59;
	add.f64 	%fd212, %fd211, 0d3FE0000000000000;
	mul.f64 	%fd213, %fd32, %fd212;
	fma.rn.f64 	%fd214, %fd213, %fd213, 0d3FF0000000000000;
	div.rn.f64 	%fd215, %fd208, %fd214;
	fma.rn.f64 	%fd216, %fd32, %fd215, %fd210;
	add.s32 	%r103, %r229, 512;
	cvt.s64.s32 	%rd60, %r229;
	add.s64 	%rd61, %rd16, %rd60;
	cvt.rn.f64.u64 	%fd217, %rd61;
	add.f64 	%fd218, %fd217, 0d3FE0000000000000;
	mul.f64 	%fd219, %fd32, %fd218;
	fma.rn.f64 	%fd220, %fd219, %fd219, 0d3FF0000000000000;
	div.rn.f64 	%fd221, %fd208, %fd220;
	fma.rn.f64 	%fd222, %fd32, %fd221, %fd216;
	cvt.s64.s32 	%rd62, %r103;
	add.s64 	%rd63, %rd16, %rd62;
	cvt.rn.f64.u64 	%fd223, %rd63;
	add.f64 	%fd224, %fd223, 0d3FE0000000000000;
	mul.f64 	%fd225, %fd32, %fd224;
	fma.rn.f64 	%fd226, %fd225, %fd225, 0d3FF0000000000000;
	div.rn.f64 	%fd227, %fd208, %fd226;
	fma.rn.f64 	%fd334, %fd32, %fd227, %fd222;
	add.s32 	%r14, %r229, 2048;
	add.s32 	%r104, %r229, 1024;
	setp.lt.s32 	%p24, %r104, %r1;
	mov.u32 	%r229, %r14;
	@%p24 bra 	$L__BB4_12;
$L__BB4_13:
	setp.lt.u64 	%p25, %rd17, 512;
	@%p25 bra 	$L__BB4_18;
	// begin inline asm
	mov.u32 %r168, %laneid;
	// end inline asm
	mov.b64 	%rd74, %fd334;
	mov.b64 	{%r170, %r175}, %rd74;
	mov.b32 	%r176, 1;
	mov.b32 	%r217, 31;
	mov.b32 	%r218, -1;
	// begin inline asm
	shfl.sync.down.b32 %r169, %r170, %r176, %r217, %r218;
	// end inline asm
	// begin inline asm
	shfl.sync.down.b32 %r174, %r175, %r176, %r217, %r218;
	// end inline asm
	mov.b64 	%rd75, {%r169, %r174};
	mov.b64 	%fd286, %rd75;
	setp.gt.s32 	%p49, %r168, 30;
	add.f64 	%fd287, %fd334, %fd286;
	selp.f64 	%fd288, %fd334, %fd287, %p49;
	mov.b64 	%rd76, %fd288;
	mov.b64 	{%r180, %r185}, %rd76;
	mov.b32 	%r186, 2;
	// begin inline asm
	shfl.sync.down.b32 %r179, %r180, %r186, %r217, %r218;
	// end inline asm
	// begin inline asm
	shfl.sync.down.b32 %r184, %r185, %r186, %r217, %r218;
	// end inline asm
	mov.b64 	%rd77, {%r179, %r184};
	mov.b64 	%fd289, %rd77;
	setp.gt.s32 	%p50, %r168, 29;
	add.f64 	%fd290, %fd288, %fd289;
	selp.f64 	%fd291, %fd288, %fd290, %p50;
	mov.b64 	%rd78, %fd291;
	mov.b64 	{%r190, %r195}, %rd78;
	mov.b32 	%r196, 4;
	// begin inline asm
	shfl.sync.down.b32 %r189, %r190, %r196, %r217, %r218;
	// end inline asm
	// begin inline asm
	shfl.sync.down.b32 %r194, %r195, %r196, %r217, %r218;
	// end inline asm
	mov.b64 	%rd79, {%r189, %r194};
	mov.b64 	%fd292, %rd79;
	setp.gt.s32 	%p51, %r168, 27;
	add.f64 	%fd293, %fd291, %fd292;
	selp.f64 	%fd294, %fd291, %fd293, %p51;
	mov.b64 	%rd80, %fd294;
	mov.b64 	{%r200, %r205}, %rd80;
	mov.b32 	%r206, 8;
	// begin inline asm
	shfl.sync.down.b32 %r199, %r200, %r206, %r217, %r218;
	// end inline asm
	// begin inline asm
	shfl.sync.down.b32 %r204, %r205, %r206, %r217, %r218;
	// end inline asm
	mov.b64 	%rd81, {%r199, %r204};
	mov.b64 	%fd295, %rd81;
	setp.gt.s32 	%p52, %r168, 23;
	add.f64 	%fd296, %fd294, %fd295;
	selp.f64 	%fd297, %fd294, %fd296, %p52;
	mov.b64 	%rd82, %fd297;
	mov.b64 	{%r210, %r215}, %rd82;
	mov.b32 	%r216, 16;
	// begin inline asm
	shfl.sync.down.b32 %r209, %r210, %r216, %r217, %r218;
	// end inline asm
	// begin inline asm
	shfl.sync.down.b32 %r214, %r215, %r216, %r217, %r218;
	// end inline asm
	mov.b64 	%rd83, {%r209, %r214};
	mov.b64 	%fd298, %rd83;
	setp.gt.s32 	%p53, %r168, 15;
	add.f64 	%fd11, %fd297, %fd298;
	selp.f64 	%fd342, %fd297, %fd11, %p53;
	setp.ne.s32 	%p54, %r168, 0;
	@%p54 bra 	$L__BB4_16;
	shr.u32 	%r219, %r2, 2;
	and.b32  	%r220, %r219, 248;
	mov.u32 	%r221, _ZZN3cub18CUB_300001_SM_10006detail6reduce28DeviceReduceSingleTileKernelINS2_10policy_hubIdyN4cuda3std3__44plusIdEEE10Policy1000EN6thrust24THRUST_300001_SM_1000_NS17counting_iteratorImNSD_11use_defaultESF_SF_EEPdyS9_ddN32_GLOBAL__N__b1bba380_4_k_cu_main9IntegrandEEEvT0_T1_T2_T3_T4_T6_E12temp_storage;
	add.s32 	%r222, %r221, %r220;
	st.shared.f64 	[%r222+16], %fd11;
$L__BB4_16:
	bar.sync 	0;
	setp.ne.s32 	%p55, %r2, 0;
	@%p55 bra 	$L__BB4_38;
	ld.shared.f64 	%fd299, [_ZZN3cub18CUB_300001_SM_10006detail6reduce28DeviceReduceSingleTileKernelINS2_10policy_hubIdyN4cuda3std3__44plusIdEEE10Policy1000EN6thrust24THRUST_300001_SM_1000_NS17counting_iteratorImNSD_11use_defaultESF_SF_EEPdyS9_ddN32_GLOBAL__N__b1bba380_4_k_cu_main9IntegrandEEEvT0_T1_T2_T3_T4_T6_E12temp_storage+24];
	add.f64 	%fd300, %fd342, %fd299;
	ld.shared.f64 	%fd301, [_ZZN3cub18CUB_300001_SM_10006detail6reduce28DeviceReduceSingleTileKernelINS2_10policy_hubIdyN4cuda3std3__44plusIdEEE10Policy1000EN6thrust24THRUST_300001_SM_1000_NS17counting_iteratorImNSD_11use_defaultESF_SF_EEPdyS9_ddN32_GLOBAL__N__b1bba380_4_k_cu_main9IntegrandEEEvT0_T1_T2_T3_T4_T6_E12temp_storage+32];
	add.f64 	%fd302, %fd300, %fd301;
	ld.shared.f64 	%fd303, [_ZZN3cub18CUB_300001_SM_10006detail6reduce28DeviceReduceSingleTileKernelINS2_10policy_hubIdyN4cuda3std3__44plusIdEEE10Policy1000EN6thrust24THRUST_300001_SM_1000_NS17counting_iteratorImNSD_11use_defaultESF_SF_EEPdyS9_ddN32_GLOBAL__N__b1bba380_4_k_cu_main9IntegrandEEEvT0_T1_T2_T3_T4_T6_E12temp_storage+40];
	add.f64 	%fd304, %fd302, %fd303;
	ld.shared.f64 	%fd305, [_ZZN3cub18CUB_300001_SM_10006detail6reduce28DeviceReduceSingleTileKernelINS2_10policy_hubIdyN4cuda3std3__44plusIdEEE10Policy1000EN6thrust24THRUST_300001_SM_1000_NS17counting_iteratorImNSD_11use_defaultESF_SF_EEPdyS9_ddN32_GLOBAL__N__b1bba380_4_k_cu_main9IntegrandEEEvT0_T1_T2_T3_T4_T6_E12temp_storage+48];
	add.f64 	%fd306, %fd304, %fd305;
	ld.shared.f64 	%fd307, [_ZZN3cub18CUB_300001_SM_10006detail6reduce28DeviceReduceSingleTileKernelINS2_10policy_hubIdyN4cuda3std3__44plusIdEEE10Policy1000EN6thrust24THRUST_300001_SM_1000_NS17counting_iteratorImNSD_11use_defaultESF_SF_EEPdyS9_ddN32_GLOBAL__N__b1bba380_4_k_cu_main9IntegrandEEEvT0_T1_T2_T3_T4_T6_E12temp_storage+56];
	add.f64 	%fd308, %fd306, %fd307;
	ld.shared.f64 	%fd309, [_ZZN3cub18CUB_300001_SM_10006detail6reduce28DeviceReduceSingleTileKernelINS2_10policy_hubIdyN4cuda3std3__44plusIdEEE10Policy1000EN6thrust24THRUST_300001_SM_1000_NS17counting_iteratorImNSD_11use_defaultESF_SF_EEPdyS9_ddN32_GLOBAL__N__b1bba380_4_k_cu_main9IntegrandEEEvT0_T1_T2_T3_T4_T6_E12temp_storage+64];
	add.f64 	%fd310, %fd308, %fd309;
	ld.shared.f64 	%fd311, [_ZZN3cub18CUB_300001_SM_10006detail6reduce28DeviceReduceSingleTileKernelINS2_10policy_hubIdyN4cuda3std3__44plusIdEEE10Policy1000EN6thrust24THRUST_300001_SM_1000_NS17counting_iteratorImNSD_11use_defaultESF_SF_EEPdyS9_ddN32_GLOBAL__N__b1bba380_4_k_cu_main9IntegrandEEEvT0_T1_T2_T3_T4_T6_E12temp_storage+72];
	add.f64 	%fd312, %fd310, %fd311;
	ld.shared.f64 	%fd313, [_ZZN3cub18CUB_300001_SM_10006detail6reduce28DeviceReduceSingleTileKernelINS2_10policy_hubIdyN4cuda3std3__44plusIdEEE10Policy1000EN6thrust24THRUST_300001_SM_1000_NS17counting_iteratorImNSD_11use_defaultESF_SF_EEPdyS9_ddN32_GLOBAL__N__b1bba380_4_k_cu_main9IntegrandEEEvT0_T1_T2_T3_T4_T6_E12temp_storage+80];
	add.f64 	%fd314, %fd312, %fd313;
	ld.shared.f64 	%fd315, [_ZZN3cub18CUB_300001_SM_10006detail6reduce28DeviceReduceSingleTileKernelINS2_10policy_hubIdyN4cuda3std3__44plusIdEEE10Policy1000EN6thrust24THRUST_300001_SM_1000_NS17counting_iteratorImNSD_11use_defaultESF_SF_EEPdyS9_ddN32_GLOBAL__N__b1bba380_4_k_cu_main9IntegrandEEEvT0_T1_T2_T3_T4_T6_E12temp_storage+88];
	add.f64 	%fd316, %fd314, %fd315;
	ld.shared.f64 	%fd317, [_ZZN3cub18CUB_300001_SM_10006detail6reduce28DeviceReduceSingleTileKernelINS2_10policy_hubIdyN4cuda3std3__44plusIdEEE10Policy1000EN6thrust24THRUST_300001_SM_1000_NS17counting_iteratorImNSD_11use_defaultESF_SF_EEPdyS9_ddN32_GLOBAL__N__b1bba380_4_k_cu_main9IntegrandEEEvT0_T1_T2_T3_T4_T6_E12temp_storage+96];
	add.f64 	%fd318, %fd316, %fd317;
	ld.shared.f64 	%fd319, [_ZZN3cub18CUB_300001_SM_10006detail6reduce28DeviceReduceSingleTileKernelINS2_10policy_hubIdyN4cuda3std3__44plusIdEEE10Policy1000EN6thrust24THRUST_300001_SM_1000_NS17counting_iteratorImNSD_11use_defaultESF_SF_EEPdyS9_ddN32_GLOBAL__N__b1bba380_4_k_cu_main9IntegrandEEEvT0_T1_T2_T3_T4_T6_E12temp_storage+104];
	add.f64 	%fd320, %fd318, %fd319;
	ld.shared.f64 	%fd321, [_ZZN3cub18CUB_300001_SM_10006detail6reduce28DeviceReduceSingleTileKernelINS2_10policy_hubIdyN4cuda3std3__44plusIdEEE10Policy1000EN6thrust24THRUST_300001_SM_1000_NS17counting_iteratorImNSD_11use_defaultESF_SF_EEPdyS9_ddN32_GLOBAL__N__b1bba380_4_k_cu_main9IntegrandEEEvT0_T1_T2_T3_T4_T6_E12temp_storage+112];
	add.f64 	%fd322, %fd320, %fd321;
	ld.shared.f64 	%fd323, [_ZZN3cub18CUB_300001_SM_10006detail6reduce28DeviceReduceSingleTileKernelINS2_10policy_hubIdyN4cuda3std3__44plusIdEEE10Policy1000EN6thrust24THRUST_300001_SM_1000_NS17counting_iteratorImNSD_11use_defaultESF_SF_EEPdyS9_ddN32_GLOBAL__N__b1bba380_4_k_cu_main9IntegrandEEEvT0_T1_T2_T3_T4_T6_E12temp_storage+120];
	add.f64 	%fd324, %fd322, %fd323;
	ld.shared.f64 	%fd325, [_ZZN3cub18CUB_300001_SM_10006detail6reduce28DeviceReduceSingleTileKernelINS2_10policy_hubIdyN4cuda3std3__44plusIdEEE10Policy1000EN6thrust24THRUST_300001_SM_1000_NS17counting_iteratorImNSD_11use_defaultESF_SF_EEPdyS9_ddN32_GLOBAL__N__b1bba380_4_k_cu_main9IntegrandEEEvT0_T1_T2_T3_T4_T6_E12temp_storage+128];
	add.f64 	%fd326, %fd324, %fd325;
	ld.shared.f64 	%fd327, [_ZZN3cub18CUB_300001_SM_10006detail6reduce28DeviceReduceSingleTileKernelINS2_10policy_hubIdyN4cuda3std3__44plusIdEEE10Policy1000EN6thrust24THRUST_300001_SM_1000_NS17counting_iteratorImNSD_11use_defaultESF_SF_EEPdyS9_ddN32_GLOBAL__N__b1bba380_4_k_cu_main9IntegrandEEEvT0_T1_T2_T3_T4_T6_E12temp_storage+136];
	add.f64 	%fd342, %fd326, %fd327;
	bra.uni 	$L__BB4_38;
$L__BB4_18:
	// begin inline asm
	mov.u32 %r105, %laneid;
	// end inline asm
	and.b32  	%r156, %r2, 992;
	add.s32 	%r157, %r156, 32;
	setp.gt.u32 	%p26, %r157, %r1;
	not.b32 	%r158, %r156;
	add.s32 	%r159, %r1, %r158;
	selp.b32 	%r154, %r159, 31, %p26;
	mov.b64 	%rd64, %fd334;
	mov.b64 	{%r107, %r112}, %rd64;
	mov.b32 	%r113, 1;
	mov.b32 	%r155, -1;
	// begin inline asm
	shfl.sync.down.b32 %r106, %r107, %r113, %r154, %r155;
	// end inline asm
	// begin inline asm
	shfl.sync.down.b32 %r111, %r112, %r113, %r154, %r155;
	// end inline asm
	mov.b64 	%rd65, {%r106, %r111};
	mov.b64 	%fd228, %rd65;
	setp.lt.s32 	%p27, %r105, %r154;
	add.f64 	%fd229, %fd334, %fd228;
	selp.f64 	%fd230, %fd229, %fd334, %p27;
	mov.b64 	%rd66, %fd230;
	mov.b64 	{%r117, %r122}, %rd66;
	mov.b32 	%r123, 2;
	// begin inline asm
	shfl.sync.down.b32 %r116, %r117, %r123, %r154, %r155;
	// end inline asm
	// begin inline asm
	shfl.sync.down.b32 %r121, %r122, %r123, %r154, %r155;
	// end inline asm
	mov.b64 	%rd67, {%r116, %r121};
	mov.b64 	%fd231, %rd67;
	add.s32 	%r160, %r105, 2;
	setp.gt.s32 	%p28, %r160, %r154;
	add.f64 	%fd232, %fd230, %fd231;
	selp.f64 	%fd233, %fd230, %fd232, %p28;
	mov.b64 	%rd68, %fd233;
	mov.b64 	{%r127, %r132}, %rd68;
	mov.b32 	%r133, 4;
	// begin inline asm
	shfl.sync.down.b32 %r126, %r127, %r133, %r154, %r155;
	// end inline asm
	// begin inline asm
	shfl.sync.down.b32 %r131, %r132, %r133, %r154, %r155;
	// end inline asm
	mov.b64 	%rd69, {%r126, %r131};
	mov.b64 	%fd234, %rd69;
	add.s32 	%r161, %r105, 4;
	setp.gt.s32 	%p29, %r161, %r154;
	add.f64 	%fd235, %fd233, %fd234;
	selp.f64 	%fd236, %fd233, %fd235, %p29;
	mov.b64 	%rd70, %fd236;
	mov.b64 	{%r137, %r142}, %rd70;
	mov.b32 	%r143, 8;
	// begin inline asm
	shfl.sync.down.b32 %r136, %r137, %r143, %r154, %r155;
	// end inline asm
	// begin inline asm
	shfl.sync.down.b32 %r141, %r142, %r143, %r154, %r155;
	// end inline asm
	mov.b64 	%rd71, {%r136, %r141};
	mov.b64 	%fd237, %rd71;
	add.s32 	%r162, %r105, 8;
	setp.gt.s32 	%p30, %r162, %r154;
	add.f64 	%fd238, %fd236, %fd237;
	selp.f64 	%fd239, %fd236, %fd238, %p30;
	mov.b64 	%rd72, %fd239;
	mov.b64 	{%r147, %r152}, %rd72;
	mov.b32 	%r153, 16;
	// begin inline asm
	shfl.sync.down.b32 %r146, %r147, %r153, %r154, %r155;
	// end inline asm
	// begin inline asm
	shfl.sync.down.b32 %r151, %r152, %r153, %r154, %r155;
	// end inline asm
	mov.b64 	%rd73, {%r146, %r151};
	mov.b64 	%fd240, %rd73;
	add.s32 	%r163, %r105, 16;
	setp.gt.s32 	%p31, %r163, %r154;
	add.f64 	%fd241, %fd239, %fd240;
	selp.f64 	%fd342, %fd239, %fd241, %p31;
	setp.ne.s32 	%p32, %r105, 0;
	@%p32 bra 	$L__BB4_20;
	shr.u32 	%r164, %r2, 2;
	and.b32  	%r165, %r164, 248;
	mov.u32 	%r166, _ZZN3cub18CUB_300001_SM_10006detail6reduce28DeviceReduceSingleTileKernelINS2_10policy_hubIdyN4cuda3std3__44plusIdEEE10Policy1000EN6thrust24THRUST_300001_SM_1000_NS17counting_iteratorImNSD_11use_defaultESF_SF_EEPdyS9_ddN32_GLOBAL__N__b1bba380_4_k_cu_main9IntegrandEEEvT0_T1_T2_T3_T4_T6_E12temp_storage;
	add.s32 	%r167, %r166, %r165;
	st.shared.f64 	[%r167+16], %fd342;
$L__BB4_20:
	bar.sync 	0;
	setp.ne.s32 	%p33, %r2, 0;
	@%p33 bra 	$L__BB4_38;
	setp.gt.u64 	%p34, %rd17, 32;
	ld.shared.f64 	%fd242, [_ZZN3cub18CUB_300001_SM_10006detail6reduce28DeviceReduceSingleTileKernelINS2_10policy_hubIdyN4cuda3std3__44plusIdEEE10Policy1000EN6thrust24THRUST_300001_SM_1000_NS17counting_iteratorImNSD_11use_defaultESF_SF_EEPdyS9_ddN32_GLOBAL__N__b1bba380_4_k_cu_main9IntegrandEEEvT0_T1_T2_T3_T4_T6_E12temp_storage+24];
	add.f64 	%fd243, %fd342, %fd242;
	selp.f64 	%fd244, %fd243, %fd342, %p34;
	setp.gt.u64 	%p35, %rd17, 64;
	ld.shared.f64 	%fd245, [_ZZN3cub18CUB_300001_SM_10006detail6reduce28DeviceReduceSingleTileKernelINS2_10policy_hubIdyN4cuda3std3__44plusIdEEE10Policy1000EN6thrust24THRUST_300001_SM_1000_NS17counting_iteratorImNSD_11use_defaultESF_SF_EEPdyS9_ddN32_GLOBAL__N__b1bba380_4_k_cu_main9IntegrandEEEvT0_T1_T2_T3_T4_T6_E12temp_storage+32];
	add.f64 	%fd246, %fd245, %fd244;
	selp.f64 	%fd247, %fd246, %fd244, %p35;
	setp.gt.u64 	%p36, %rd17, 96;
	ld.shared.f64 	%fd248, [_ZZN3cub18CUB_300001_SM_10006detail6reduce28DeviceReduceSingleTileKernelINS2_10policy_hubIdyN4cuda3std3__44plusIdEEE10Policy1000EN6thrust24THRUST_300001_SM_1000_NS17counting_iteratorImNSD_11use_defaultESF_SF_EEPdyS9_ddN32_GLOBAL__N__b1bba380_4_k_cu_main9IntegrandEEEvT0_T1_T2_T3_T4_T6_E12temp_storage+40];
	add.f64 	%fd249, %fd248, %fd247;
	selp.f64 	%fd250, %fd249, %fd247, %p36;
	setp.gt.u64 	%p37, %rd17, 128;
	ld.shared.f64 	%fd251, [_ZZN3cub18CUB_300001_SM_10006detail6reduce28DeviceReduceSingleTileKernelINS2_10policy_hubIdyN4cuda3std3__44plusIdEEE10Policy1000EN6thrust24THRUST_300001_SM_1000_NS17counting_iteratorImNSD_11use_defaultESF_SF_EEPdyS9_ddN32_GLOBAL__N__b1bba380_4_k_cu_main9IntegrandEEEvT0_T1_T2_T3_T4_T6_E12temp_storage+48];
	add.f64 	%fd252, %fd251, %fd250;
	selp.f64 	%fd253, %fd252, %fd250, %p37;
	setp.gt.u64 	%p38, %rd17, 160;
	ld.shared.f64 	%fd254, [_ZZN3cub18CUB_300001_SM_10006detail6reduce28DeviceReduceSingleTileKernelINS2_10policy_hubIdyN4cuda3std3__44plusIdEEE10Policy1000EN6thrust24THRUST_300001_SM_1000_NS17counting_iteratorImNSD_11use_defaultESF_SF_EEPdyS9_ddN32_GLOBAL__N__b1bba380_4_k_cu_main9IntegrandEEEvT0_T1_T2_T3_T4_T6_E12temp_storage+56];
	add.f64 	%fd255, %fd254, %fd253;
	selp.f64 	%fd256, %fd255, %fd253, %p38;
	setp.gt.u64 	%p39, %rd17, 192;
	ld.shared.f64 	%fd257, [_ZZN3cub18CUB_300001_SM_10006detail6reduce28DeviceReduceSingleTileKernelINS2_10policy_hubIdyN4cuda3std3__44plusIdEEE10Policy1000EN6thrust24THRUST_300001_SM_1000_NS17counting_iteratorImNSD_11use_defaultESF_SF_EEPdyS9_ddN32_GLOBAL__N__b1bba380_4_k_cu_main9IntegrandEEEvT0_T1_T2_T3_T4_T6_E12temp_storage+64];
	add.f64 	%fd258, %fd257, %fd256;
	selp.f64 	%fd259, %fd258, %fd256, %p39;
	setp.gt.u64 	%p40, %rd17, 224;
	ld.shared.f64 	%fd260, [_ZZN3cub18CUB_300001_SM_10006detail6reduce28DeviceReduceSingleTileKernelINS2_10policy_hubIdyN4cuda3std3__44plusIdEEE10Policy1000EN6thrust24THRUST_300001_SM_1000_NS17counting_iteratorImNSD_11use_defaultESF_SF_EEPdyS9_ddN32_GLOBAL__N__b1bba380_4_k_cu_main9IntegrandEEEvT0_T1_T2_T3_T4_T6_E12temp_storage+72];
	add.f64 	%fd261, %fd260, %fd259;
	selp.f64 	%fd262, %fd261, %fd259, %p40;
	setp.gt.u64 	%p41, %rd17, 256;
	ld.shared.f64 	%fd263, [_ZZN3cub18CUB_300001_SM_10006detail6reduce28DeviceReduceSingleTileKernelINS2_10policy_hubIdyN4cuda3std3__44plusIdEEE10Policy1000EN6thrust24THRUST_300001_SM_1000_NS17counting_iteratorImNSD_11use_defaultESF_SF_EEPdyS9_ddN32_GLOBAL__N__b1bba380_4_k_cu_main9IntegrandEEEvT0_T1_T2_T3_T4_T6_E12temp_storage+80];
	add.f64 	%fd264, %fd263, %fd262;
	selp.f64 	%fd265, %fd264, %fd262, %p41;
	setp.gt.u64 	%p42, %rd17, 288;
	ld.shared.f64 	%fd266, [_ZZN3cub18CUB_300001_SM_10006detail6reduce28DeviceReduceSingleTileKernelINS2_10policy_hubIdyN4cuda3std3__44plusIdEEE10Policy1000EN6thrust24THRUST_300001_SM_1000_NS17counting_iteratorImNSD_11use_defaultESF_SF_EEPdyS9_ddN32_GLOBAL__N__b1bba380_4_k_cu_main9IntegrandEEEvT0_T1_T2_T3_T4_T6_E12temp_storage+88];
	add.f64 	%fd267, %fd266, %fd265;
	selp.f64 	%fd268, %fd267, %fd265, %p42;
	setp.gt.u64 	%p43, %rd17, 320;
	ld.shared.f64 	%fd269, [_ZZN3cub18CUB_300001_SM_10006detail6reduce28DeviceReduceSingleTileKernelINS2_10policy_hubIdyN4cuda3std3__44plusIdEEE10Policy1000EN6thrust24THRUST_300001_SM_1000_NS17counting_iteratorImNSD_11use_defaultESF_SF_EEPdyS9_ddN32_GLOBAL__N__b1bba380_4_k_cu_main9IntegrandEEEvT0_T1_T2_T3_T4_T6_E12temp_storage+96];
	add.f64 	%fd270, %fd269, %fd268;
	selp.f64 	%fd271, %fd270, %fd268, %p43;
	setp.gt.u64 	%p44, %rd17, 352;
	ld.shared.f64 	%fd272, [_ZZN3cub18CUB_300001_SM_10006detail6reduce28DeviceReduceSingleTileKernelINS2_10policy_hubIdyN4cuda3std3__44plusIdEEE10Policy1000EN6thrust24THRUST_300001_SM_1000_NS17counting_iteratorImNSD_11use_defaultESF_SF_EEPdyS9_ddN32_GLOBAL__N__b1bba380_4_k_cu_main9IntegrandEEEvT0_T1_T2_T3_T4_T6_E12temp_storage+104];
	add.f64 	%fd273, %fd272, %fd271;
	selp.f64 	%fd274, %fd273, %fd271, %p44;
	setp.gt.u64 	%p45, %rd17, 384;
	ld.shared.f64 	%fd275, [_ZZN3cub18CUB_300001_SM_10006detail6reduce28DeviceReduceSingleTileKernelINS2_10policy_hubIdyN4cuda3std3__44plusIdEEE10Policy1000EN6thrust24THRUST_300001_SM_1000_NS17counting_iteratorImNSD_11use_defaultESF_SF_EEPdyS9_ddN32_GLOBAL__N__b1bba380_4_k_cu_main9IntegrandEEEvT0_T1_T2_T3_T4_T6_E12temp_storage+112];
	add.f64 	%fd276, %fd275, %fd274;
	selp.f64 	%fd277, %fd276, %fd274, %p45;
	setp.gt.u64 	%p46, %rd17, 416;
	ld.shared.f64 	%fd278, [_ZZN3cub18CUB_300001_SM_10006detail6reduce28DeviceReduceSingleTileKernelINS2_10policy_hubIdyN4cuda3std3__44plusIdEEE10Policy1000EN6thrust24THRUST_300001_SM_1000_NS17counting_iteratorImNSD_11use_defaultESF_SF_EEPdyS9_ddN32_GLOBAL__N__b1bba380_4_k_cu_main9IntegrandEEEvT0_T1_T2_T3_T4_T6_E12temp_storage+120];
	add.f64 	%fd279, %fd278, %fd277;
	selp.f64 	%fd280, %fd279, %fd277, %p46;
	setp.gt.u64 	%p47, %rd17, 448;
	ld.shared.f64 	%fd281, [_ZZN3cub18CUB_300001_SM_10006detail6reduce28DeviceReduceSingleTileKernelINS2_10policy_hubIdyN4cuda3std3__44plusIdEEE10Policy1000EN6thrust24THRUST_300001_SM_1000_NS17counting_iteratorImNSD_11use_defaultESF_SF_EEPdyS9_ddN32_GLOBAL__N__b1bba380_4_k_cu_main9IntegrandEEEvT0_T1_T2_T3_T4_T6_E12temp_storage+128];
	add.f64 	%fd282, %fd281, %fd280;
	selp.f64 	%fd283, %fd282, %fd280, %p47;
	setp.gt.u64 	%p48, %rd17, 480;
	ld.shared.f64 	%fd284, [_ZZN3cub18CUB_300001_SM_10006detail6reduce28DeviceReduceSingleTileKernelINS2_10policy_hubIdyN4cuda3std3__44plusIdEEE10Policy1000EN6thrust24THRUST_300001_SM_1000_NS17counting_iteratorImNSD_11use_defaultESF_SF_EEPdyS9_ddN32_GLOBAL__N__b1bba380_4_k_cu_main9IntegrandEEEvT0_T1_T2_T3_T4_T6_E12temp_storage+136];
	add.f64 	%fd285, %fd284, %fd283;
	selp.f64 	%fd342, %fd285, %fd283, %p48;
	bra.uni 	$L__BB4_38;
$L__BB4_22:
	mov.u32 	%r15, %tid.x;
	cvt.u64.u32 	%rd6, %r15;
	add.s64 	%rd7, %rd16, %rd6;
	cvt.rn.f64.u64 	%fd33, %rd7;
	add.f64 	%fd34, %fd33, 0d3FE0000000000000;
	mul.f64 	%fd35, %fd32, %fd34;
	fma.rn.f64 	%fd36, %fd35, %fd35, 0d3FF0000000000000;
	mov.f64 	%fd37, 0d4010000000000000;
	div.rn.f64 	%fd38, %fd37, %fd36;
	add.s64 	%rd20, %rd7, 512;
	cvt.rn.f64.u64 	%fd39, %rd20;
	add.f64 	%fd40, %fd39, 0d3FE0000000000000;
	mul.f64 	%fd41, %fd32, %fd40;
	fma.rn.f64 	%fd42, %fd41, %fd41, 0d3FF0000000000000;
	div.rn.f64 	%fd43, %fd37, %fd42;
	mul.f64 	%fd44, %fd32, %fd43;
	add.s64 	%rd21, %rd7, 1024;
	cvt.rn.f64.u64 	%fd45, %rd21;
	add.f64 	%fd46, %fd45, 0d3FE0000000000000;
	mul.f64 	%fd47, %fd32, %fd46;
	fma.rn.f64 	%fd48, %fd47, %fd47, 0d3FF0000000000000;
	div.rn.f64 	%fd49, %fd37, %fd48;
	add.s64 	%rd22, %rd7, 1536;
	cvt.rn.f64.u64 	%fd50, %rd22;
	add.f64 	%fd51, %fd50, 0d3FE0000000000000;
	mul.f64 	%fd52, %fd32, %fd51;
	fma.rn.f64 	%fd53, %fd52, %fd52, 0d3FF0000000000000;
	div.rn.f64 	%fd54, %fd37, %fd53;
	add.s64 	%rd23, %rd7, 2048;
	cvt.rn.f64.u64 	%fd55, %rd23;
	add.f64 	%fd56, %fd55, 0d3FE0000000000000;
	mul.f64 	%fd57, %fd32, %fd56;
	fma.rn.f64 	%fd58, %fd57, %fd57, 0d3FF0000000000000;
	div.rn.f64 	%fd59, %fd37, %fd58;
	add.s64 	%rd24, %rd7, 2560;
	cvt.rn.f64.u64 	%fd60, %rd24;
	add.f64 	%fd61, %fd60, 0d3FE0000000000000;
	mul.f64 	%fd62, %fd32, %fd61;
	fma.rn.f64 	%fd63, %fd62, %fd62, 0d3FF0000000000000;
	div.rn.f64 	%fd64, %fd37, %fd63;
	add.s64 	%rd25, %rd7, 3072;
	cvt.rn.f64.u64 	%fd65, %rd25;
	add.f64 	%fd66, %fd65, 0d3FE0000000000000;
	mul.f64 	%fd67, %fd32, %fd66;
	fma.rn.f64 	%fd68, %fd67, %fd67, 0d3FF0000000000000;
	div.rn.f64 	%fd69, %fd37, %fd68;
	fma.rn.f64 	%fd70, %fd32, %fd38, %fd44;
	fma.rn.f64 	%fd71, %fd32, %fd49, %fd70;
	fma.rn.f64 	%fd72, %fd32, %fd54, %fd71;
	fma.rn.f64 	%fd73, %fd32, %fd59, %fd72;
	fma.rn.f64 	%fd74, %fd32, %fd64, %fd73;
	fma.rn.f64 	%fd341, %fd32, %fd69, %fd74;
	add.s64 	%rd8, %rd17, -3584;
	setp.lt.u64 	%p3, %rd8, 3584;
	mov.b64 	%rd86, 3584;
	@%p3 bra 	$L__BB4_26;
	mov.b64 	%rd86, 3584;
$L__BB4_24:
	add.s64 	%rd27, %rd7, %rd86;
	cvt.rn.f64.u64 	%fd75, %rd27;
	add.f64 	%fd76, %fd75, 0d3FE0000000000000;
	mul.f64 	%fd77, %fd32, %fd76;
	fma.rn.f64 	%fd78, %fd77, %fd77, 0d3FF0000000000000;
	mov.f64 	%fd79, 0d4010000000000000;
	div.rn.f64 	%fd80, %fd79, %fd78;
	add.s64 	%rd28, %rd27, 512;
	cvt.rn.f64.u64 	%fd81, %rd28;
	add.f64 	%fd82, %fd81, 0d3FE0000000000000;
	mul.f64 	%fd83, %fd32, %fd82;
	fma.rn.f64 	%fd84, %fd83, %fd83, 0d3FF0000000000000;
	div.rn.f64 	%fd85, %fd79, %fd84;
	add.s64 	%rd29, %rd27, 1024;
	cvt.rn.f64.u64 	%fd86, %rd29;
	add.f64 	%fd87, %fd86, 0d3FE0000000000000;
	mul.f64 	%fd88, %fd32, %fd87;
	fma.rn.f64 	%fd89, %fd88, %fd88, 0d3FF0000000000000;
	div.rn.f64 	%fd90, %fd79, %fd89;
	add.s64 	%rd30, %rd27, 1536;
	cvt.rn.f64.u64 	%fd91, %rd30;
	add.f64 	%fd92, %fd91, 0d3FE0000000000000;
	mul.f64 	%fd93, %fd32, %fd92;
	fma.rn.f64 	%fd94, %fd93, %fd93, 0d3FF0000000000000;
	div.rn.f64 	%fd95, %fd79, %fd94;
	add.s64 	%rd31, %rd27, 2048;
	cvt.rn.f64.u64 	%fd96, %rd31;
	add.f64 	%fd97, %fd96, 0d3FE0000000000000;
	mul.f64 	%fd98, %fd32, %fd97;
	fma.rn.f64 	%fd99, %fd98, %fd98, 0d3FF0000000000000;
	div.rn.f64 	%fd100, %fd79, %fd99;
	add.s64 	%rd32, %rd27, 2560;
	cvt.rn.f64.u64 	%fd101, %rd32;
	add.f64 	%fd102, %fd101, 0d3FE0000000000000;
	mul.f64 	%fd103, %fd32, %fd102;
	fma.rn.f64 	%fd104, %fd103, %fd103, 0d3FF0000000000000;
	div.rn.f64 	%fd105, %fd79, %fd104;
	add.s64 	%rd33, %rd27, 3072;
	cvt.rn.f64.u64 	%fd106, %rd33;
	add.f64 	%fd107, %fd106, 0d3FE0000000000000;
	mul.f64 	%fd108, %fd32, %fd107;
	fma.rn.f64 	%fd109, %fd108, %fd108, 0d3FF0000000000000;
	div.rn.f64 	%fd110, %fd79, %fd109;
	fma.rn.f64 	%fd111, %fd32, %fd80, %fd341;
	fma.rn.f64 	%fd112, %fd32, %fd85, %fd111;
	fma.rn.f64 	%fd113, %fd32, %fd90, %fd112;
	fma.rn.f64 	%fd114, %fd32, %fd95, %fd113;
	fma.rn.f64 	%fd115, %fd32, %fd100, %fd114;
	fma.rn.f64 	%fd116, %fd32, %fd105, %fd115;
	fma.rn.f64 	%fd341, %fd32, %fd110, %fd116;
	sub.s64 	%rd34, %rd17, %rd86;
	setp.lt.u64 	%p4, %rd34, 3584;
	@%p4 bra 	$L__BB4_34;
	add.s64 	%rd86, %rd86, 3584;
	setp.le.u64 	%p5, %rd86, %rd8;
	@%p5 bra 	$L__BB4_24;
$L__BB4_26:
	setp.le.u64 	%p6, %rd17, %rd86;
	@%p6 bra 	$L__BB4_34;
	cvt.u32.u64 	%r27, %rd86;
	cvt.u32.u64 	%r28, %rd17;
	sub.s32 	%r16, %r28, %r27;
	setp.ge.s32 	%p7, %r15, %r16;
	@%p7 bra 	$L__BB4_34;
	add.s64 	%rd12, %rd86, %rd16;
	not.b32 	%r30, %r15;
	add.s32 	%r31, %r30, %r28;
	sub.s32 	%r17, %r31, %r27;
	and.b32  	%r33, %r17, 1536;
	setp.eq.s32 	%p8, %r33, 1536;
	mov.u32 	%r232, %r15;
	@%p8 bra 	$L__BB4_31;
	add.s64 	%rd87, %rd12, %rd6;
	shr.u32 	%r34, %r17, 9;
	add.s32 	%r35, %r34, 1;
	and.b32  	%r36, %r35, 3;
	neg.s32 	%r230, %r36;
	mov.u32 	%r232, %r15;
$L__BB4_30:
	.pragma "nounroll";
	cvt.rn.f64.u64 	%fd118, %rd87;
	add.f64 	%fd119, %fd118, 0d3FE0000000000000;
	mul.f64 	%fd120, %fd32, %fd119;
	fma.rn.f64 	%fd121, %fd120, %fd120, 0d3FF0000000000000;
	mov.f64 	%fd122, 0d4010000000000000;
	div.rn.f64 	%fd123, %fd122, %fd121;
	fma.rn.f64 	%fd341, %fd32, %fd123, %fd341;
	add.s32 	%r232, %r232, 512;
	add.s64 	%rd87, %rd87, 512;
	add.s32 	%r230, %r230, 1;
	setp.ne.s32 	%p9, %r230, 0;
	@%p9 bra 	$L__BB4_30;
$L__BB4_31:
	setp.lt.u32 	%p10, %r17, 1536;
	@%p10 bra 	$L__BB4_34;
	add.s32 	%r233, %r232, 1024;
$L__BB4_33:
	add.s32 	%r37, %r233, -1024;
	cvt.u64.u32 	%rd35, %r37;
	add.s64 	%rd36, %rd12, %rd35;
	cvt.rn.f64.u64 	%fd124, %rd36;
	add.f64 	%fd125, %fd124, 0d3FE0000000000000;
	mul.f64 	%fd126, %fd32, %fd125;
	fma.rn.f64 	%fd127, %fd126, %fd126, 0d3FF0000000000000;
	mov.f64 	%fd128, 0d4010000000000000;
	div.rn.f64 	%fd129, %fd128, %fd127;
	fma.rn.f64 	%fd130, %fd32, %fd129, %fd341;
	add.s32 	%r38, %r233, -512;
	cvt.u64.u32 	%rd37, %r38;
	add.s64 	%rd38, %rd12, %rd37;
	cvt.rn.f64.u64 	%fd131, %rd38;
	add.f64 	%fd132, %fd131, 0d3FE0000000000000;
	mul.f64 	%fd133, %fd32, %fd132;
	fma.rn.f64 	%fd134, %fd133, %fd133, 0d3FF0000000000000;
	div.rn.f64 	%fd135, %fd128, %fd134;
	fma.rn.f64 	%fd136, %fd32, %fd135, %fd130;
	add.s32 	%r39, %r233, 512;
	cvt.u64.u32 	%rd39, %r233;
	add.s64 	%rd40, %rd12, %rd39;
	cvt.rn.f64.u64 	%fd137, %rd40;
	add.f64 	%fd138, %fd137, 0d3FE0000000000000;
	mul.f64 	%fd139, %fd32, %fd138;
	fma.rn.f64 	%fd140, %fd139, %fd139, 0d3FF0000000000000;
	div.rn.f64 	%fd141, %fd128, %fd140;
	fma.rn.f64 	%fd142, %fd32, %fd141, %fd136;
	cvt.u64.u32 	%rd41, %r39;
	add.s64 	%rd42, %rd12, %rd41;
	cvt.rn.f64.u64 	%fd143, %rd42;
	add.f64 	%fd144, %fd143, 0d3FE0000000000000;
	mul.f64 	%fd145, %fd32, %fd144;
	fma.rn.f64 	%fd146, %fd145, %fd145, 0d3FF0000000000000;
	div.rn.f64 	%fd147, %fd128, %fd146;
	fma.rn.f64 	%fd341, %fd32, %fd147, %fd142;
	add.s32 	%r26, %r233, 2048;
	add.s32 	%r40, %r233, 1024;
	setp.lt.s32 	%p11, %r40, %r16;
	mov.u32 	%r233, %r26;
	@%p11 bra 	$L__BB4_33;
$L__BB4_34:
	// begin inline asm
	mov.u32 %r41, %laneid;
	// end inline asm
	mov.b64 	%rd43, %fd341;
	mov.b64 	{%r43, %r48}, %rd43;
	mov.b32 	%r49, 1;
	mov.b32 	%r90, 31;
	mov.b32 	%r91, -1;
	// begin inline asm
	shfl.sync.down.b32 %r42, %r43, %r49, %r90, %r91;
	// end inline asm
	// begin inline asm
	shfl.sync.down.b32 %r47, %r48, %r49, %r90, %r91;
	// end inline asm
	mov.b64 	%rd44, {%r42, %r47};
	mov.b64 	%fd148, %rd44;
	setp.gt.s32 	%p12, %r41, 30;
	add.f64 	%fd149, %fd341, %fd148;
	selp.f64 	%fd150, %fd341, %fd149, %p12;
	mov.b64 	%rd45, %fd150;
	mov.b64 	{%r53, %r58}, %rd45;
	mov.b32 	%r59, 2;
	// begin inline asm
	shfl.sync.down.b32 %r52, %r53, %r59, %r90, %r91;
	// end inline asm
	// begin inline asm
	shfl.sync.down.b32 %r57, %r58, %r59, %r90, %r91;
	// end inline asm
	mov.b64 	%rd46, {%r52, %r57};
	mov.b64 	%fd151, %rd46;
	setp.gt.s32 	%p13, %r41, 29;
	add.f64 	%fd152, %fd150, %fd151;
	selp.f64 	%fd153, %fd150, %fd152, %p13;
	mov.b64 	%rd47, %fd153;
	mov.b64 	{%r63, %r68}, %rd47;
	mov.b32 	%r69, 4;
	// begin inline asm
	shfl.sync.down.b32 %r62, %r63, %r69, %r90, %r91;
	// end inline asm
	// begin inline asm
	shfl.sync.down.b32 %r67, %r68, %r69, %r90, %r91;
	// end inline asm
	mov.b64 	%rd48, {%r62, %r67};
	mov.b64 	%fd154, %rd48;
	setp.gt.s32 	%p14, %r41, 27;
	add.f64 	%fd155, %fd153, %fd154;
	selp.f64 	%fd156, %fd153, %fd155, %p14;
	mov.b64 	%rd49, %fd156;
	mov.b64 	{%r73, %r78}, %rd49;
	mov.b32 	%r79, 8;
	// begin inline asm
	shfl.sync.down.b32 %r72, %r73, %r79, %r90, %r91;
	// end inline asm
	// begin inline asm
	shfl.sync.down.b32 %r77, %r78, %r79, %r90, %r91;
	// end inline asm
	mov.b64 	%rd50, {%r72, %r77};
	mov.b64 	%fd157, %rd50;
	setp.gt.s32 	%p15, %r41, 23;
	add.f64 	%fd158, %fd156, %fd157;
	selp.f64 	%fd159, %fd156, %fd158, %p15;
	mov.b64 	%rd51, %fd159;
	mov.b64 	{%r83, %r88}, %rd51;
	mov.b32 	%r89, 16;
	// begin inline asm
	shfl.sync.down.b32 %r82, %r83, %r89, %r90, %r91;
	// end inline asm
	// begin inline asm
	shfl.sync.down.b32 %r87, %r88, %r89, %r90, %r91;
	// end inline asm
	mov.b64 	%rd52, {%r82, %r87};
	mov.b64 	%fd160, %rd52;
	setp.gt.s32 	%p16, %r41, 15;
	add.f64 	%fd27, %fd159, %fd160;
	selp.f64 	%fd342, %fd159, %fd27, %p16;
	setp.ne.s32 	%p17, %r41, 0;
	@%p17 bra 	$L__BB4_36;
	shr.u32 	%r92, %r15, 2;
	and.b32  	%r93, %r92, 248;
	mov.u32 	%r94, _ZZN3cub18CUB_300001_SM_10006detail6reduce28DeviceReduceSingleTileKernelINS2_10policy_hubIdyN4cuda3std3__44plusIdEEE10Policy1000EN6thrust24THRUST_300001_SM_1000_NS17counting_iteratorImNSD_11use_defaultESF_SF_EEPdyS9_ddN32_GLOBAL__N__b1bba380_4_k_cu_main9IntegrandEEEvT0_T1_T2_T3_T4_T6_E12temp_storage;
	add.s32 	%r95, %r94, %r93;
	st.shared.f64 	[%r95+16], %fd27;
$L__BB4_36:
	bar.sync 	0;
	setp.ne.s32 	%p18, %r15, 0;
	@%p18 bra 	$L__BB4_38;
	ld.shared.f64 	%fd161, [_ZZN3cub18CUB_300001_SM_10006detail6reduce28DeviceReduceSingleTileKernelINS2_10policy_hubIdyN4cuda3std3__44plusIdEEE10Policy1000EN6thrust24THRUST_300001_SM_1000_NS17counting_iteratorImNSD_11use_defaultESF_SF_EEPdyS9_ddN32_GLOBAL__N__b1bba380_4_k_cu_main9IntegrandEEEvT0_T1_T2_T3_T4_T6_E12temp_storage+24];
	add.f64 	%fd162, %fd342, %fd161;
	ld.shared.f64 	%fd163, [_ZZN3cub18CUB_300001_SM_10006detail6reduce28DeviceReduceSingleTileKernelINS2_10policy_hubIdyN4cuda3std3__44plusIdEEE10Policy1000EN6thrust24THRUST_300001_SM_1000_NS17counting_iteratorImNSD_11use_defaultESF_SF_EEPdyS9_ddN32_GLOBAL__N__b1bba380_4_k_cu_main9IntegrandEEEvT0_T1_T2_T3_T4_T6_E12temp_storage+32];
	add.f64 	%fd164, %fd162, %fd163;
	ld.shared.f64 	%fd165, [_ZZN3cub18CUB_300001_SM_10006detail6reduce28DeviceReduceSingleTileKernelINS2_10policy_hubIdyN4cuda3std3__44plusIdEEE10Policy1000EN6thrust24THRUST_300001_SM_1000_NS17counting_iteratorImNSD_11use_defaultESF_SF_EEPdyS9_ddN32_GLOBAL__N__b1bba380_4_k_cu_main9IntegrandEEEvT0_T1_T2_T3_T4_T6_E12temp_storage+40];
	add.f64 	%fd166, %fd164, %fd165;
	ld.shared.f64 	%fd167, [_ZZN3cub18CUB_300001_SM_10006detail6reduce28DeviceReduceSingleTileKernelINS2_10policy_hubIdyN4cuda3std3__44plusIdEEE10Policy1000EN6thrust24THRUST_300001_SM_1000_NS17counting_iteratorImNSD_11use_defaultESF_SF_EEPdyS9_ddN32_GLOBAL__N__b1bba380_4_k_cu_main9IntegrandEEEvT0_T1_T2_T3_T4_T6_E12temp_storage+48];
	add.f64 	%fd168, %fd166, %fd167;
	ld.shared.f64 	%fd169, [_ZZN3cub18CUB_300001_SM_10006detail6reduce28DeviceReduceSingleTileKernelINS2_10policy_hubIdyN4cuda3std3__44plusIdEEE10Policy1000EN6thrust24THRUST_300001_SM_1000_NS17counting_iteratorImNSD_11use_defaultESF_SF_EEPdyS9_ddN32_GLOBAL__N__b1bba380_4_k_cu_main9IntegrandEEEvT0_T1_T2_T3_T4_T6_E12temp_storage+56];
	add.f64 	%fd170, %fd168, %fd169;
	ld.shared.f64 	%fd171, [_ZZN3cub18CUB_300001_SM_10006detail6reduce28DeviceReduceSingleTileKernelINS2_10policy_hubIdyN4cuda3std3__44plusIdEEE10Policy1000EN6thrust24THRUST_300001_SM_1000_NS17counting_iteratorImNSD_11use_defaultESF_SF_EEPdyS9_ddN32_GLOBAL__N__b1bba380_4_k_cu_main9IntegrandEEEvT0_T1_T2_T3_T4_T6_E12temp_storage+64];
	add.f64 	%fd172, %fd170, %fd171;
	ld.shared.f64 	%fd173, [_ZZN3cub18CUB_300001_SM_10006detail6reduce28DeviceReduceSingleTileKernelINS2_10policy_hubIdyN4cuda3std3__44plusIdEEE10Policy1000EN6thrust24THRUST_300001_SM_1000_NS17counting_iteratorImNSD_11use_defaultESF_SF_EEPdyS9_ddN32_GLOBAL__N__b1bba380_4_k_cu_main9IntegrandEEEvT0_T1_T2_T3_T4_T6_E12temp_storage+72];
	add.f64 	%fd174, %fd172, %fd173;
	ld.shared.f64 	%fd175, [_ZZN3cub18CUB_300001_SM_10006detail6reduce28DeviceReduceSingleTileKernelINS2_10policy_hubIdyN4cuda3std3__44plusIdEEE10Policy1000EN6thrust24THRUST_300001_SM_1000_NS17counting_iteratorImNSD_11use_defaultESF_SF_EEPdyS9_ddN32_GLOBAL__N__b1bba380_4_k_cu_main9IntegrandEEEvT0_T1_T2_T3_T4_T6_E12temp_storage+80];
	add.f64 	%fd176, %fd174, %fd175;
	ld.shared.f64 	%fd177, [_ZZN3cub18CUB_300001_SM_10006detail6reduce28DeviceReduceSingleTileKernelINS2_10policy_hubIdyN4cuda3std3__44plusIdEEE10Policy1000EN6thrust24THRUST_300001_SM_1000_NS17counting_iteratorImNSD_11use_defaultESF_SF_EEPdyS9_ddN32_GLOBAL__N__b1bba380_4_k_cu_main9IntegrandEEEvT0_T1_T2_T3_T4_T6_E12temp_storage+88];
	add.f64 	%fd178, %fd176, %fd177;
	ld.shared.f64 	%fd179, [_ZZN3cub18CUB_300001_SM_10006detail6reduce28DeviceReduceSingleTileKernelINS2_10policy_hubIdyN4cuda3std3__44plusIdEEE10Policy1000EN6thrust24THRUST_300001_SM_1000_NS17counting_iteratorImNSD_11use_defaultESF_SF_EEPdyS9_ddN32_GLOBAL__N__b1bba380_4_k_cu_main9IntegrandEEEvT0_T1_T2_T3_T4_T6_E12temp_storage+96];
	add.f64 	%fd180, %fd178, %fd179;
	ld.shared.f64 	%fd181, [_ZZN3cub18CUB_300001_SM_10006detail6reduce28DeviceReduceSingleTileKernelINS2_10policy_hubIdyN4cuda3std3__44plusIdEEE10Policy1000EN6thrust24THRUST_300001_SM_1000_NS17counting_iteratorImNSD_11use_defaultESF_SF_EEPdyS9_ddN32_GLOBAL__N__b1bba380_4_k_cu_main9IntegrandEEEvT0_T1_T2_T3_T4_T6_E12temp_storage+104];
	add.f64 	%fd182, %fd180, %fd181;
	ld.shared.f64 	%fd183, [_ZZN3cub18CUB_300001_SM_10006detail6reduce28DeviceReduceSingleTileKernelINS2_10policy_hubIdyN4cuda3std3__44plusIdEEE10Policy1000EN6thrust24THRUST_300001_SM_1000_NS17counting_iteratorImNSD_11use_defaultESF_SF_EEPdyS9_ddN32_GLOBAL__N__b1bba380_4_k_cu_main9IntegrandEEEvT0_T1_T2_T3_T4_T6_E12temp_storage+112];
	add.f64 	%fd184, %fd182, %fd183;
	ld.shared.f64 	%fd185, [_ZZN3cub18CUB_300001_SM_10006detail6reduce28DeviceReduceSingleTileKernelINS2_10policy_hubIdyN4cuda3std3__44plusIdEEE10Policy1000EN6thrust24THRUST_300001_SM_1000_NS17counting_iteratorImNSD_11use_defaultESF_SF_EEPdyS9_ddN32_GLOBAL__N__b1bba380_4_k_cu_main9IntegrandEEEvT0_T1_T2_T3_T4_T6_E12temp_storage+120];
	add.f64 	%fd186, %fd184, %fd185;
	ld.shared.f64 	%fd187, [_ZZN3cub18CUB_300001_SM_10006detail6reduce28DeviceReduceSingleTileKernelINS2_10policy_hubIdyN4cuda3std3__44plusIdEEE10Policy1000EN6thrust24THRUST_300001_SM_1000_NS17counting_iteratorImNSD_11use_defaultESF_SF_EEPdyS9_ddN32_GLOBAL__N__b1bba380_4_k_cu_main9IntegrandEEEvT0_T1_T2_T3_T4_T6_E12temp_storage+128];
	add.f64 	%fd188, %fd186, %fd187;
	ld.shared.f64 	%fd189, [_ZZN3cub18CUB_300001_SM_10006detail6reduce28DeviceReduceSingleTileKernelINS2_10policy_hubIdyN4cuda3std3__44plusIdEEE10Policy1000EN6thrust24THRUST_300001_SM_1000_NS17counting_iteratorImNSD_11use_defaultESF_SF_EEPdyS9_ddN32_GLOBAL__N__b1bba380_4_k_cu_main9IntegrandEEEvT0_T1_T2_T3_T4_T6_E12temp_storage+136];
	add.f64 	%fd342, %fd188, %fd189;
$L__BB4_38:
	mov.u32 	%r223, %tid.x;
	setp.ne.s32 	%p56, %r223, 0;
	@%p56 bra 	$L__BB4_40;
	add.f64 	%fd328, %fd31, %fd342;
	st.global.f64 	[%rd1], %fd328;
$L__BB4_40:
	ret;

}
.entry _ZN3cub18CUB_300001_SM_10006detail6reduce18DeviceReduceKernelINS2_10policy_hubIdyN4cuda3std3__44plusIdEEE10Policy1000EN6thrust24THRUST_300001_SM_1000_NS17counting_iteratorImNSD_11use_defaultESF_SF_EEyS9_dN32_GLOBAL__N__b1bba380_4_k_cu_main9IntegrandEEEvT0_PT3_T1_NS0_13GridEvenShareISM_EET2_T4_(
	.param .align 8 .b8 _ZN3cub18CUB_300001_SM_10006detail6reduce18DeviceReduceKernelINS2_10policy_hubIdyN4cuda3std3__44plusIdEEE10Policy1000EN6thrust24THRUST_300001_SM_1000_NS17counting_iteratorImNSD_11use_defaultESF_SF_EEyS9_dN32_GLOBAL__N__b1bba380_4_k_cu_main9IntegrandEEEvT0_PT3_T1_NS0_13GridEvenShareISM_EET2_T4__param_0[8],
	.param .u64 .ptr .align 1 _ZN3cub18CUB_300001_SM_10006detail6reduce18DeviceReduceKernelINS2_10policy_hubIdyN4cuda3std3__44plusIdEEE10Policy1000EN6thrust24THRUST_300001_SM_1000_NS17counting_iteratorImNSD_11use_defaultESF_SF_EEyS9_dN32_GLOBAL__N__b1bba380_4_k_cu_main9IntegrandEEEvT0_PT3_T1_NS0_13GridEvenShareISM_EET2_T4__param_1,
	.param .u64 _ZN3cub18CUB_300001_SM_10006detail6reduce18DeviceReduceKernelINS2_10policy_hubIdyN4cuda3std3__44plusIdEEE10Policy1000EN6thrust24THRUST_300001_SM_1000_NS17counting_iteratorImNSD_11use_defaultESF_SF_EEyS9_dN32_GLOBAL__N__b1bba380_4_k_cu_main9IntegrandEEEvT0_PT3_T1_NS0_13GridEvenShareISM_EET2_T4__param_2,
	.param .align 8 .b8 _ZN3cub18CUB_300001_SM_10006detail6reduce18DeviceReduceKernelINS2_10policy_hubIdyN4cuda3std3__44plusIdEEE10Policy1000EN6thrust24THRUST_300001_SM_1000_NS17counting_iteratorImNSD_11use_defaultESF_SF_EEyS9_dN32_GLOBAL__N__b1bba380_4_k_cu_main9IntegrandEEEvT0_PT3_T1_NS0_13GridEvenShareISM_EET2_T4__param_3[72],
	.param .align 1 .b8 _ZN3cub18CUB_300001_SM_10006detail6reduce18DeviceReduceKernelINS2_10policy_hubIdyN4cuda3std3__44plusIdEEE10Policy1000EN6thrust24THRUST_300001_SM_1000_NS17counting_iteratorImNSD_11use_defaultESF_SF_EEyS9_dN32_GLOBAL__N__b1bba380_4_k_cu_main9IntegrandEEEvT0_PT3_T1_NS0_13GridEvenShareISM_EET2_T4__param_4[1],
	.param .align 8 .b8 _ZN3cub18CUB_300001_SM_10006detail6reduce18DeviceReduceKernelINS2_10policy_hubIdyN4cuda3std3__44plusIdEEE10Policy1000EN6thrust24THRUST_300001_SM_1000_NS17counting_iteratorImNSD_11use_defaultESF_SF_EEyS9_dN32_GLOBAL__N__b1bba380_4_k_cu_main9IntegrandEEEvT0_PT3_T1_NS0_13GridEvenShareISM_EET2_T4__param_5[8]
)
.maxntid 512
{
	.reg .pred 	%p<56>;
	.reg .b16 	%rs<4>;
	.reg .b32 	%r<260>;
	.reg .b64 	%rd<96>;
	.reg .b64 	%fd<338>;
	// demoted variable
	.shared .align 8 .b8 _ZZN3cub18CUB_300001_SM_10006detail6reduce18DeviceReduceKernelINS2_10policy_hubIdyN4cuda3std3__44plusIdEEE10Policy1000EN6thrust24THRUST_300001_SM_1000_NS17counting_iteratorImNSD_11use_defaultESF_SF_EEyS9_dN32_GLOBAL__N__b1bba380_4_k_cu_main9IntegrandEEEvT0_PT3_T1_NS0_13GridEvenShareISM_EET2_T4_E12temp_storage[152];
	ld.param.u64 	%rd2, [_ZN3cub18CUB_300001_SM_10006detail6reduce18DeviceReduceKernelINS2_10policy_hubIdyN4cuda3std3__44plusIdEEE10Policy1000EN6thrust24THRUST_300001_SM_1000_NS17counting_iteratorImNSD_11use_defaultESF_SF_EEyS9_dN32_GLOBAL__N__b1bba380_4_k_cu_main9IntegrandEEEvT0_PT3_T1_NS0_13GridEvenShareISM_EET2_T4__param_0];
	ld.param.f64 	%fd1, [_ZN3cub18CUB_300001_SM_10006detail6reduce18DeviceReduceKernelINS2_10policy_hubIdyN4cuda3std3__44plusIdEEE10Policy1000EN6thrust24THRUST_300001_SM_1000_NS17counting_iteratorImNSD_11use_defaultESF_SF_EEyS9_dN32_GLOBAL__N__b1bba380_4_k_cu_main9IntegrandEEEvT0_PT3_T1_NS0_13GridEvenShareISM_EET2_T4__param_5];
	ld.param.u64 	%rd1, [_ZN3cub18CUB_300001_SM_10006detail6reduce18DeviceReduceKernelINS2_10policy_hubIdyN4cuda3std3__44plusIdEEE10Policy1000EN6thrust24THRUST_300001_SM_1000_NS17counting_iteratorImNSD_11use_defaultESF_SF_EEyS9_dN32_GLOBAL__N__b1bba380_4_k_cu_main9IntegrandEEEvT0_PT3_T1_NS0_13GridEvenShareISM_EET2_T4__param_3+32];
	ld.param.u32 	%r1, [_ZN3cub18CUB_300001_SM_10006detail6reduce18DeviceReduceKernelINS2_10policy_hubIdyN4cuda3std3__44plusIdEEE10Policy1000EN6thrust24THRUST_300001_SM_1000_NS17counting_iteratorImNSD_11use_defaultESF_SF_EEyS9_dN32_GLOBAL__N__b1bba380_4_k_cu_main9IntegrandEEEvT0_PT3_T1_NS0_13GridEvenShareISM_EET2_T4__param_3+40];
	mov.u32 	%r2, %ctaid.x;
	mul.lo.s32 	%r36, %r1, 3584;
	cvt.s64.s32 	%rd3, %r36;
	mul.lo.s32 	%r37, %r2, 3584;
	cvt.u64.u32 	%rd4, %r37;
	sub.s64 	%rd5, %rd1, %rd4;
	setp.gt.u64 	%p1, %rd5, 3583;
	@%p1 bra 	$L__BB5_19;
	cvt.u32.u64 	%r116, %rd4;
	cvt.u32.u64 	%r3, %rd1;
	sub.s32 	%r4, %r3, %r116;
	mov.u32 	%r5, %tid.x;
	setp.ge.s32 	%p18, %r5, %r4;
	mov.f64 	%fd330, 0d0000000000000000;
	mov.u32 	%r252, %r5;
	@%p18 bra 	$L__BB5_3;
	add.s32 	%r118, %r116, %r5;
	cvt.u64.u32 	%rd57, %r118;
	add.s64 	%rd58, %rd2, %rd57;
	cvt.rn.f64.u64 	%fd188, %rd58;
	add.f64 	%fd189, %fd188, 0d3FE0000000000000;
	mul.f64 	%fd190, %fd189, %fd1;
	fma.rn.f64 	%fd191, %fd190, %fd190, 0d3FF0000000000000;
	mov.f64 	%fd192, 0d4010000000000000;
	div.rn.f64 	%fd193, %fd192, %fd191;
	mul.f64 	%fd330, %fd1, %fd193;
	add.s32 	%r252, %r5, 512;
$L__BB5_3:
	setp.ge.s32 	%p19, %r252, %r4;
	@%p19 bra 	$L__BB5_10;
	add.s64 	%rd6, %rd2, %rd4;
	not.b32 	%r120, %r252;
	add.s32 	%r121, %r120, %r3;
	sub.s32 	%r8, %r121, %r116;
	and.b32  	%r122, %r8, 1536;
	setp.eq.s32 	%p20, %r122, 1536;
	@%p20 bra 	$L__BB5_7;
	cvt.u64.u32 	%rd59, %r252;
	add.s64 	%rd92, %rd6, %rd59;
	shr.u32 	%r123, %r8, 9;
	add.s32 	%r124, %r123, 1;
	and.b32  	%r125, %r124, 3;
	neg.s32 	%r250, %r125;
$L__BB5_6:
	.pragma "nounroll";
	cvt.rn.f64.u64 	%fd195, %rd92;
	add.f64 	%fd196, %fd195, 0d3FE0000000000000;
	mul.f64 	%fd197, %fd1, %fd196;
	fma.rn.f64 	%fd198, %fd197, %fd197, 0d3FF0000000000000;
	mov.f64 	%fd199, 0d4010000000000000;
	div.rn.f64 	%fd200, %fd199, %fd198;
	fma.rn.f64 	%fd330, %fd1, %fd200, %fd330;
	add.s32 	%r252, %r252, 512;
	add.s64 	%rd92, %rd92, 512;
	add.s32 	%r250, %r250, 1;
	setp.ne.s32 	%p21, %r250, 0;
	@%p21 bra 	$L__BB5_6;
$L__BB5_7:
	setp.lt.u32 	%p22, %r8, 1536;
	@%p22 bra 	$L__BB5_10;
	add.s32 	%r253, %r252, 1024;
$L__BB5_9:
	add.s32 	%r126, %r253, -1024;
	cvt.s64.s32 	%rd60, %r126;
	add.s64 	%rd61, %rd6, %rd60;
	cvt.rn.f64.u64 	%fd201, %rd61;
	add.f64 	%fd202, %fd201, 0d3FE0000000000000;
	mul.f64 	%fd203, %fd1, %fd202;
	fma.rn.f64 	%fd204, %fd203, %fd203, 0d3FF0000000000000;
	mov.f64 	%fd205, 0d4010000000000000;
	div.rn.f64 	%fd206, %fd205, %fd204;
	fma.rn.f64 	%fd207, %fd1, %fd206, %fd330;
	add.s32 	%r127, %r253, -512;
	cvt.s64.s32 	%rd62, %r127;
	add.s64 	%rd63, %rd6, %rd62;
	cvt.rn.f64.u64 	%fd208, %rd63;
	add.f64 	%fd209, %fd208, 0d3FE0000000000000;
	mul.f64 	%fd210, %fd1, %fd209;
	fma.rn.f64 	%fd211, %fd210, %fd210, 0d3FF0000000000000;
	div.rn.f64 	%fd212, %fd205, %fd211;
	fma.rn.f64 	%fd213, %fd1, %fd212, %fd207;
	add.s32 	%r128, %r253, 512;
	cvt.s64.s32 	%rd64, %r253;
	add.s64 	%rd65, %rd6, %rd64;
	cvt.rn.f64.u64 	%fd214, %rd65;
	add.f64 	%fd215, %fd214, 0d3FE0000000000000;
	mul.f64 	%fd216, %fd1, %fd215;
	fma.rn.f64 	%fd217, %fd216, %fd216, 0d3FF0000000000000;
	div.rn.f64 	%fd218, %fd205, %fd217;
	fma.rn.f64 	%fd219, %fd1, %fd218, %fd213;
	cvt.s64.s32 	%rd66, %r128;
	add.s64 	%rd67, %rd6, %rd66;
	cvt.rn.f64.u64 	%fd220, %rd67;
	add.f64 	%fd221, %fd220, 0d3FE0000000000000;
	mul.f64 	%fd222, %fd1, %fd221;
	fma.rn.f64 	%fd223, %fd222, %fd222, 0d3FF0000000000000;
	div.rn.f64 	%fd224, %fd205, %fd223;
	fma.rn.f64 	%fd330, %fd1, %fd224, %fd219;
	add.s32 	%r17, %r253, 2048;
	add.s32 	%r129, %r253, 1024;
	setp.lt.s32 	%p23, %r129, %r4;
	mov.u32 	%r253, %r17;
	@%p23 bra 	$L__BB5_9;
$L__BB5_10:
	setp.lt.s32 	%p24, %r4, 512;
	@%p24 bra 	$L__BB5_15;
	// begin inline asm
	mov.u32 %r193, %laneid;
	// end inline asm
	mov.b64 	%rd78, %fd330;
	mov.b64 	{%r195, %r200}, %rd78;
	mov.b32 	%r201, 1;
	mov.b32 	%r242, 31;
	mov.b32 	%r243, -1;
	// begin inline asm
	shfl.sync.down.b32 %r194, %r195, %r201, %r242, %r243;
	// end inline asm
	// begin inline asm
	shfl.sync.down.b32 %r199, %r200, %r201, %r242, %r243;
	// end inline asm
	mov.b64 	%rd79, {%r194, %r199};
	mov.b64 	%fd283, %rd79;
	setp.gt.s32 	%p48, %r193, 30;
	add.f64 	%fd284, %fd330, %fd283;
	selp.f64 	%fd285, %fd330, %fd284, %p48;
	mov.b64 	%rd80, %fd285;
	mov.b64 	{%r205, %r210}, %rd80;
	mov.b32 	%r211, 2;
	// begin inline asm
	shfl.sync.down.b32 %r204, %r205, %r211, %r242, %r243;
	// end inline asm
	// begin inline asm
	shfl.sync.down.b32 %r209, %r210, %r211, %r242, %r243;
	// end inline asm
	mov.b64 	%rd81, {%r204, %r209};
	mov.b64 	%fd286, %rd81;
	setp.gt.s32 	%p49, %r193, 29;
	add.f64 	%fd287, %fd285, %fd286;
	selp.f64 	%fd288, %fd285, %fd287, %p49;
	mov.b64 	%rd82, %fd288;
	mov.b64 	{%r215, %r220}, %rd82;
	mov.b32 	%r221, 4;
	// begin inline asm
	shfl.sync.down.b32 %r214, %r215, %r221, %r242, %r243;
	// end inline asm
	// begin inline asm
	shfl.sync.down.b32 %r219, %r220, %r221, %r242, %r243;
	// end inline asm
	mov.b64 	%rd83, {%r214, %r219};
	mov.b64 	%fd289, %rd83;
	setp.gt.s32 	%p50, %r193, 27;
	add.f64 	%fd290, %fd288, %fd289;
	selp.f64 	%fd291, %fd288, %fd290, %p50;
	mov.b64 	%rd84, %fd291;
	mov.b64 	{%r225, %r230}, %rd84;
	mov.b32 	%r231, 8;
	// begin inline asm
	shfl.sync.down.b32 %r224, %r225, %r231, %r242, %r243;
	// end inline asm
	// begin inline asm
	shfl.sync.down.b32 %r229, %r230, %r231, %r242, %r243;
	// end inline asm
	mov.b64 	%rd85, {%r224, %r229};
	mov.b64 	%fd292, %rd85;
	setp.gt.s32 	%p51, %r193, 23;
	add.f64 	%fd293, %fd291, %fd292;
	selp.f64 	%fd294, %fd291, %fd293, %p51;
	mov.b64 	%rd86, %fd294;
	mov.b64 	{%r235, %r240}, %rd86;
	mov.b32 	%r241, 16;
	// begin inline asm
	shfl.sync.down.b32 %r234, %r235, %r241, %r242, %r243;
	// end inline asm
	// begin inline asm
	shfl.sync.down.b32 %r239, %r240, %r241, %r242, %r243;
	// end inline asm
	mov.b64 	%rd87, {%r234, %r239};
	mov.b64 	%fd295, %rd87;
	setp.gt.s32 	%p52, %r193, 15;
	add.f64 	%fd11, %fd294, %fd295;
	selp.f64 	%fd337, %fd294, %fd11, %p52;
	setp.ne.s32 	%p53, %r193, 0;
	@%p53 bra 	$L__BB5_13;
	shr.u32 	%r244, %r5, 2;
	and.b32  	%r245, %r244, 248;
	mov.u32 	%r246, _ZZN3cub18CUB_300001_SM_10006detail6reduce18DeviceReduceKernelINS2_10policy_hubIdyN4cuda3std3__44plusIdEEE10Policy1000EN6thrust24THRUST_300001_SM_1000_NS17counting_iteratorImNSD_11use_defaultESF_SF_EEyS9_dN32_GLOBAL__N__b1bba380_4_k_cu_main9IntegrandEEEvT0_PT3_T1_NS0_13GridEvenShareISM_EET2_T4_E12temp_storage;
	add.s32 	%r247, %r246, %r245;
	st.shared.f64 	[%r247+16], %fd11;
$L__BB5_13:
	bar.sync 	0;
	setp.ne.s32 	%p54, %r5, 0;
	@%p54 bra 	$L__BB5_35;
	ld.shared.f64 	%fd296, [_ZZN3cub18CUB_300001_SM_10006detail6reduce18DeviceReduceKernelINS2_10policy_hubIdyN4cuda3std3__44plusIdEEE10Policy1000EN6thrust24THRUST_300001_SM_1000_NS17counting_iteratorImNSD_11use_defaultESF_SF_EEyS9_dN32_GLOBAL__N__b1bba380_4_k_cu_main9IntegrandEEEvT0_PT3_T1_NS0_13GridEvenShareISM_EET2_T4_E12temp_storage+24];
	add.f64 	%fd297, %fd337, %fd296;
	ld.shared.f64 	%fd298, [_ZZN3cub18CUB_300001_SM_10006detail6reduce18DeviceReduceKernelINS2_10policy_hubIdyN4cuda3std3__44plusIdEEE10Policy1000EN6thrust24THRUST_300001_SM_1000_NS17counting_iteratorImNSD_11use_defaultESF_SF_EEyS9_dN32_GLOBAL__N__b1bba380_4_k_cu_main9IntegrandEEEvT0_PT3_T1_NS0_13GridEvenShareISM_EET2_T4_E12temp_storage+32];
	add.f64 	%fd299, %fd297, %fd298;
	ld.shared.f64 	%fd300, [_ZZN3cub18CUB_300001_SM_10006detail6reduce18DeviceReduceKernelINS2_10policy_hubIdyN4cuda3std3__44plusIdEEE10Policy1000EN6thrust24THRUST_300001_SM_1000_NS17counting_iteratorImNSD_11use_defaultESF_SF_EEyS9_dN32_GLOBAL__N__b1bba380_4_k_cu_main9IntegrandEEEvT0_PT3_T1_NS0_13GridEvenShareISM_EET2_T4_E12temp_storage+40];
	add.f64 	%fd301, %fd299, %fd300;
	ld.shared.f64 	%fd302, [_ZZN3cub18CUB_300001_SM_10006detail6reduce18DeviceReduceKernelINS2_10policy_hubIdyN4cuda3std3__44plusIdEEE10Policy1000EN6thrust24THRUST_300001_SM_1000_NS17counting_iteratorImNSD_11use_defaultESF_SF_EEyS9_dN32_GLOBAL__N__b1bba380_4_k_cu_main9IntegrandEEEvT0_PT3_T1_NS0_13GridEvenShareISM_EET2_T4_E12temp_storage+48];
	add.f64 	%fd303, %fd301, %fd302;
	ld.shared.f64 	%fd304, [_ZZN3cub18CUB_300001_SM_10006detail6reduce18DeviceReduceKernelINS2_10policy_hubIdyN4cuda3std3__44plusIdEEE10Policy1000EN6thrust24THRUST_300001_SM_1000_NS17counting_iteratorImNSD_11use_defaultESF_SF_EEyS9_dN32_GLOBAL__N__b1bba380_4_k_cu_main9IntegrandEEEvT0_PT3_T1_NS0_13GridEvenShareISM_EET2_T4_E12temp_storage+56];
	add.f64 	%fd305, %fd303, %fd304;
	ld.shared.f64 	%fd306, [_ZZN3cub18CUB_300001_SM_10006detail6reduce18DeviceReduceKernelINS2_10policy_hubIdyN4cuda3std3__44plusIdEEE10Policy1000EN6thrust24THRUST_300001_SM_1000_NS17counting_iteratorImNSD_11use_defaultESF_SF_EEyS9_dN32_GLOBAL__N__b1bba380_4_k_cu_main9IntegrandEEEvT0_PT3_T1_NS0_13GridEvenShareISM_EET2_T4_E12temp_storage+64];
	add.f64 	%fd307, %fd305, %fd306;
	ld.shared.f64 	%fd308, [_ZZN3cub18CUB_300001_SM_10006detail6reduce18DeviceReduceKernelINS2_10policy_hubIdyN4cuda3std3__44plusIdEEE10Policy1000EN6thrust24THRUST_300001_SM_1000_NS17counting_iteratorImNSD_11use_defaultESF_SF_EEyS9_dN32_GLOBAL__N__b1bba380_4_k_cu_main9IntegrandEEEvT0_PT3_T1_NS0_13GridEvenShareISM_EET2_T4_E12temp_storage+72];
	add.f64 	%fd309, %fd307, %fd308;
	ld.shared.f64 	%fd310, [_ZZN3cub18CUB_300001_SM_10006detail6reduce18DeviceReduceKernelINS2_10policy_hubIdyN4cuda3std3__44plusIdEEE10Policy1000EN6thrust24THRUST_300001_SM_1000_NS17counting_iteratorImNSD_11use_defaultESF_SF_EEyS9_dN32_GLOBAL__N__b1bba380_4_k_cu_main9IntegrandEEEvT0_PT3_T1_NS0_13GridEvenShareISM_EET2_T4_E12temp_storage+80];
	add.f64 	%fd311, %fd309, %fd310;
	ld.shared.f64 	%fd312, [_ZZN3cub18CUB_300001_SM_10006detail6reduce18DeviceReduceKernelINS2_10policy_hubIdyN4cuda3std3__44plusIdEEE10Policy1000EN6thrust24THRUST_300001_SM_1000_NS17counting_iteratorImNSD_11use_defaultESF_SF_EEyS9_dN32_GLOBAL__N__b1bba380_4_k_cu_main9IntegrandEEEvT0_PT3_T1_NS0_13GridEvenShareISM_EET2_T4_E12temp_storage+88];
	add.f64 	%fd313, %fd311, %fd312;
	ld.shared.f64 	%fd314, [_ZZN3cub18CUB_300001_SM_10006detail6reduce18DeviceReduceKernelINS2_10policy_hubIdyN4cuda3std3__44plusIdEEE10Policy1000EN6thrust24THRUST_300001_SM_1000_NS17counting_iteratorImNSD_11use_defaultESF_SF_EEyS9_dN32_GLOBAL__N__b1bba380_4_k_cu_main9IntegrandEEEvT0_PT3_T1_NS0_13GridEvenShareISM_EET2_T4_E12temp_storage+96];
	add.f64 	%fd315, %fd313, %fd314;
	ld.shared.f64 	%fd316, [_ZZN3cub18CUB_300001_SM_10006detail6reduce18DeviceReduceKernelINS2_10policy_hubIdyN4cuda3std3__44plusIdEEE10Policy1000EN6thrust24THRUST_300001_SM_1000_NS17counting_iteratorImNSD_11use_defaultESF_SF_EEyS9_dN32_GLOBAL__N__b1bba380_4_k_cu_main9IntegrandEEEvT0_PT3_T1_NS0_13GridEvenShareISM_EET2_T4_E12temp_storage+104];
	add.f64 	%fd317, %fd315, %fd316;
	ld.shared.f64 	%fd318, [_ZZN3cub18CUB_300001_SM_10006detail6reduce18DeviceReduceKernelINS2_10policy_hubIdyN4cuda3std3__44plusIdEEE10Policy1000EN6thrust24THRUST_300001_SM_1000_NS17counting_iteratorImNSD_11use_defaultESF_SF_EEyS9_dN32_GLOBAL__N__b1bba380_4_k_cu_main9IntegrandEEEvT0_PT3_T1_NS0_13GridEvenShareISM_EET2_T4_E12temp_storage+112];
	add.f64 	%fd319, %fd317, %fd318;
	ld.shared.f64 	%fd320, [_ZZN3cub18CUB_300001_SM_10006detail6reduce18DeviceReduceKernelINS2_10policy_hubIdyN4cuda3std3__44plusIdEEE10Policy1000EN6thrust24THRUST_300001_SM_1000_NS17counting_iteratorImNSD_11use_defaultESF_SF_EEyS9_dN32_GLOBAL__N__b1bba380_4_k_cu_main9IntegrandEEEvT0_PT3_T1_NS0_13GridEvenShareISM_EET2_T4_E12temp_storage+120];
	add.f64 	%fd321, %fd319, %fd320;
	ld.shared.f64 	%fd322, [_ZZN3cub18CUB_300001_SM_10006detail6reduce18DeviceReduceKernelINS2_10policy_hubIdyN4cuda3std3__44plusIdEEE10Policy1000EN6thrust24THRUST_300001_SM_1000_NS17counting_iteratorImNSD_11use_defaultESF_SF_EEyS9_dN32_GLOBAL__N__b1bba380_4_k_cu_main9IntegrandEEEvT0_PT3_T1_NS0_13GridEvenShareISM_EET2_T4_E12temp_storage+128];
	add.f64 	%fd323, %fd321, %fd322;
	ld.shared.f64 	%fd324, [_ZZN3cub18CUB_300001_SM_10006detail6reduce18DeviceReduceKernelINS2_10policy_hubIdyN4cuda3std3__44plusIdEEE10Policy1000EN6thrust24THRUST_300001_SM_1000_NS17counting_iteratorImNSD_11use_defaultESF_SF_EEyS9_dN32_GLOBAL__N__b1bba380_4_k_cu_main9IntegrandEEEvT0_PT3_T1_NS0_13GridEvenShareISM_EET2_T4_E12temp_storage+136];
	add.f64 	%fd337, %fd323, %fd324;
	bra.uni 	$L__BB5_35;
$L__BB5_15:
	// begin inline asm
	mov.u32 %r130, %laneid;
	// end inline asm
	and.b32  	%r181, %r5, 992;
	add.s32 	%r182, %r181, 32;
	setp.gt.s32 	%p25, %r182, %r4;
	not.b32 	%r183, %r181;
	add.s32 	%r184, %r4, %r183;
	selp.b32 	%r179, %r184, 31, %p25;
	mov.b64 	%rd68, %fd330;
	mov.b64 	{%r132, %r137}, %rd68;
	mov.b32 	%r138, 1;
	mov.b32 	%r180, -1;
	// begin inline asm
	shfl.sync.down.b32 %r131, %r132, %r138, %r179, %r180;
	// end inline asm
	// begin inline asm
	shfl.sync.down.b32 %r136, %r137, %r138, %r179, %r180;
	// end inline asm
	mov.b64 	%rd69, {%r131, %r136};
	mov.b64 	%fd225, %rd69;
	setp.lt.s32 	%p26, %r130, %r179;
	add.f64 	%fd226, %fd330, %fd225;
	selp.f64 	%fd227, %fd226, %fd330, %p26;
	mov.b64 	%rd70, %fd227;
	mov.b64 	{%r142, %r147}, %rd70;
	mov.b32 	%r148, 2;
	// begin inline asm
	shfl.sync.down.b32 %r141, %r142, %r148, %r179, %r180;
	// end inline asm
	// begin inline asm
	shfl.sync.down.b32 %r146, %r147, %r148, %r179, %r180;
	// end inline asm
	mov.b64 	%rd71, {%r141, %r146};
	mov.b64 	%fd228, %rd71;
	add.s32 	%r185, %r130, 2;
	setp.gt.s32 	%p27, %r185, %r179;
	add.f64 	%fd229, %fd227, %fd228;
	selp.f64 	%fd230, %fd227, %fd229, %p27;
	mov.b64 	%rd72, %fd230;
	mov.b64 	{%r152, %r157}, %rd72;
	mov.b32 	%r158, 4;
	// begin inline asm
	shfl.sync.down.b32 %r151, %r152, %r158, %r179, %r180;
	// end inline asm
	// begin inline asm
	shfl.sync.down.b32 %r156, %r157, %r158, %r179, %r180;
	// end inline asm
	mov.b64 	%rd73, {%r151, %r156};
	mov.b64 	%fd231, %rd73;
	add.s32 	%r186, %r130, 4;
	setp.gt.s32 	%p28, %r186, %r179;
	add.f64 	%fd232, %fd230, %fd231;
	selp.f64 	%fd233, %fd230, %fd232, %p28;
	mov.b64 	%rd74, %fd233;
	mov.b64 	{%r162, %r167}, %rd74;
	mov.b32 	%r168, 8;
	// begin inline asm
	shfl.sync.down.b32 %r161, %r162, %r168, %r179, %r180;
	// end inline asm
	// begin inline asm
	shfl.sync.down.b32 %r166, %r167, %r168, %r179, %r180;
	// end inline asm
	mov.b64 	%rd75, {%r161, %r166};
	mov.b64 	%fd234, %rd75;
	add.s32 	%r187, %r130, 8;
	setp.gt.s32 	%p29, %r187, %r179;
	add.f64 	%fd235, %fd233, %fd234;
	selp.f64 	%fd236, %fd233, %fd235, %p29;
	mov.b64 	%rd76, %fd236;
	mov.b64 	{%r172, %r177}, %rd76;
	mov.b32 	%r178, 16;
	// begin inline asm
	shfl.sync.down.b32 %r171, %r172, %r178, %r179, %r180;
	// end inline asm
	// begin inline asm
	shfl.sync.down.b32 %r176, %r177, %r178, %r179, %r180;
	// end inline asm
	mov.b64 	%rd77, {%r171, %r176};
	mov.b64 	%fd237, %rd77;
	add.s32 	%r188, %r130, 16;
	setp.gt.s32 	%p30, %r188, %r179;
	add.f64 	%fd238, %fd236, %fd237;
	selp.f64 	%fd337, %fd236, %fd238, %p30;
	setp.ne.s32 	%p31, %r130, 0;
	@%p31 bra 	$L__BB5_17;
	shr.u32 	%r189, %r5, 2;
	and.b32  	%r190, %r189, 248;
	mov.u32 	%r191, _ZZN3cub18CUB_300001_SM_10006detail6reduce18DeviceReduceKernelINS2_10policy_hubIdyN4cuda3std3__44plusIdEEE10Policy1000EN6thrust24THRUST_300001_SM_1000_NS17counting_iteratorImNSD_11use_defaultESF_SF_EEyS9_dN32_GLOBAL__N__b1bba380_4_k_cu_main9IntegrandEEEvT0_PT3_T1_NS0_13GridEvenShareISM_EET2_T4_E12temp_storage;
	add.s32 	%r192, %r191, %r190;
	st.shared.f64 	[%r192+16], %fd337;
$L__BB5_17:
	bar.sync 	0;
	setp.ne.s32 	%p32, %r5, 0;
	@%p32 bra 	$L__BB5_35;
	setp.gt.s32 	%p33, %r4, 32;
	ld.shared.f64 	%fd239, [_ZZN3cub18CUB_300001_SM_10006detail6reduce18DeviceReduceKernelINS2_10policy_hubIdyN4cuda3std3__44plusIdEEE10Policy1000EN6thrust24THRUST_300001_SM_1000_NS17counting_iteratorImNSD_11use_defaultESF_SF_EEyS9_dN32_GLOBAL__N__b1bba380_4_k_cu_main9IntegrandEEEvT0_PT3_T1_NS0_13GridEvenShareISM_EET2_T4_E12temp_storage+24];
	add.f64 	%fd240, %fd337, %fd239;
	selp.f64 	%fd241, %fd240, %fd337, %p33;
	setp.gt.s32 	%p34, %r4, 64;
	ld.shared.f64 	%fd242, [_ZZN3cub18CUB_300001_SM_10006detail6reduce18DeviceReduceKernelINS2_10policy_hubIdyN4cuda3std3__44plusIdEEE10Policy1000EN6thrust24THRUST_300001_SM_1000_NS17counting_iteratorImNSD_11use_defaultESF_SF_EEyS9_dN32_GLOBAL__N__b1bba380_4_k_cu_main9IntegrandEEEvT0_PT3_T1_NS0_13GridEvenShareISM_EET2_T4_E12temp_storage+32];
	add.f64 	%fd243, %fd242, %fd241;
	selp.f64 	%fd244, %fd243, %fd241, %p34;
	setp.gt.s32 	%p35, %r4, 96;
	ld.shared.f64 	%fd245, [_ZZN3cub18CUB_300001_SM_10006detail6reduce18DeviceReduceKernelINS2_10policy_hubIdyN4cuda3std3__44plusIdEEE10Policy1000EN6thrust24THRUST_300001_SM_1000_NS17counting_iteratorImNSD_11use_defaultESF_SF_EEyS9_dN32_GLOBAL__N__b1bba380_4_k_cu_main9IntegrandEEEvT0_PT3_T1_NS0_13GridEvenShareISM_EET2_T4_E12temp_storage+40];
	add.f64 	%fd246, %fd245, %fd244;
	selp.f64 	%fd247, %fd246, %fd244, %p35;
	setp.gt.s32 	%p36, %r4, 128;
	ld.shared.f64 	%fd248, [_ZZN3cub18CUB_300001_SM_10006detail6reduce18DeviceReduceKernelINS2_10policy_hubIdyN4cuda3std3__44plusIdEEE10Policy1000EN6thrust24THRUST_300001_SM_1000_NS17counting_iteratorImNSD_11use_defaultESF_SF_EEyS9_dN32_GLOBAL__N__b1bba380_4_k_cu_main9IntegrandEEEvT0_PT3_T1_NS0_13GridEvenShareISM_EET2_T4_E12temp_storage+48];
	add.f64 	%fd249, %fd248, %fd247;
	selp.f64 	%fd250, %fd249, %fd247, %p36;
	setp.gt.s32 	%p37, %r4, 160;
	ld.shared.f64 	%fd251, [_ZZN3cub18CUB_300001_SM_10006detail6reduce18DeviceReduceKernelINS2_10policy_hubIdyN4cuda3std3__44plusIdEEE10Policy1000EN6thrust24THRUST_300001_SM_1000_NS17counting_iteratorImNSD_11use_defaultESF_SF_EEyS9_dN32_GLOBAL__N__b1bba380_4_k_cu_main9IntegrandEEEvT0_PT3_T1_NS0_13GridEvenShareISM_EET2_T4_E12temp_storage+56];
	add.f64 	%fd252, %fd251, %fd250;
	selp.f64 	%fd253, %fd252, %fd250, %p37;
	setp.gt.s32 	%p38, %r4, 192;
	ld.shared.f64 	%fd254, [_ZZN3cub18CUB_300001_SM_10006detail6reduce18DeviceReduceKernelINS2_10policy_hubIdyN4cuda3std3__44plusIdEEE10Policy1000EN6thrust24THRUST_300001_SM_1000_NS17counting_iteratorImNSD_11use_defaultESF_SF_EEyS9_dN32_GLOBAL__N__b1bba380_4_k_cu_main9IntegrandEEEvT0_PT3_T1_NS0_13GridEvenShareISM_EET2_T4_E12temp_storage+64];
	add.f64 	%fd255, %fd254, %fd253;
	selp.f64 	%fd256, %fd255, %fd253, %p38;
	setp.gt.s32 	%p39, %r4, 224;
	ld.shared.f64 	%fd257, [_ZZN3cub18CUB_300001_SM_10006detail6reduce18DeviceReduceKernelINS2_10policy_hubIdyN4cuda3std3__44plusIdEEE10Policy1000EN6thrust24THRUST_300001_SM_1000_NS17counting_iteratorImNSD_11use_defaultESF_SF_EEyS9_dN32_GLOBAL__N__b1bba380_4_k_cu_main9IntegrandEEEvT0_PT3_T1_NS0_13GridEvenShareISM_EET2_T4_E12temp_storage+72];
	add.f64 	%fd258, %fd257, %fd256;
	selp.f64 	%fd259, %fd258, %fd256, %p39;
	setp.gt.s32 	%p40, %r4, 256;
	ld.shared.f64 	%fd260, [_ZZN3cub18CUB_300001_SM_10006detail6reduce18DeviceReduceKernelINS2_10policy_hubIdyN4cuda3std3__44plusIdEEE10Policy1000EN6thrust24THRUST_300001_SM_1000_NS17counting_iteratorImNSD_11use_defaultESF_SF_EEyS9_dN32_GLOBAL__N__b1bba380_4_k_cu_main9IntegrandEEEvT0_PT3_T1_NS0_13GridEvenShareISM_EET2_T4_E12temp_storage+80];
	add.f64 	%fd261, %fd260, %fd259;
	selp.f64 	%fd262, %fd261, %fd259, %p40;
	setp.gt.s32 	%p41, %r4, 288;
	ld.shared.f64 	%fd263, [_ZZN3cub18CUB_300001_SM_10006detail6reduce18DeviceReduceKernelINS2_10policy_hubIdyN4cuda3std3__44plusIdEEE10Policy1000EN6thrust24THRUST_300001_SM_1000_NS17counting_iteratorImNSD_11use_defaultESF_SF_EEyS9_dN32_GLOBAL__N__b1bba380_4_k_cu_main9IntegrandEEEvT0_PT3_T1_NS0_13GridEvenShareISM_EET2_T4_E12temp_storage+88];
	add.f64 	%fd264, %fd263, %fd262;
	selp.f64 	%fd265, %fd264, %fd262, %p41;
	setp.gt.s32 	%p42, %r4, 320;
	ld.shared.f64 	%fd266, [_ZZN3cub18CUB_300001_SM_10006detail6reduce18DeviceReduceKernelINS2_10policy_hubIdyN4cuda3std3__44plusIdEEE10Policy1000EN6thrust24THRUST_300001_SM_1000_NS17counting_iteratorImNSD_11use_defaultESF_SF_EEyS9_dN32_GLOBAL__N__b1bba380_4_k_cu_main9IntegrandEEEvT0_PT3_T1_NS0_13GridEvenShareISM_EET2_T4_E12temp_storage+96];
	add.f64 	%fd267, %fd266, %fd265;
	selp.f64 	%fd268, %fd267, %fd265, %p42;
	setp.gt.s32 	%p43, %r4, 352;
	ld.shared.f64 	%fd269, [_ZZN3cub18CUB_300001_SM_10006detail6reduce18DeviceReduceKernelINS2_10policy_hubIdyN4cuda3std3__44plusIdEEE10Policy1000EN6thrust24THRUST_300001_SM_1000_NS17counting_iteratorImNSD_11use_defaultESF_SF_EEyS9_dN32_GLOBAL__N__b1bba380_4_k_cu_main9IntegrandEEEvT0_PT3_T1_NS0_13GridEvenShareISM_EET2_T4_E12temp_storage+104];
	add.f64 	%fd270, %fd269, %fd268;
	selp.f64 	%fd271, %fd270, %fd268, %p43;
	setp.gt.s32 	%p44, %r4, 384;
	ld.shared.f64 	%fd272, [_ZZN3cub18CUB_300001_SM_10006detail6reduce18DeviceReduceKernelINS2_10policy_hubIdyN4cuda3std3__44plusIdEEE10Policy1000EN6thrust24THRUST_300001_SM_1000_NS17counting_iteratorImNSD_11use_defaultESF_SF_EEyS9_dN32_GLOBAL__N__b1bba380_4_k_cu_main9IntegrandEEEvT0_PT3_T1_NS0_13GridEvenShareISM_EET2_T4_E12temp_storage+112];
	add.f64 	%fd273, %fd272, %fd271;
	selp.f64 	%fd274, %fd273, %fd271, %p44;
	setp.gt.s32 	%p45, %r4, 416;
	ld.shared.f64 	%fd275, [_ZZN3cub18CUB_300001_SM_10006detail6reduce18DeviceReduceKernelINS2_10policy_hubIdyN4cuda3std3__44plusIdEEE10Policy1000EN6thrust24THRUST_300001_SM_1000_NS17counting_iteratorImNSD_11use_defaultESF_SF_EEyS9_dN32_GLOBAL__N__b1bba380_4_k_cu_main9IntegrandEEEvT0_PT3_T1_NS0_13GridEvenShareISM_EET2_T4_E12temp_storage+120];
	add.f64 	%fd276, %fd275, %fd274;
	selp.f64 	%fd277, %fd276, %fd274, %p45;
	setp.gt.s32 	%p46, %r4, 448;
	ld.shared.f64 	%fd278, [_ZZN3cub18CUB_300001_SM_10006detail6reduce18DeviceReduceKernelINS2_10policy_hubIdyN4cuda3std3__44plusIdEEE10Policy1000EN6thrust24THRUST_300001_SM_1000_NS17counting_iteratorImNSD_11use_defaultESF_SF_EEyS9_dN32_GLOBAL__N__b1bba380_4_k_cu_main9IntegrandEEEvT0_PT3_T1_NS0_13GridEvenShareISM_EET2_T4_E12temp_storage+128];
	add.f64 	%fd279, %fd278, %fd277;
	selp.f64 	%fd280, %fd279, %fd277, %p46;
	setp.gt.s32 	%p47, %r4, 480;
	ld.shared.f64 	%fd281, [_ZZN3cub18CUB_300001_SM_10006detail6reduce18DeviceReduceKernelINS2_10policy_hubIdyN4cuda3std3__44plusIdEEE10Policy1000EN6thrust24THRUST_300001_SM_1000_NS17counting_iteratorImNSD_11use_defaultESF_SF_EEyS9_dN32_GLOBAL__N__b1bba380_4_k_cu_main9IntegrandEEEvT0_PT3_T1_NS0_13GridEvenShareISM_EET2_T4_E12temp_storage+136];
	add.f64 	%fd282, %fd281, %fd280;
	selp.f64 	%fd337, %fd282, %fd280, %p47;
	bra.uni 	$L__BB5_35;
$L__BB5_19:
	mov.u32 	%r18, %tid.x;
	add.s64 	%rd10, %rd2, %rd4;
	cvt.u64.u32 	%rd11, %r18;
	add.s64 	%rd21, %rd10, %rd11;
	cvt.rn.f64.u64 	%fd30, %rd21;
	add.f64 	%fd31, %fd30, 0d3FE0000000000000;
	mul.f64 	%fd32, %fd1, %fd31;
	fma.rn.f64 	%fd33, %fd32, %fd32, 0d3FF0000000000000;
	mov.f64 	%fd34, 0d4010000000000000;
	div.rn.f64 	%fd35, %fd34, %fd33;
	add.s64 	%rd22, %rd21, 512;
	cvt.rn.f64.u64 	%fd36, %rd22;
	add.f64 	%fd37, %fd36, 0d3FE0000000000000;
	mul.f64 	%fd38, %fd1, %fd37;
	fma.rn.f64 	%fd39, %fd38, %fd38, 0d3FF0000000000000;
	div.rn.f64 	%fd40, %fd34, %fd39;
	mul.f64 	%fd41, %fd1, %fd40;
	add.s64 	%rd23, %rd21, 1024;
	cvt.rn.f64.u64 	%fd42, %rd23;
	add.f64 	%fd43, %fd42, 0d3FE0000000000000;
	mul.f64 	%fd44, %fd1, %fd43;
	fma.rn.f64 	%fd45, %fd44, %fd44, 0d3FF0000000000000;
	div.rn.f64 	%fd46, %fd34, %fd45;
	add.s64 	%rd24, %rd21, 1536;
	cvt.rn.f64.u64 	%fd47, %rd24;
	add.f64 	%fd48, %fd47, 0d3FE0000000000000;
	mul.f64 	%fd49, %fd1, %fd48;
	fma.rn.f64 	%fd50, %fd49, %fd49, 0d3FF0000000000000;
	div.rn.f64 	%fd51, %fd34, %fd50;
	add.s64 	%rd25, %rd21, 2048;
	cvt.rn.f64.u64 	%fd52, %rd25;
	add.f64 	%fd53, %fd52, 0d3FE0000000000000;
	mul.f64 	%fd54, %fd1, %fd53;
	fma.rn.f64 	%fd55, %fd54, %fd54, 0d3FF0000000000000;
	div.rn.f64 	%fd56, %fd34, %fd55;
	add.s64 	%rd26, %rd21, 2560;
	cvt.rn.f64.u64 	%fd57, %rd26;
	add.f64 	%fd58, %fd57, 0d3FE0000000000000;
	mul.f64 	%fd59, %fd1, %fd58;
	fma.rn.f64 	%fd60, %fd59, %fd59, 0d3FF0000000000000;
	div.rn.f64 	%fd61, %fd34, %fd60;
	add.s64 	%rd27, %rd21, 3072;
	cvt.rn.f64.u64 	%fd62, %rd27;
	add.f64 	%fd63, %fd62, 0d3FE0000000000000;
	mul.f64 	%fd64, %fd1, %fd63;
	fma.rn.f64 	%fd65, %fd64, %fd64, 0d3FF0000000000000;
	div.rn.f64 	%fd66, %fd34, %fd65;
	fma.rn.f64 	%fd67, %fd1, %fd35, %fd41;
	fma.rn.f64 	%fd68, %fd1, %fd46, %fd67;
	fma.rn.f64 	%fd69, %fd1, %fd51, %fd68;
	fma.rn.f64 	%fd70, %fd1, %fd56, %fd69;
	fma.rn.f64 	%fd71, %fd1, %fd61, %fd70;
	fma.rn.f64 	%fd336, %fd1, %fd66, %fd71;
	setp.lt.u64 	%p2, %rd5, %rd3;
	@%p2 bra 	$L__BB5_31;
	cvt.u32.u64 	%r39, %rd3;
	cvt.u32.u64 	%r40, %rd4;
	add.s64 	%rd28, %rd10, %rd3;
	add.s64 	%rd93, %rd28, %rd11;
	cvt.u32.u64 	%r19, %rd1;
	not.b32 	%r41, %r18;
	add.s32 	%r42, %r41, %r19;
	sub.s32 	%r43, %r42, %r39;
	sub.s32 	%r254, %r43, %r40;
	mov.b32 	%r255, 0;
	mov.u64 	%rd94, %rd4;
$L__BB5_21:
	add.s64 	%rd94, %rd94, %rd3;
	add.s64 	%rd29, %rd1, -3584;
	setp.gt.u64 	%p3, %rd94, %rd29;
	@%p3 bra 	$L__BB5_23;
	cvt.u32.u64 	%r44, %rd3;
	add.s64 	%rd30, %rd94, %rd2;
	add.s64 	%rd31, %rd30, %rd11;
	cvt.rn.f64.u64 	%fd72, %rd31;
	add.f64 	%fd73, %fd72, 0d3FE0000000000000;
	mul.f64 	%fd74, %fd1, %fd73;
	fma.rn.f64 	%fd75, %fd74, %fd74, 0d3FF0000000000000;
	mov.f64 	%fd76, 0d4010000000000000;
	div.rn.f64 	%fd77, %fd76, %fd75;
	add.s64 	%rd32, %rd31, 512;
	cvt.rn.f64.u64 	%fd78, %rd32;
	add.f64 	%fd79, %fd78, 0d3FE0000000000000;
	mul.f64 	%fd80, %fd1, %fd79;
	fma.rn.f64 	%fd81, %fd80, %fd80, 0d3FF0000000000000;
	div.rn.f64 	%fd82, %fd76, %fd81;
	add.s64 	%rd33, %rd31, 1024;
	cvt.rn.f64.u64 	%fd83, %rd33;
	add.f64 	%fd84, %fd83, 0d3FE0000000000000;
	mul.f64 	%fd85, %fd1, %fd84;
	fma.rn.f64 	%fd86, %fd85, %fd85, 0d3FF0000000000000;
	div.rn.f64 	%fd87, %fd76, %fd86;
	add.s64 	%rd34, %rd31, 1536;
	cvt.rn.f64.u64 	%fd88, %rd34;
	add.f64 	%fd89, %fd88, 0d3FE0000000000000;
	mul.f64 	%fd90, %fd1, %fd89;
	fma.rn.f64 	%fd91, %fd90, %fd90, 0d3FF0000000000000;
	div.rn.f64 	%fd92, %fd76, %fd91;
	add.s64 	%rd35, %rd31, 2048;
	cvt.rn.f64.u64 	%fd93, %rd35;
	add.f64 	%fd94, %fd93, 0d3FE0000000000000;
	mul.f64 	%fd95, %fd1, %fd94;
	fma.rn.f64 	%fd96, %fd95, %fd95, 0d3FF0000000000000;
	div.rn.f64 	%fd97, %fd76, %fd96;
	add.s64 	%rd36, %rd31, 2560;
	cvt.rn.f64.u64 	%fd98, %rd36;
	add.f64 	%fd99, %fd98, 0d3FE0000000000000;
	mul.f64 	%fd100, %fd1, %fd99;
	fma.rn.f64 	%fd101, %fd100, %fd100, 0d3FF0000000000000;
	div.rn.f64 	%fd102, %fd76, %fd101;
	add.s64 	%rd37, %rd31, 3072;
	cvt.rn.f64.u64 	%fd103, %rd37;
	add.f64 	%fd104, %fd103, 0d3FE0000000000000;
	mul.f64 	%fd105, %fd1, %fd104;
	fma.rn.f64 	%fd106, %fd105, %fd105, 0d3FF0000000000000;
	div.rn.f64 	%fd107, %fd76, %fd106;
	fma.rn.f64 	%fd108, %fd1, %fd77, %fd336;
	fma.rn.f64 	%fd109, %fd1, %fd82, %fd108;
	fma.rn.f64 	%fd110, %fd1, %fd87, %fd109;
	fma.rn.f64 	%fd111, %fd1, %fd92, %fd110;
	fma.rn.f64 	%fd112, %fd1, %fd97, %fd111;
	fma.rn.f64 	%fd113, %fd1, %fd102, %fd112;
	fma.rn.f64 	%fd336, %fd1, %fd107, %fd113;
	sub.s64 	%rd38, %rd1, %rd94;
	setp.lt.u64 	%p4, %rd38, %rd3;
	add.s32 	%r255, %r255, 1;
	add.s64 	%rd93, %rd93, %rd3;
	sub.s32 	%r254, %r254, %r44;
	@%p4 bra 	$L__BB5_31;
	bra.uni 	$L__BB5_21;
$L__BB5_23:
	setp.le.u64 	%p5, %rd1, %rd94;
	@%p5 bra 	$L__BB5_31;
	cvt.u32.u64 	%r45, %rd94;
	cvt.u32.u64 	%r46, %rd1;
	sub.s32 	%r25, %r46, %r45;
	setp.ge.s32 	%p6, %r18, %r25;
	@%p6 bra 	$L__BB5_31;
	cvt.u32.u64 	%r47, %rd3;
	cvt.u32.u64 	%r48, %rd4;
	add.s64 	%rd17, %rd94, %rd2;
	not.b32 	%r49, %r18;
	add.s32 	%r50, %r49, %r19;
	add.s32 	%r51, %r47, %r48;
	sub.s32 	%r52, %r50, %r51;
	mul.lo.s32 	%r53, %r1, %r255;
	mad.lo.s32 	%r26, %r53, -3584, %r52;
	and.b32  	%r54, %r26, 1536;
	setp.eq.s32 	%p7, %r54, 1536;
	mov.u32 	%r258, %r18;
	@%p7 bra 	$L__BB5_28;
	cvt.u16.u32 	%rs1, %r254;
	shr.u16 	%rs2, %rs1, 9;
	add.s16 	%rs3, %rs2, 1;
	cvt.u32.u16 	%r55, %rs3;
	and.b32  	%r56, %r55, 3;
	neg.s32 	%r256, %r56;
	mov.u32 	%r258, %r18;
$L__BB5_27:
	.pragma "nounroll";
	cvt.rn.f64.u64 	%fd115, %rd93;
	add.f64 	%fd116, %fd115, 0d3FE0000000000000;
	mul.f64 	%fd117, %fd1, %fd116;
	fma.rn.f64 	%fd118, %fd117, %fd117, 0d3FF0000000000000;
	mov.f64 	%fd119, 0d4010000000000000;
	div.rn.f64 	%fd120, %fd119, %fd118;
	fma.rn.f64 	%fd336, %fd1, %fd120, %fd336;
	add.s32 	%r258, %r258, 512;
	add.s64 	%rd93, %rd93, 512;
	add.s32 	%r256, %r256, 1;
	setp.ne.s32 	%p8, %r256, 0;
	@%p8 bra 	$L__BB5_27;
$L__BB5_28:
	setp.lt.u32 	%p9, %r26, 1536;
	@%p9 bra 	$L__BB5_31;
	add.s32 	%r259, %r258, 1024;
$L__BB5_30:
	add.s32 	%r57, %r259, -1024;
	cvt.u64.u32 	%rd39, %r57;
	add.s64 	%rd40, %rd17, %rd39;
	cvt.rn.f64.u64 	%fd121, %rd40;
	add.f64 	%fd122, %fd121, 0d3FE0000000000000;
	mul.f64 	%fd123, %fd1, %fd122;
	fma.rn.f64 	%fd124, %fd123, %fd123, 0d3FF0000000000000;
	mov.f64 	%fd125, 0d4010000000000000;
	div.rn.f64 	%fd126, %fd125, %fd124;
	fma.rn.f64 	%fd127, %fd1, %fd126, %fd336;
	add.s32 	%r58, %r259, -512;
	cvt.u64.u32 	%rd41, %r58;
	add.s64 	%rd42, %rd17, %rd41;
	cvt.rn.f64.u64 	%fd128, %rd42;
	add.f64 	%fd129, %fd128, 0d3FE0000000000000;
	mul.f64 	%fd130, %fd1, %fd129;
	fma.rn.f64 	%fd131, %fd130, %fd130, 0d3FF0000000000000;
	div.rn.f64 	%fd132, %fd125, %fd131;
	fma.rn.f64 	%fd133, %fd1, %fd132, %fd127;
	add.s32 	%r59, %r259, 512;
	cvt.u64.u32 	%rd43, %r259;
	add.s64 	%rd44, %rd17, %rd43;
	cvt.rn.f64.u64 	%fd134, %rd44;
	add.f64 	%fd135, %fd134, 0d3FE0000000000000;
	mul.f64 	%fd136, %fd1, %fd135;
	fma.rn.f64 	%fd137, %fd136, %fd136, 0d3FF0000000000000;
	div.rn.f64 	%fd138, %fd125, %fd137;
	fma.rn.f64 	%fd139, %fd1, %fd138, %fd133;
	cvt.u64.u32 	%rd45, %r59;
	add.s64 	%rd46, %rd17, %rd45;
	cvt.rn.f64.u64 	%fd140, %rd46;
	add.f64 	%fd141, %fd140, 0d3FE0000000000000;
	mul.f64 	%fd142, %fd1, %fd141;
	fma.rn.f64 	%fd143, %fd142, %fd142, 0d3FF0000000000000;
	div.rn.f64 	%fd144, %fd125, %fd143;
	fma.rn.f64 	%fd336, %fd1, %fd144, %fd139;
	add.s32 	%r35, %r259, 2048;
	add.s32 	%r60, %r259, 1024;
	setp.lt.s32 	%p10, %r60, %r25;
	mov.u32 	%r259, %r35;
	@%p10 bra 	$L__BB5_30;
$L__BB5_31:
	// begin inline asm
	mov.u32 %r61, %laneid;
	// end inline asm
	mov.b64 	%rd47, %fd336;
	mov.b64 	{%r63, %r68}, %rd47;
	mov.b32 	%r69, 1;
	mov.b32 	%r110, 31;
	mov.b32 	%r111, -1;
	// begin inline asm
	shfl.sync.down.b32 %r62, %r63, %r69, %r110, %r111;
	// end inline asm
	// begin inline asm
	shfl.sync.down.b32 %r67, %r68, %r69, %r110, %r111;
	// end inline asm
	mov.b64 	%rd48, {%r62, %r67};
	mov.b64 	%fd145, %rd48;
	setp.gt.s32 	%p11, %r61, 30;
	add.f64 	%fd146, %fd336, %fd145;
	selp.f64 	%fd147, %fd336, %fd146, %p11;
	mov.b64 	%rd49, %fd147;
	mov.b64 	{%r73, %r78}, %rd49;
	mov.b32 	%r79, 2;
	// begin inline asm
	shfl.sync.down.b32 %r72, %r73, %r79, %r110, %r111;
	// end inline asm
	// begin inline asm
	shfl.sync.down.b32 %r77, %r78, %r79, %r110, %r111;
	// end inline asm
	mov.b64 	%rd50, {%r72, %r77};
	mov.b64 	%fd148, %rd50;
	setp.gt.s32 	%p12, %r61, 29;
	add.f64 	%fd149, %fd147, %fd148;
	selp.f64 	%fd150, %fd147, %fd149, %p12;
	mov.b64 	%rd51, %fd150;
	mov.b64 	{%r83, %r88}, %rd51;
	mov.b32 	%r89, 4;
	// begin inline asm
	shfl.sync.down.b32 %r82, %r83, %r89, %r110, %r111;
	// end inline asm
	// begin inline asm
	shfl.sync.down.b32 %r87, %r88, %r89, %r110, %r111;
	// end inline asm
	mov.b64 	%rd52, {%r82, %r87};
	mov.b64 	%fd151, %rd52;
	setp.gt.s32 	%p13, %r61, 27;
	add.f64 	%fd152, %fd150, %fd151;
	selp.f64 	%fd153, %fd150, %fd152, %p13;
	mov.b64 	%rd53, %fd153;
	mov.b64 	{%r93, %r98}, %rd53;
	mov.b32 	%r99, 8;
	// begin inline asm
	shfl.sync.down.b32 %r92, %r93, %r99, %r110, %r111;
	// end inline asm
	// begin inline asm
	shfl.sync.down.b32 %r97, %r98, %r99, %r110, %r111;
	// end inline asm
	mov.b64 	%rd54, {%r92, %r97};
	mov.b64 	%fd154, %rd54;
	setp.gt.s32 	%p14, %r61, 23;
	add.f64 	%fd155, %fd153, %fd154;
	selp.f64 	%fd156, %fd153, %fd155, %p14;
	mov.b64 	%rd55, %fd156;
	mov.b64 	{%r103, %r108}, %rd55;
	mov.b32 	%r109, 16;
	// begin inline asm
	shfl.sync.down.b32 %r102, %r103, %r109, %r110, %r111;
	// end inline asm
	// begin inline asm
	shfl.sync.down.b32 %r107, %r108, %r109, %r110, %r111;
	// end inline asm
	mov.b64 	%rd56, {%r102, %r107};
	mov.b64 	%fd157, %rd56;
	setp.gt.s32 	%p15, %r61, 15;
	add.f64 	%fd26, %fd156, %fd157;
	selp.f64 	%fd337, %fd156, %fd26, %p15;
	setp.ne.s32 	%p16, %r61, 0;
	@%p16 bra 	$L__BB5_33;
	shr.u32 	%r112, %r18, 2;
	and.b32  	%r113, %r112, 248;
	mov.u32 	%r114, _ZZN3cub18CUB_300001_SM_10006detail6reduce18DeviceReduceKernelINS2_10policy_hubIdyN4cuda3std3__44plusIdEEE10Policy1000EN6thrust24THRUST_300001_SM_1000_NS17counting_iteratorImNSD_11use_defaultESF_SF_EEyS9_dN32_GLOBAL__N__b1bba380_4_k_cu_main9IntegrandEEEvT0_PT3_T1_NS0_13GridEvenShareISM_EET2_T4_E12temp_storage;
	add.s32 	%r115, %r114, %r113;
	st.shared.f64 	[%r115+16], %fd26;
$L__BB5_33:
	bar.sync 	0;
	setp.ne.s32 	%p17, %r18, 0;
	@%p17 bra 	$L__BB5_35;
	ld.shared.f64 	%fd158, [_ZZN3cub18CUB_300001_SM_10006detail6reduce18DeviceReduceKernelINS2_10policy_hubIdyN4cuda3std3__44plusIdEEE10Policy1000EN6thrust24THRUST_300001_SM_1000_NS17counting_iteratorImNSD_11use_defaultESF_SF_EEyS9_dN32_GLOBAL__N__b1bba380_4_k_cu_main9IntegrandEEEvT0_PT3_T1_NS0_13GridEvenShareISM_EET2_T4_E12temp_storage+24];
	add.f64 	%fd159, %fd337, %fd158;
	ld.shared.f64 	%fd160, [_ZZN3cub18CUB_300001_SM_10006detail6reduce18DeviceReduceKernelINS2_10policy_hubIdyN4cuda3std3__44plusIdEEE10Policy1000EN6thrust24THRUST_300001_SM_1000_NS17counting_iteratorImNSD_11use_defaultESF_SF_EEyS9_dN32_GLOBAL__N__b1bba380_4_k_cu_main9IntegrandEEEvT0_PT3_T1_NS0_13GridEvenShareISM_EET2_T4_E12temp_storage+32];
	add.f64 	%fd161, %fd159, %fd160;
	ld.shared.f64 	%fd162, [_ZZN3cub18CUB_300001_SM_10006detail6reduce18DeviceReduceKernelINS2_10policy_hubIdyN4cuda3std3__44plusIdEEE10Policy1000EN6thrust24THRUST_300001_SM_1000_NS17counting_iteratorImNSD_11use_defaultESF_SF_EEyS9_dN32_GLOBAL__N__b1bba380_4_k_cu_main9IntegrandEEEvT0_PT3_T1_NS0_13GridEvenShareISM_EET2_T4_E12temp_storage+40];
	add.f64 	%fd163, %fd161, %fd162;
	ld.shared.f64 	%fd164, [_ZZN3cub18CUB_300001_SM_10006detail6reduce18DeviceReduceKernelINS2_10policy_hubIdyN4cuda3std3__44plusIdEEE10Policy1000EN6thrust24THRUST_300001_SM_1000_NS17counting_iteratorImNSD_11use_defaultESF_SF_EEyS9_dN32_GLOBAL__N__b1bba380_4_k_cu_main9IntegrandEEEvT0_PT3_T1_NS0_13GridEvenShareISM_EET2_T4_E12temp_storage+48];
	add.f64 	%fd165, %fd163, %fd164;
	ld.shared.f64 	%fd166, [_ZZN3cub18CUB_300001_SM_10006detail6reduce18DeviceReduceKernelINS2_10policy_hubIdyN4cuda3std3__44plusIdEEE10Policy1000EN6thrust24THRUST_300001_SM_1000_NS17counting_iteratorImNSD_11use_defaultESF_SF_EEyS9_dN32_GLOBAL__N__b1bba380_4_k_cu_main9IntegrandEEEvT0_PT3_T1_NS0_13GridEvenShareISM_EET2_T4_E12temp_storage+56];
	add.f64 	%fd167, %fd165, %fd166;
	ld.shared.f64 	%fd168, [_ZZN3cub18CUB_300001_SM_10006detail6reduce18DeviceReduceKernelINS2_10policy_hubIdyN4cuda3std3__44plusIdEEE10Policy1000EN6thrust24THRUST_300001_SM_1000_NS17counting_iteratorImNSD_11use_defaultESF_SF_EEyS9_dN32_GLOBAL__N__b1bba380_4_k_cu_main9IntegrandEEEvT0_PT3_T1_NS0_13GridEvenShareISM_EET2_T4_E12temp_storage+64];
	add.f64 	%fd169, %fd167, %fd168;
	ld.shared.f64 	%fd170, [_ZZN3cub18CUB_300001_SM_10006detail6reduce18DeviceReduceKernelINS2_10policy_hubIdyN4cuda3std3__44plusIdEEE10Policy1000EN6thrust24THRUST_300001_SM_1000_NS17counting_iteratorImNSD_11use_defaultESF_SF_EEyS9_dN32_GLOBAL__N__b1bba380_4_k_cu_main9IntegrandEEEvT0_PT3_T1_NS0_13GridEvenShareISM_EET2_T4_E12temp_storage+72];
	add.f64 	%fd171, %fd169, %fd170;
	ld.shared.f64 	%fd172, [_ZZN3cub18CUB_300001_SM_10006detail6reduce18DeviceReduceKernelINS2_10policy_hubIdyN4cuda3std3__44plusIdEEE10Policy1000EN6thrust24THRUST_300001_SM_1000_NS17counting_iteratorImNSD_11use_defaultESF_SF_EEyS9_dN32_GLOBAL__N__b1bba380_4_k_cu_main9IntegrandEEEvT0_PT3_T1_NS0_13GridEvenShareISM_EET2_T4_E12temp_storage+80];
	add.f64 	%fd173, %fd171, %fd172;
	ld.shared.f64 	%fd174, [_ZZN3cub18CUB_300001_SM_10006detail6reduce18DeviceReduceKernelINS2_10policy_hubIdyN4cuda3std3__44plusIdEEE10Policy1000EN6thrust24THRUST_300001_SM_1000_NS17counting_iteratorImNSD_11use_defaultESF_SF_EEyS9_dN32_GLOBAL__N__b1bba380_4_k_cu_main9IntegrandEEEvT0_PT3_T1_NS0_13GridEvenShareISM_EET2_T4_E12temp_storage+88];
	add.f64 	%fd175, %fd173, %fd174;
	ld.shared.f64 	%fd176, [_ZZN3cub18CUB_300001_SM_10006detail6reduce18DeviceReduceKernelINS2_10policy_hubIdyN4cuda3std3__44plusIdEEE10Policy1000EN6thrust24THRUST_300001_SM_1000_NS17counting_iteratorImNSD_11use_defaultESF_SF_EEyS9_dN32_GLOBAL__N__b1bba380_4_k_cu_main9IntegrandEEEvT0_PT3_T1_NS0_13GridEvenShareISM_EET2_T4_E12temp_storage+96];
	add.f64 	%fd177, %fd175, %fd176;
	ld.shared.f64 	%fd178, [_ZZN3cub18CUB_300001_SM_10006detail6reduce18DeviceReduceKernelINS2_10policy_hubIdyN4cuda3std3__44plusIdEEE10Policy1000EN6thrust24THRUST_300001_SM_1000_NS17counting_iteratorImNSD_11use_defaultESF_SF_EEyS9_dN32_GLOBAL__N__b1bba380_4_k_cu_main9IntegrandEEEvT0_PT3_T1_NS0_13GridEvenShareISM_EET2_T4_E12temp_storage+104];
	add.f64 	%fd179, %fd177, %fd178;
	ld.shared.f64 	%fd180, [_ZZN3cub18CUB_300001_SM_10006detail6reduce18DeviceReduceKernelINS2_10policy_hubIdyN4cuda3std3__44plusIdEEE10Policy1000EN6thrust24THRUST_300001_SM_1000_NS17counting_iteratorImNSD_11use_defaultESF_SF_EEyS9_dN32_GLOBAL__N__b1bba380_4_k_cu_main9IntegrandEEEvT0_PT3_T1_NS0_13GridEvenShareISM_EET2_T4_E12temp_storage+112];
	add.f64 	%fd181, %fd179, %fd180;
	ld.shared.f64 	%fd182, [_ZZN3cub18CUB_300001_SM_10006detail6reduce18DeviceReduceKernelINS2_10policy_hubIdyN4cuda3std3__44plusIdEEE10Policy1000EN6thrust24THRUST_300001_SM_1000_NS17counting_iteratorImNSD_11use_defaultESF_SF_EEyS9_dN32_GLOBAL__N__b1bba380_4_k_cu_main9IntegrandEEEvT0_PT3_T1_NS0_13GridEvenShareISM_EET2_T4_E12temp_storage+120];
	add.f64 	%fd183, %fd181, %fd182;
	ld.shared.f64 	%fd184, [_ZZN3cub18CUB_300001_SM_10006detail6reduce18DeviceReduceKernelINS2_10policy_hubIdyN4cuda3std3__44plusIdEEE10Policy1000EN6thrust24THRUST_300001_SM_1000_NS17counting_iteratorImNSD_11use_defaultESF_SF_EEyS9_dN32_GLOBAL__N__b1bba380_4_k_cu_main9IntegrandEEEvT0_PT3_T1_NS0_13GridEvenShareISM_EET2_T4_E12temp_storage+128];
	add.f64 	%fd185, %fd183, %fd184;
	ld.shared.f64 	%fd186, [_ZZN3cub18CUB_300001_SM_10006detail6reduce18DeviceReduceKernelINS2_10policy_hubIdyN4cuda3std3__44plusIdEEE10Policy1000EN6thrust24THRUST_300001_SM_1000_NS17counting_iteratorImNSD_11use_defaultESF_SF_EEyS9_dN32_GLOBAL__N__b1bba380_4_k_cu_main9IntegrandEEEvT0_PT3_T1_NS0_13GridEvenShareISM_EET2_T4_E12temp_storage+136];
	add.f64 	%fd337, %fd185, %fd186;
$L__BB5_35:
	mov.u32 	%r248, %tid.x;
	setp.ne.s32 	%p55, %r248, 0;
	@%p55 bra 	$L__BB5_37;
	ld.param.u64 	%rd91, [_ZN3cub18CUB_300001_SM_10006detail6reduce18DeviceReduceKernelINS2_10policy_hubIdyN4cuda3std3__44plusIdEEE10Policy1000EN6thrust24THRUST_300001_SM_1000_NS17counting_iteratorImNSD_11use_defaultESF_SF_EEyS9_dN32_GLOBAL__N__b1bba380_4_k_cu_main9IntegrandEEEvT0_PT3_T1_NS0_13GridEvenShareISM_EET2_T4__param_1];
	cvta.to.global.u64 	%rd88, %rd91;
	mul.wide.u32 	%rd89, %r2, 8;
	add.s64 	%rd90, %rd88, %rd89;
	st.global.f64 	[%rd90], %fd337;
$L__BB5_37:
	ret;

}
	// .globl	_ZN3cub18CUB_300001_SM_10006detail6reduce28DeviceReduceSingleTileKernelINS2_10policy_hubIdyN4cuda3std3__44plusIdEEE10Policy1000EPdSC_iS9_ddNS7_10__identityEEEvT0_T1_T2_T3_T4_T6_
.visible .entry _ZN3cub18CUB_300001_SM_10006detail6reduce28DeviceReduceSingleTileKernelINS2_10policy_hubIdyN4cuda3std3__44plusIdEEE10Policy1000EPdSC_iS9_ddNS7_10__identityEEEvT0_T1_T2_T3_T4_T6_(
	.param .u64 .ptr .align 1 _ZN3cub18CUB_300001_SM_10006detail6reduce28DeviceReduceSingleTileKernelINS2_10policy_hubIdyN4cuda3std3__44plusIdEEE10Policy1000EPdSC_iS9_ddNS7_10__identityEEEvT0_T1_T2_T3_T4_T6__param_0,
	.param .u64 .ptr .align 1 _ZN3cub18CUB_300001_SM_10006detail6reduce28DeviceReduceSingleTileKernelINS2_10policy_hubIdyN4cuda3std3__44plusIdEEE10Policy1000EPdSC_iS9_ddNS7_10__identityEEEvT0_T1_T2_T3_T4_T6__param_1,
	.param .u32 _ZN3cub18CUB_300001_SM_10006detail6reduce28DeviceReduceSingleTileKernelINS2_10policy_hubIdyN4cuda3std3__44plusIdEEE10Policy1000EPdSC_iS9_ddNS7_10__identityEEEvT0_T1_T2_T3_T4_T6__param_2,
	.param .align 1 .b8 _ZN3cub18CUB_300001_SM_10006detail6reduce28DeviceReduceSingleTileKernelINS2_10policy_hubIdyN4cuda3std3__44plusIdEEE10Policy1000EPdSC_iS9_ddNS7_10__identityEEEvT0_T1_T2_T3_T4_T6__param_3[1],
	.param .f64 _ZN3cub18CUB_300001_SM_10006detail6reduce28DeviceReduceSingleTileKernelINS2_10policy_hubIdyN4cuda3std3__44plusIdEEE10Policy1000EPdSC_iS9_ddNS7_10__identityEEEvT0_T1_T2_T3_T4_T6__param_4,
	.param .align 1 .b8 _ZN3cub18CUB_300001_SM_10006detail6reduce28DeviceReduceSingleTileKernelINS2_10policy_hubIdyN4cuda3std3__44plusIdEEE10Policy1000EPdSC_iS9_ddNS7_10__identityEEEvT0_T1_T2_T3_T4_T6__param_5[1]
)
.maxntid 512
.minnctapersm 1
{
	.reg .pred 	%p<58>;
	.reg .b32 	%r<238>;
	.reg .b64 	%rd<104>;
	.reg .b64 	%fd<232>;
	// demoted variable
	.shared .align 8 .b8 _ZZN3cub18CUB_300001_SM_10006detail6reduce28DeviceReduceSingleTileKernelINS2_10policy_hubIdyN4cuda3std3__44plusIdEEE10Policy1000EPdSC_iS9_ddNS7_10__identityEEEvT0_T1_T2_T3_T4_T6_E12temp_storage[152];
	ld.param.u64 	%rd8, [_ZN3cub18CUB_300001_SM_10006detail6reduce28DeviceReduceSingleTileKernelINS2_10policy_hubIdyN4cuda3std3__44plusIdEEE10Policy1000EPdSC_iS9_ddNS7_10__identityEEEvT0_T1_T2_T3_T4_T6__param_0];
	ld.param.u64 	%rd9, [_ZN3cub18CUB_300001_SM_10006detail6reduce28DeviceReduceSingleTileKernelINS2_10policy_hubIdyN4cuda3std3__44plusIdEEE10Policy1000EPdSC_iS9_ddNS7_10__identityEEEvT0_T1_T2_T3_T4_T6__param_1];
	ld.param.u32 	%r34, [_ZN3cub18CUB_300001_SM_10006detail6reduce28DeviceReduceSingleTileKernelINS2_10policy_hubIdyN4cuda3std3__44plusIdEEE10Policy1000EPdSC_iS9_ddNS7_10__identityEEEvT0_T1_T2_T3_T4_T6__param_2];
	ld.param.f64 	%fd30, [_ZN3cub18CUB_300001_SM_10006detail6reduce28DeviceReduceSingleTileKernelINS2_10policy_hubIdyN4cuda3std3__44plusIdEEE10Policy1000EPdSC_iS9_ddNS7_10__identityEEEvT0_T1_T2_T3_T4_T6__param_4];
	cvta.to.global.u64 	%rd1, %rd9;
	setp.ne.s32 	%p1, %r34, 0;
	@%p1 bra 	$L__BB6_3;
	mov.u32 	%r224, %tid.x;
	setp.ne.s32 	%p57, %r224, 0;
	@%p57 bra 	$L__BB6_39;
	st.global.f64 	[%rd1], %fd30;
	bra.uni 	$L__BB6_39;
$L__BB6_3:
	setp.gt.s32 	%p2, %r34, 3583;
	@%p2 bra 	$L__BB6_21;
	mov.u32 	%r1, %tid.x;
	setp.ge.s32 	%p19, %r1, %r34;
	mov.f64 	%fd223, 0d0000000000000000;
	mov.u32 	%r228, %r1;
	@%p19 bra 	$L__BB6_6;
	mul.wide.u32 	%rd69, %r1, 8;
	add.s64 	%rd68, %rd8, %rd69;
	// begin inline asm
	ld.global.nc.u64 %rd67, [%rd68];
	// end inline asm
	mov.b64 	%fd223, %rd67;
	add.s32 	%r228, %r1, 512;
$L__BB6_6:
	setp.ge.s32 	%p20, %r228, %r34;
	@%p20 bra 	$L__BB6_12;
	not.b32 	%r100, %r228;
	add.s32 	%r4, %r34, %r100;
	and.b32  	%r101, %r4, 1536;
	setp.eq.s32 	%p21, %r101, 1536;
	@%p21 bra 	$L__BB6_10;
	mul.wide.u32 	%rd70, %r228, 8;
	add.s64 	%rd102, %rd8, %rd70;
	shr.u32 	%r102, %r4, 9;
	add.s32 	%r103, %r102, 1;
	and.b32  	%r104, %r103, 3;
	neg.s32 	%r226, %r104;
$L__BB6_9:
	.pragma "nounroll";
	// begin inline asm
	ld.global.nc.u64 %rd71, [%rd102];
	// end inline asm
	mov.b64 	%fd109, %rd71;
	add.f64 	%fd223, %fd223, %fd109;
	add.s32 	%r228, %r228, 512;
	add.s64 	%rd102, %rd102, 4096;
	add.s32 	%r226, %r226, 1;
	setp.ne.s32 	%p22, %r226, 0;
	@%p22 bra 	$L__BB6_9;
$L__BB6_10:
	setp.lt.u32 	%p23, %r4, 1536;
	@%p23 bra 	$L__BB6_12;
$L__BB6_11:
	mul.wide.s32 	%rd81, %r228, 8;
	add.s64 	%rd74, %rd8, %rd81;
	// begin inline asm
	ld.global.nc.u64 %rd73, [%rd74];
	// end inline asm
	mov.b64 	%fd110, %rd73;
	add.f64 	%fd111, %fd223, %fd110;
	add.s64 	%rd76, %rd74, 4096;
	// begin inline asm
	ld.global.nc.u64 %rd75, [%rd76];
	// end inline asm
	mov.b64 	%fd112, %rd75;
	add.f64 	%fd113, %fd111, %fd112;
	add.s64 	%rd78, %rd74, 8192;
	// begin inline asm
	ld.global.nc.u64 %rd77, [%rd78];
	// end inline asm
	mov.b64 	%fd114, %rd77;
	add.f64 	%fd115, %fd113, %fd114;
	add.s64 	%rd80, %rd74, 12288;
	// begin inline asm
	ld.global.nc.u64 %rd79, [%rd80];
	// end inline asm
	mov.b64 	%fd116, %rd79;
	add.f64 	%fd223, %fd115, %fd116;
	add.s32 	%r228, %r228, 2048;
	setp.lt.s32 	%p24, %r228, %r34;
	@%p24 bra 	$L__BB6_11;
$L__BB6_12:
	setp.lt.s32 	%p25, %r34, 512;
	@%p25 bra 	$L__BB6_17;
	// begin inline asm
	mov.u32 %r168, %laneid;
	// end inline asm
	mov.b64 	%rd92, %fd223;
	mov.b64 	{%r170, %r175}, %rd92;
	mov.b32 	%r176, 1;
	mov.b32 	%r217, 31;
	mov.b32 	%r218, -1;
	// begin inline asm
	shfl.sync.down.b32 %r169, %r170, %r176, %r217, %r218;
	// end inline asm
	// begin inline asm
	shfl.sync.down.b32 %r174, %r175, %r176, %r217, %r218;
	// end inline asm
	mov.b64 	%rd93, {%r169, %r174};
	mov.b64 	%fd175, %rd93;
	setp.gt.s32 	%p49, %r168, 30;
	add.f64 	%fd176, %fd223, %fd175;
	selp.f64 	%fd177, %fd223, %fd176, %p49;
	mov.b64 	%rd94, %fd177;
	mov.b64 	{%r180, %r185}, %rd94;
	mov.b32 	%r186, 2;
	// begin inline asm
	shfl.sync.down.b32 %r179, %r180, %r186, %r217, %r218;
	// end inline asm
	// begin inline asm
	shfl.sync.down.b32 %r184, %r185, %r186, %r217, %r218;
	// end inline asm
	mov.b64 	%rd95, {%r179, %r184};
	mov.b64 	%fd178, %rd95;
	setp.gt.s32 	%p50, %r168, 29;
	add.f64 	%fd179, %fd177, %fd178;
	selp.f64 	%fd180, %fd177, %fd179, %p50;
	mov.b64 	%rd96, %fd180;
	mov.b64 	{%r190, %r195}, %rd96;
	mov.b32 	%r196, 4;
	// begin inline asm
	shfl.sync.down.b32 %r189, %r190, %r196, %r217, %r218;
	// end inline asm
	// begin inline asm
	shfl.sync.down.b32 %r194, %r195, %r196, %r217, %r218;
	// end inline asm
	mov.b64 	%rd97, {%r189, %r194};
	mov.b64 	%fd181, %rd97;
	setp.gt.s32 	%p51, %r168, 27;
	add.f64 	%fd182, %fd180, %fd181;
	selp.f64 	%fd183, %fd180, %fd182, %p51;
	mov.b64 	%rd98, %fd183;
	mov.b64 	{%r200, %r205}, %rd98;
	mov.b32 	%r206, 8;
	// begin inline asm
	shfl.sync.down.b32 %r199, %r200, %r206, %r217, %r218;
	// end inline asm
	// begin inline asm
	shfl.sync.down.b32 %r204, %r205, %r206, %r217, %r218;
	// end inline asm
	mov.b64 	%rd99, {%r199, %r204};
	mov.b64 	%fd184, %rd99;
	setp.gt.s32 	%p52, %r168, 23;
	add.f64 	%fd185, %fd183, %fd184;
	selp.f64 	%fd186, %fd183, %fd185, %p52;
	mov.b64 	%rd100, %fd186;
	mov.b64 	{%r210, %r215}, %rd100;
	mov.b32 	%r216, 16;
	// begin inline asm
	shfl.sync.down.b32 %r209, %r210, %r216, %r217, %r218;
	// end inline asm
	// begin inline asm
	shfl.sync.down.b32 %r214, %r215, %r216, %r217, %r218;
	// end inline asm
	mov.b64 	%rd101, {%r209, %r214};
	mov.b64 	%fd187, %rd101;
	setp.gt.s32 	%p53, %r168, 15;
	add.f64 	%fd10, %fd186, %fd187;
	selp.f64 	%fd231, %fd186, %fd10, %p53;
	setp.ne.s32 	%p54, %r168, 0;
	@%p54 bra 	$L__BB6_15;
	shr.u32 	%r219, %r1, 2;
	and.b32  	%r220, %r219, 248;
	mov.u32 	%r221, _ZZN3cub18CUB_300001_SM_10006detail6reduce28DeviceReduceSingleTileKernelINS2_10policy_hubIdyN4cuda3std3__44plusIdEEE10Policy1000EPdSC_iS9_ddNS7_10__identityEEEvT0_T1_T2_T3_T4_T6_E12temp_storage;
	add.s32 	%r222, %r221, %r220;
	st.shared.f64 	[%r222+16], %fd10;
$L__BB6_15:
	bar.sync 	0;
	setp.ne.s32 	%p55, %r1, 0;
	@%p55 bra 	$L__BB6_37;
	ld.shared.f64 	%fd188, [_ZZN3cub18CUB_300001_SM_10006detail6reduce28DeviceReduceSingleTileKernelINS2_10policy_hubIdyN4cuda3std3__44plusIdEEE10Policy1000EPdSC_iS9_ddNS7_10__identityEEEvT0_T1_T2_T3_T4_T6_E12temp_storage+24];
	add.f64 	%fd189, %fd231, %fd188;
	ld.shared.f64 	%fd190, [_ZZN3cub18CUB_300001_SM_10006detail6reduce28DeviceReduceSingleTileKernelINS2_10policy_hubIdyN4cuda3std3__44plusIdEEE10Policy1000EPdSC_iS9_ddNS7_10__identityEEEvT0_T1_T2_T3_T4_T6_E12temp_storage+32];
	add.f64 	%fd191, %fd189, %fd190;
	ld.shared.f64 	%fd192, [_ZZN3cub18CUB_300001_SM_10006detail6reduce28DeviceReduceSingleTileKernelINS2_10policy_hubIdyN4cuda3std3__44plusIdEEE10Policy1000EPdSC_iS9_ddNS7_10__identityEEEvT0_T1_T2_T3_T4_T6_E12temp_storage+40];
	add.f64 	%fd193, %fd191, %fd192;
	ld.shared.f64 	%fd194, [_ZZN3cub18CUB_300001_SM_10006detail6reduce28DeviceReduceSingleTileKernelINS2_10policy_hubIdyN4cuda3std3__44plusIdEEE10Policy1000EPdSC_iS9_ddNS7_10__identityEEEvT0_T1_T2_T3_T4_T6_E12temp_storage+48];
	add.f64 	%fd195, %fd193, %fd194;
	ld.shared.f64 	%fd196, [_ZZN3cub18CUB_300001_SM_10006detail6reduce28DeviceReduceSingleTileKernelINS2_10policy_hubIdyN4cuda3std3__44plusIdEEE10Policy1000EPdSC_iS9_ddNS7_10__identityEEEvT0_T1_T2_T3_T4_T6_E12temp_storage+56];
	add.f64 	%fd197, %fd195, %fd196;
	ld.shared.f64 	%fd198, [_ZZN3cub18CUB_300001_SM_10006detail6reduce28DeviceReduceSingleTileKernelINS2_10policy_hubIdyN4cuda3std3__44plusIdEEE10Policy1000EPdSC_iS9_ddNS7_10__identityEEEvT0_T1_T2_T3_T4_T6_E12temp_storage+64];
	add.f64 	%fd199, %fd197, %fd198;
	ld.shared.f64 	%fd200, [_ZZN3cub18CUB_300001_SM_10006detail6reduce28DeviceReduceSingleTileKernelINS2_10policy_hubIdyN4cuda3std3__44plusIdEEE10Policy1000EPdSC_iS9_ddNS7_10__identityEEEvT0_T1_T2_T3_T4_T6_E12temp_storage+72];
	add.f64 	%fd201, %fd199, %fd200;
	ld.shared.f64 	%fd202, [_ZZN3cub18CUB_300001_SM_10006detail6reduce28DeviceReduceSingleTileKernelINS2_10policy_hubIdyN4cuda3std3__44plusIdEEE10Policy1000EPdSC_iS9_ddNS7_10__identityEEEvT0_T1_T2_T3_T4_T6_E12temp_storage+80];
	add.f64 	%fd203, %fd201, %fd202;
	ld.shared.f64 	%fd204, [_ZZN3cub18CUB_300001_SM_10006detail6reduce28DeviceReduceSingleTileKernelINS2_10policy_hubIdyN4cuda3std3__44plusIdEEE10Policy1000EPdSC_iS9_ddNS7_10__identityEEEvT0_T1_T2_T3_T4_T6_E12temp_storage+88];
	add.f64 	%fd205, %fd203, %fd204;
	ld.shared.f64 	%fd206, [_ZZN3cub18CUB_300001_SM_10006detail6reduce28DeviceReduceSingleTileKernelINS2_10policy_hubIdyN4cuda3std3__44plusIdEEE10Policy1000EPdSC_iS9_ddNS7_10__identityEEEvT0_T1_T2_T3_T4_T6_E12temp_storage+96];
	add.f64 	%fd207, %fd205, %fd206;
	ld.shared.f64 	%fd208, [_ZZN3cub18CUB_300001_SM_10006detail6reduce28DeviceReduceSingleTileKernelINS2_10policy_hubIdyN4cuda3std3__44plusIdEEE10Policy1000EPdSC_iS9_ddNS7_10__identityEEEvT0_T1_T2_T3_T4_T6_E12temp_storage+104];
	add.f64 	%fd209, %fd207, %fd208;
	ld.shared.f64 	%fd210, [_ZZN3cub18CUB_300001_SM_10006detail6reduce28DeviceReduceSingleTileKernelINS2_10policy_hubIdyN4cuda3std3__44plusIdEEE10Policy1000EPdSC_iS9_ddNS7_10__identityEEEvT0_T1_T2_T3_T4_T6_E12temp_storage+112];
	add.f64 	%fd211, %fd209, %fd210;
	ld.shared.f64 	%fd212, [_ZZN3cub18CUB_300001_SM_10006detail6reduce28DeviceReduceSingleTileKernelINS2_10policy_hubIdyN4cuda3std3__44plusIdEEE10Policy1000EPdSC_iS9_ddNS7_10__identityEEEvT0_T1_T2_T3_T4_T6_E12temp_storage+120];
	add.f64 	%fd213, %fd211, %fd212;
	ld.shared.f64 	%fd214, [_ZZN3cub18CUB_300001_SM_10006detail6reduce28DeviceReduceSingleTileKernelINS2_10policy_hubIdyN4cuda3std3__44plusIdEEE10Policy1000EPdSC_iS9_ddNS7_10__identityEEEvT0_T1_T2_T3_T4_T6_E12temp_storage+128];
	add.f64 	%fd215, %fd213, %fd214;
	ld.shared.f64 	%fd216, [_ZZN3cub18CUB_300001_SM_10006detail6reduce28DeviceReduceSingleTileKernelINS2_10policy_hubIdyN4cuda3std3__44plusIdEEE10Policy1000EPdSC_iS9_ddNS7_10__identityEEEvT0_T1_T2_T3_T4_T6_E12temp_storage+136];
	add.f64 	%fd231, %fd215, %fd216;
	bra.uni 	$L__BB6_37;
$L__BB6_17:
	// begin inline asm
	mov.u32 %r105, %laneid;
	// end inline asm
	and.b32  	%r156, %r1, 992;
	add.s32 	%r157, %r156, 32;
	setp.gt.s32 	%p26, %r157, %r34;
	not.b32 	%r158, %r156;
	add.s32 	%r159, %r34, %r158;
	selp.b32 	%r154, %r159, 31, %p26;
	mov.b64 	%rd82, %fd223;
	mov.b64 	{%r107, %r112}, %rd82;
	mov.b32 	%r113, 1;
	mov.b32 	%r155, -1;
	// begin inline asm
	shfl.sync.down.b32 %r106, %r107, %r113, %r154, %r155;
	// end inline asm
	// begin inline asm
	shfl.sync.down.b32 %r111, %r112, %r113, %r154, %r155;
	// end inline asm
	mov.b64 	%rd83, {%r106, %r111};
	mov.b64 	%fd117, %rd83;
	setp.lt.s32 	%p27, %r105, %r154;
	add.f64 	%fd118, %fd223, %fd117;
	selp.f64 	%fd119, %fd118, %fd223, %p27;
	mov.b64 	%rd84, %fd119;
	mov.b64 	{%r117, %r122}, %rd84;
	mov.b32 	%r123, 2;
	// begin inline asm
	shfl.sync.down.b32 %r116, %r117, %r123, %r154, %r155;
	// end inline asm
	// begin inline asm
	shfl.sync.down.b32 %r121, %r122, %r123, %r154, %r155;
	// end inline asm
	mov.b64 	%rd85, {%r116, %r121};
	mov.b64 	%fd120, %rd85;
	add.s32 	%r160, %r105, 2;
	setp.gt.s32 	%p28, %r160, %r154;
	add.f64 	%fd121, %fd119, %fd120;
	selp.f64 	%fd122, %fd119, %fd121, %p28;
	mov.b64 	%rd86, %fd122;
	mov.b64 	{%r127, %r132}, %rd86;
	mov.b32 	%r133, 4;
	// begin inline asm
	shfl.sync.down.b32 %r126, %r127, %r133, %r154, %r155;
	// end inline asm
	// begin inline asm
	shfl.sync.down.b32 %r131, %r132, %r133, %r154, %r155;
	// end inline asm
	mov.b64 	%rd87, {%r126, %r131};
	mov.b64 	%fd123, %rd87;
	add.s32 	%r161, %r105, 4;
	setp.gt.s32 	%p29, %r161, %r154;
	add.f64 	%fd124, %fd122, %fd123;
	selp.f64 	%fd125, %fd122, %fd124, %p29;
	mov.b64 	%rd88, %fd125;
	mov.b64 	{%r137, %r142}, %rd88;
	mov.b32 	%r143, 8;
	// begin inline asm
	shfl.sync.down.b32 %r136, %r137, %r143, %r154, %r155;
	// end inline asm
	// begin inline asm
	shfl.sync.down.b32 %r141, %r142, %r143, %r154, %r155;
	// end inline asm
	mov.b64 	%rd89, {%r136, %r141};
	mov.b64 	%fd126, %rd89;
	add.s32 	%r162, %r105, 8;
	setp.gt.s32 	%p30, %r162, %r154;
	add.f64 	%fd127, %fd125, %fd126;
	selp.f64 	%fd128, %fd125, %fd127, %p30;
	mov.b64 	%rd90, %fd128;
	mov.b64 	{%r147, %r152}, %rd90;
	mov.b32 	%r153, 16;
	// begin inline asm
	shfl.sync.down.b32 %r146, %r147, %r153, %r154, %r155;
	// end inline asm
	// begin inline asm
	shfl.sync.down.b32 %r151, %r152, %r153, %r154, %r155;
	// end inline asm
	mov.b64 	%rd91, {%r146, %r151};
	mov.b64 	%fd129, %rd91;
	add.s32 	%r163, %r105, 16;
	setp.gt.s32 	%p31, %r163, %r154;
	add.f64 	%fd130, %fd128, %fd129;
	selp.f64 	%fd231, %fd128, %fd130, %p31;
	setp.ne.s32 	%p32, %r105, 0;
	@%p32 bra 	$L__BB6_19;
	shr.u32 	%r164, %r1, 2;
	and.b32  	%r165, %r164, 248;
	mov.u32 	%r166, _ZZN3cub18CUB_300001_SM_10006detail6reduce28DeviceReduceSingleTileKernelINS2_10policy_hubIdyN4cuda3std3__44plusIdEEE10Policy1000EPdSC_iS9_ddNS7_10__identityEEEvT0_T1_T2_T3_T4_T6_E12temp_storage;
	add.s32 	%r167, %r166, %r165;
	st.shared.f64 	[%r167+16], %fd231;
$L__BB6_19:
	bar.sync 	0;
	setp.ne.s32 	%p33, %r1, 0;
	@%p33 bra 	$L__BB6_37;
	setp.gt.s32 	%p34, %r34, 32;
	ld.shared.f64 	%fd131, [_ZZN3cub18CUB_300001_SM_10006detail6reduce28DeviceReduceSingleTileKernelINS2_10policy_hubIdyN4cuda3std3__44plusIdEEE10Policy1000EPdSC_iS9_ddNS7_10__identityEEEvT0_T1_T2_T3_T4_T6_E12temp_storage+24];
	add.f64 	%fd132, %fd231, %fd131;
	selp.f64 	%fd133, %fd132, %fd231, %p34;
	setp.gt.s32 	%p35, %r34, 64;
	ld.shared.f64 	%fd134, [_ZZN3cub18CUB_300001_SM_10006detail6reduce28DeviceReduceSingleTileKernelINS2_10policy_hubIdyN4cuda3std3__44plusIdEEE10Policy1000EPdSC_iS9_ddNS7_10__identityEEEvT0_T1_T2_T3_T4_T6_E12temp_storage+32];
	add.f64 	%fd135, %fd134, %fd133;
	selp.f64 	%fd136, %fd135, %fd133, %p35;
	setp.gt.s32 	%p36, %r34, 96;
	ld.shared.f64 	%fd137, [_ZZN3cub18CUB_300001_SM_10006detail6reduce28DeviceReduceSingleTileKernelINS2_10policy_hubIdyN4cuda3std3__44plusIdEEE10Policy1000EPdSC_iS9_ddNS7_10__identityEEEvT0_T1_T2_T3_T4_T6_E12temp_storage+40];
	add.f64 	%fd138, %fd137, %fd136;
	selp.f64 	%fd139, %fd138, %fd136, %p36;
	setp.gt.s32 	%p37, %r34, 128;
	ld.shared.f64 	%fd140, [_ZZN3cub18CUB_300001_SM_10006detail6reduce28DeviceReduceSingleTileKernelINS2_10policy_hubIdyN4cuda3std3__44plusIdEEE10Policy1000EPdSC_iS9_ddNS7_10__identityEEEvT0_T1_T2_T3_T4_T6_E12temp_storage+48];
	add.f64 	%fd141, %fd140, %fd139;
	selp.f64 	%fd142, %fd141, %fd139, %p37;
	setp.gt.s32 	%p38, %r34, 160;
	ld.shared.f64 	%fd143, [_ZZN3cub18CUB_300001_SM_10006detail6reduce28DeviceReduceSingleTileKernelINS2_10policy_hubIdyN4cuda3std3__44plusIdEEE10Policy1000EPdSC_iS9_ddNS7_10__identityEEEvT0_T1_T2_T3_T4_T6_E12temp_storage+56];
	add.f64 	%fd144, %fd143, %fd142;
	selp.f64 	%fd145, %fd144, %fd142, %p38;
	setp.gt.s32 	%p39, %r34, 192;
	ld.shared.f64 	%fd146, [_ZZN3cub18CUB_300001_SM_10006detail6reduce28DeviceReduceSingleTileKernelINS2_10policy_hubIdyN4cuda3std3__44plusIdEEE10Policy1000EPdSC_iS9_ddNS7_10__identityEEEvT0_T1_T2_T3_T4_T6_E12temp_storage+64];
	add.f64 	%fd147, %fd146, %fd145;
	selp.f64 	%fd148, %fd147, %fd145, %p39;
	setp.gt.s32 	%p40, %r34, 224;
	ld.shared.f64 	%fd149, [_ZZN3cub18CUB_300001_SM_10006detail6reduce28DeviceReduceSingleTileKernelINS2_10policy_hubIdyN4cuda3std3__44plusIdEEE10Policy1000EPdSC_iS9_ddNS7_10__identityEEEvT0_T1_T2_T3_T4_T6_E12temp_storage+72];
	add.f64 	%fd150, %fd149, %fd148;
	selp.f64 	%fd151, %fd150, %fd148, %p40;
	setp.gt.s32 	%p41, %r34, 256;
	ld.shared.f64 	%fd152, [_ZZN3cub18CUB_300001_SM_10006detail6reduce28DeviceReduceSingleTileKernelINS2_10policy_hubIdyN4cuda3std3__44plusIdEEE10Policy1000EPdSC_iS9_ddNS7_10__identityEEEvT0_T1_T2_T3_T4_T6_E12temp_storage+80];
	add.f64 	%fd153, %fd152, %fd151;
	selp.f64 	%fd154, %fd153, %fd151, %p41;
	setp.gt.s32 	%p42, %r34, 288;
	ld.shared.f64 	%fd155, [_ZZN3cub18CUB_300001_SM_10006detail6reduce28DeviceReduceSingleTileKernelINS2_10policy_hubIdyN4cuda3std3__44plusIdEEE10Policy1000EPdSC_iS9_ddNS7_10__identityEEEvT0_T1_T2_T3_T4_T6_E12temp_storage+88];
	add.f64 	%fd156, %fd155, %fd154;
	selp.f64 	%fd157, %fd156, %fd154, %p42;
	setp.gt.s32 	%p43, %r34, 320;
	ld.shared.f64 	%fd158, [_ZZN3cub18CUB_300001_SM_10006detail6reduce28DeviceReduceSingleTileKernelINS2_10policy_hubIdyN4cuda3std3__44plusIdEEE10Policy1000EPdSC_iS9_ddNS7_10__identityEEEvT0_T1_T2_T3_T4_T6_E12temp_storage+96];
	add.f64 	%fd159, %fd158, %fd157;
	selp.f64 	%fd160, %fd159, %fd157, %p43;
	setp.gt.s32 	%p44, %r34, 352;
	ld.shared.f64 	%fd161, [_ZZN3cub18CUB_300001_SM_10006detail6reduce28DeviceReduceSingleTileKernelINS2_10policy_hubIdyN4cuda3std3__44plusIdEEE10Policy1000EPdSC_iS9_ddNS7_10__identityEEEvT0_T1_T2_T3_T4_T6_E12temp_storage+104];
	add.f64 	%fd162, %fd161, %fd160;
	selp.f64 	%fd163, %fd162, %fd160, %p44;
	setp.gt.s32 	%p45, %r34, 384;
	ld.shared.f64 	%fd164, [_ZZN3cub18CUB_300001_SM_10006detail6reduce28DeviceReduceSingleTileKernelINS2_10policy_hubIdyN4cuda3std3__44plusIdEEE10Policy1000EPdSC_iS9_ddNS7_10__identityEEEvT0_T1_T2_T3_T4_T6_E12temp_storage+112];
	add.f64 	%fd165, %fd164, %fd163;
	selp.f64 	%fd166, %fd165, %fd163, %p45;
	setp.gt.s32 	%p46, %r34, 416;
	ld.shared.f64 	%fd167, [_ZZN3cub18CUB_300001_SM_10006detail6reduce28DeviceReduceSingleTileKernelINS2_10policy_hubIdyN4cuda3std3__44plusIdEEE10Policy1000EPdSC_iS9_ddNS7_10__identityEEEvT0_T1_T2_T3_T4_T6_E12temp_storage+120];
	add.f64 	%fd168, %fd167, %fd166;
	selp.f64 	%fd169, %fd168, %fd166, %p46;
	setp.gt.s32 	%p47, %r34, 448;
	ld.shared.f64 	%fd170, [_ZZN3cub18CUB_300001_SM_10006detail6reduce28DeviceReduceSingleTileKernelINS2_10policy_hubIdyN4cuda3std3__44plusIdEEE10Policy1000EPdSC_iS9_ddNS7_10__identityEEEvT0_T1_T2_T3_T4_T6_E12temp_storage+128];
	add.f64 	%fd171, %fd170, %fd169;
	selp.f64 	%fd172, %fd171, %fd169, %p47;
	setp.gt.s32 	%p48, %r34, 480;
	ld.shared.f64 	%fd173, [_ZZN3cub18CUB_300001_SM_10006detail6reduce28DeviceReduceSingleTileKernelINS2_10policy_hubIdyN4cuda3std3__44plusIdEEE10Policy1000EPdSC_iS9_ddNS7_10__identityEEEvT0_T1_T2_T3_T4_T6_E12temp_storage+136];
	add.f64 	%fd174, %fd173, %fd172;
	selp.f64 	%fd231, %fd174, %fd172, %p48;
	bra.uni 	$L__BB6_37;
$L__BB6_21:
	mov.u32 	%r13, %tid.x;
	mul.wide.u32 	%rd24, %r13, 8;
	add.s64 	%rd11, %rd8, %rd24;
	// begin inline asm
	ld.global.nc.u64 %rd10, [%rd11];
	// end inline asm
	mov.b64 	%fd31, %rd10;
	add.s64 	%rd13, %rd11, 4096;
	// begin inline asm
	ld.global.nc.u64 %rd12, [%rd13];
	// end inline asm
	mov.b64 	%fd32, %rd12;
	add.s64 	%rd15, %rd11, 8192;
	// begin inline asm
	ld.global.nc.u64 %rd14, [%rd15];
	// end inline asm
	mov.b64 	%fd33, %rd14;
	add.s64 	%rd17, %rd11, 12288;
	// begin inline asm
	ld.global.nc.u64 %rd16, [%rd17];
	// end inline asm
	mov.b64 	%fd34, %rd16;
	add.s64 	%rd19, %rd11, 16384;
	// begin inline asm
	ld.global.nc.u64 %rd18, [%rd19];
	// end inline asm
	mov.b64 	%fd35, %rd18;
	add.s64 	%rd21, %rd11, 20480;
	// begin inline asm
	ld.global.nc.u64 %rd20, [%rd21];
	// end inline asm
	mov.b64 	%fd36, %rd20;
	add.s64 	%rd23, %rd11, 24576;
	// begin inline asm
	ld.global.nc.u64 %rd22, [%rd23];
	// end inline asm
	mov.b64 	%fd37, %rd22;
	add.f64 	%fd38, %fd31, %fd32;
	add.f64 	%fd39, %fd38, %fd33;
	add.f64 	%fd40, %fd39, %fd34;
	add.f64 	%fd41, %fd40, %fd35;
	add.f64 	%fd42, %fd41, %fd36;
	add.f64 	%fd230, %fd42, %fd37;
	setp.lt.u32 	%p3, %r34, 7168;
	mov.b32 	%r231, 3584;
	@%p3 bra 	$L__BB6_25;
	add.s32 	%r14, %r34, -3584;
	mov.b32 	%r231, 3584;
$L__BB6_23:
	add.s32 	%r37, %r231, %r13;
	mul.wide.u32 	%rd39, %r37, 8;
	add.s64 	%rd26, %rd8, %rd39;
	// begin inline asm
	ld.global.nc.u64 %rd25, [%rd26];
	// end inline asm
	mov.b64 	%fd43, %rd25;
	add.s64 	%rd28, %rd26, 4096;
	// begin inline asm
	ld.global.nc.u64 %rd27, [%rd28];
	// end inline asm
	mov.b64 	%fd44, %rd27;
	add.s64 	%rd30, %rd26, 8192;
	// begin inline asm
	ld.global.nc.u64 %rd29, [%rd30];
	// end inline asm
	mov.b64 	%fd45, %rd29;
	add.s64 	%rd32, %rd26, 12288;
	// begin inline asm
	ld.global.nc.u64 %rd31, [%rd32];
	// end inline asm
	mov.b64 	%fd46, %rd31;
	add.s64 	%rd34, %rd26, 16384;
	// begin inline asm
	ld.global.nc.u64 %rd33, [%rd34];
	// end inline asm
	mov.b64 	%fd47, %rd33;
	add.s64 	%rd36, %rd26, 20480;
	// begin inline asm
	ld.global.nc.u64 %rd35, [%rd36];
	// end inline asm
	mov.b64 	%fd48, %rd35;
	add.s64 	%rd38, %rd26, 24576;
	// begin inline asm
	ld.global.nc.u64 %rd37, [%rd38];
	// end inline asm
	mov.b64 	%fd49, %rd37;
	add.f64 	%fd50, %fd230, %fd43;
	add.f64 	%fd51, %fd50, %fd44;
	add.f64 	%fd52, %fd51, %fd45;
	add.f64 	%fd53, %fd52, %fd46;
	add.f64 	%fd54, %fd53, %fd47;
	add.f64 	%fd55, %fd54, %fd48;
	add.f64 	%fd230, %fd55, %fd49;
	sub.s32 	%r38, %r34, %r231;
	setp.lt.s32 	%p4, %r38, 3584;
	@%p4 bra 	$L__BB6_33;
	add.s32 	%r231, %r231, 3584;
	setp.le.s32 	%p5, %r231, %r14;
	@%p5 bra 	$L__BB6_23;
$L__BB6_25:
	setp.le.s32 	%p6, %r34, %r231;
	@%p6 bra 	$L__BB6_33;
	sub.s32 	%r18, %r34, %r231;
	setp.ge.s32 	%p7, %r13, %r18;
	@%p7 bra 	$L__BB6_33;
	not.b32 	%r39, %r13;
	add.s32 	%r40, %r34, %r39;
	sub.s32 	%r19, %r40, %r231;
	and.b32  	%r41, %r19, 1536;
	setp.eq.s32 	%p8, %r41, 1536;
	mov.u32 	%r235, %r13;
	@%p8 bra 	$L__BB6_30;
	add.s32 	%r233, %r13, %r231;
	shr.u32 	%r42, %r19, 9;
	add.s32 	%r43, %r42, 1;
	and.b32  	%r44, %r43, 3;
	neg.s32 	%r232, %r44;
	mov.u32 	%r235, %r13;
$L__BB6_29:
	.pragma "nounroll";
	mul.wide.u32 	%rd42, %r233, 8;
	add.s64 	%rd41, %rd8, %rd42;
	// begin inline asm
	ld.global.nc.u64 %rd40, [%rd41];
	// end inline asm
	mov.b64 	%fd57, %rd40;
	add.f64 	%fd230, %fd230, %fd57;
	add.s32 	%r235, %r235, 512;
	add.s32 	%r233, %r233, 512;
	add.s32 	%r232, %r232, 1;
	setp.ne.s32 	%p9, %r232, 0;
	@%p9 bra 	$L__BB6_29;
$L__BB6_30:
	setp.lt.u32 	%p10, %r19, 1536;
	@%p10 bra 	$L__BB6_33;
	cvt.u64.u32 	%rd43, %r235;
	cvt.u64.u32 	%rd44, %r231;
	add.s64 	%rd45, %rd43, %rd44;
	shl.b64 	%rd46, %rd45, 3;
	add.s64 	%rd47, %rd46, %rd8;
	add.s64 	%rd103, %rd47, 8192;
	add.s32 	%r236, %r235, %r231;
$L__BB6_32:
	mul.wide.u32 	%rd56, %r236, 8;
	add.s64 	%rd49, %rd8, %rd56;
	// begin inline asm
	ld.global.nc.u64 %rd48, [%rd49];
	// end inline asm
	mov.b64 	%fd58, %rd48;
	add.f64 	%fd59, %fd230, %fd58;
	add.s64 	%rd51, %rd103, -4096;
	// begin inline asm
	ld.global.nc.u64 %rd50, [%rd51];
	// end inline asm
	mov.b64 	%fd60, %rd50;
	add.f64 	%fd61, %fd59, %fd60;
	// begin inline asm
	ld.global.nc.u64 %rd52, [%rd103];
	// end inline asm
	mov.b64 	%fd62, %rd52;
	add.f64 	%fd63, %fd61, %fd62;
	add.s64 	%rd55, %rd103, 4096;
	// begin inline asm
	ld.global.nc.u64 %rd54, [%rd55];
	// end inline asm
	mov.b64 	%fd64, %rd54;
	add.f64 	%fd230, %fd63, %fd64;
	add.s32 	%r235, %r235, 2048;
	add.s64 	%rd103, %rd103, 16384;
	add.s32 	%r236, %r236, 2048;
	setp.lt.s32 	%p11, %r235, %r18;
	@%p11 bra 	$L__BB6_32;
$L__BB6_33:
	// begin inline asm
	mov.u32 %r45, %laneid;
	// end inline asm
	mov.b64 	%rd57, %fd230;
	mov.b64 	{%r47, %r52}, %rd57;
	mov.b32 	%r53, 1;
	mov.b32 	%r94, 31;
	mov.b32 	%r95, -1;
	// begin inline asm
	shfl.sync.down.b32 %r46, %r47, %r53, %r94, %r95;
	// end inline asm
	// begin inline asm
	shfl.sync.down.b32 %r51, %r52, %r53, %r94, %r95;
	// end inline asm
	mov.b64 	%rd58, {%r46, %r51};
	mov.b64 	%fd65, %rd58;
	setp.gt.s32 	%p12, %r45, 30;
	add.f64 	%fd66, %fd230, %fd65;
	selp.f64 	%fd67, %fd230, %fd66, %p12;
	mov.b64 	%rd59, %fd67;
	mov.b64 	{%r57, %r62}, %rd59;
	mov.b32 	%r63, 2;
	// begin inline asm
	shfl.sync.down.b32 %r56, %r57, %r63, %r94, %r95;
	// end inline asm
	// begin inline asm
	shfl.sync.down.b32 %r61, %r62, %r63, %r94, %r95;
	// end inline asm
	mov.b64 	%rd60, {%r56, %r61};
	mov.b64 	%fd68, %rd60;
	setp.gt.s32 	%p13, %r45, 29;
	add.f64 	%fd69, %fd67, %fd68;
	selp.f64 	%fd70, %fd67, %fd69, %p13;
	mov.b64 	%rd61, %fd70;
	mov.b64 	{%r67, %r72}, %rd61;
	mov.b32 	%r73, 4;
	// begin inline asm
	shfl.sync.down.b32 %r66, %r67, %r73, %r94, %r95;
	// end inline asm
	// begin inline asm
	shfl.sync.down.b32 %r71, %r72, %r73, %r94, %r95;
	// end inline asm
	mov.b64 	%rd62, {%r66, %r71};
	mov.b64 	%fd71, %rd62;
	setp.gt.s32 	%p14, %r45, 27;
	add.f64 	%fd72, %fd70, %fd71;
	selp.f64 	%fd73, %fd70, %fd72, %p14;
	mov.b64 	%rd63, %fd73;
	mov.b64 	{%r77, %r82}, %rd63;
	mov.b32 	%r83, 8;
	// begin inline asm
	shfl.sync.down.b32 %r76, %r77, %r83, %r94, %r95;
	// end inline asm
	// begin inline asm
	shfl.sync.down.b32 %r81, %r82, %r83, %r94, %r95;
	// end inline asm
	mov.b64 	%rd64, {%r76, %r81};
	mov.b64 	%fd74, %rd64;
	setp.gt.s32 	%p15, %r45, 23;
	add.f64 	%fd75, %fd73, %fd74;
	selp.f64 	%fd76, %fd73, %fd75, %p15;
	mov.b64 	%rd65, %fd76;
	mov.b64 	{%r87, %r92}, %rd65;
	mov.b32 	%r93, 16;
	// begin inline asm
	shfl.sync.down.b32 %r86, %r87, %r93, %r94, %r95;
	// end inline asm
	// begin inline asm
	shfl.sync.down.b32 %r91, %r92, %r93, %r94, %r95;
	// end inline asm
	mov.b64 	%rd66, {%r86, %r91};
	mov.b64 	%fd77, %rd66;
	setp.gt.s32 	%p16, %r45, 15;
	add.f64 	%fd26, %fd76, %fd77;
	selp.f64 	%fd231, %fd76, %fd26, %p16;
	setp.ne.s32 	%p17, %r45, 0;
	@%p17 bra 	$L__BB6_35;
	shr.u32 	%r96, %r13, 2;
	and.b32  	%r97, %r96, 248;
	mov.u32 	%r98, _ZZN3cub18CUB_300001_SM_10006detail6reduce28DeviceReduceSingleTileKernelINS2_10policy_hubIdyN4cuda3std3__44plusIdEEE10Policy1000EPdSC_iS9_ddNS7_10__identityEEEvT0_T1_T2_T3_T4_T6_E12temp_storage;
	add.s32 	%r99, %r98, %r97;
	st.shared.f64 	[%r99+16], %fd26;
$L__BB6_35:
	bar.sync 	0;
	setp.ne.s32 	%p18, %r13, 0;
	@%p18 bra 	$L__BB6_37;
	ld.shared.f64 	%fd78, [_ZZN3cub18CUB_300001_SM_10006detail6reduce28DeviceReduceSingleTileKernelINS2_10policy_hubIdyN4cuda3std3__44plusIdEEE10Policy1000EPdSC_iS9_ddNS7_10__identityEEEvT0_T1_T2_T3_T4_T6_E12temp_storage+24];
	add.f64 	%fd79, %fd231, %fd78;
	ld.shared.f64 	%fd80, [_ZZN3cub18CUB_300001_SM_10006detail6reduce28DeviceReduceSingleTileKernelINS2_10policy_hubIdyN4cuda3std3__44plusIdEEE10Policy1000EPdSC_iS9_ddNS7_10__identityEEEvT0_T1_T2_T3_T4_T6_E12temp_storage+32];
	add.f64 	%fd81, %fd79, %fd80;
	ld.shared.f64 	%fd82, [_ZZN3cub18CUB_300001_SM_10006detail6reduce28DeviceReduceSingleTileKernelINS2_10policy_hubIdyN4cuda3std3__44plusIdEEE10Policy1000EPdSC_iS9_ddNS7_10__identityEEEvT0_T1_T2_T3_T4_T6_E12temp_storage+40];
	add.f64 	%fd83, %fd81, %fd82;
	ld.shared.f64 	%fd84, [_ZZN3cub18CUB_300001_SM_10006detail6reduce28DeviceReduceSingleTileKernelINS2_10policy_hubIdyN4cuda3std3__44plusIdEEE10Policy1000EPdSC_iS9_ddNS7_10__identityEEEvT0_T1_T2_T3_T4_T6_E12temp_storage+48];
	add.f64 	%fd85, %fd83, %fd84;
	ld.shared.f64 	%fd86, [_ZZN3cub18CUB_300001_SM_10006detail6reduce28DeviceReduceSingleTileKernelINS2_10policy_hubIdyN4cuda3std3__44plusIdEEE10Policy1000EPdSC_iS9_ddNS7_10__identityEEEvT0_T1_T2_T3_T4_T6_E12temp_storage+56];
	add.f64 	%fd87, %fd85, %fd86;
	ld.shared.f64 	%fd88, [_ZZN3cub18CUB_300001_SM_10006detail6reduce28DeviceReduceSingleTileKernelINS2_10policy_hubIdyN4cuda3std3__44plusIdEEE10Policy1000EPdSC_iS9_ddNS7_10__identityEEEvT0_T1_T2_T3_T4_T6_E12temp_storage+64];
	add.f64 	%fd89, %fd87, %fd88;
	ld.shared.f64 	%fd90, [_ZZN3cub18CUB_300001_SM_10006detail6reduce28DeviceReduceSingleTileKernelINS2_10policy_hubIdyN4cuda3std3__44plusIdEEE10Policy1000EPdSC_iS9_ddNS7_10__identityEEEvT0_T1_T2_T3_T4_T6_E12temp_storage+72];
	add.f64 	%fd91, %fd89, %fd90;
	ld.shared.f64 	%fd92, [_ZZN3cub18CUB_300001_SM_10006detail6reduce28DeviceReduceSingleTileKernelINS2_10policy_hubIdyN4cuda3std3__44plusIdEEE10Policy1000EPdSC_iS9_ddNS7_10__identityEEEvT0_T1_T2_T3_T4_T6_E12temp_storage+80];
	add.f64 	%fd93, %fd91, %fd92;
	ld.shared.f64 	%fd94, [_ZZN3cub18CUB_300001_SM_10006detail6reduce28DeviceReduceSingleTileKernelINS2_10policy_hubIdyN4cuda3std3__44plusIdEEE10Policy1000EPdSC_iS9_ddNS7_10__identityEEEvT0_T1_T2_T3_T4_T6_E12temp_storage+88];
	add.f64 	%fd95, %fd93, %fd94;
	ld.shared.f64 	%fd96, [_ZZN3cub18CUB_300001_SM_10006detail6reduce28DeviceReduceSingleTileKernelINS2_10policy_hubIdyN4cuda3std3__44plusIdEEE10Policy1000EPdSC_iS9_ddNS7_10__identityEEEvT0_T1_T2_T3_T4_T6_E12temp_storage+96];
	add.f64 	%fd97, %fd95, %fd96;
	ld.shared.f64 	%fd98, [_ZZN3cub18CUB_300001_SM_10006detail6reduce28DeviceReduceSingleTileKernelINS2_10policy_hubIdyN4cuda3std3__44plusIdEEE10Policy1000EPdSC_iS9_ddNS7_10__identityEEEvT0_T1_T2_T3_T4_T6_E12temp_storage+104];
	add.f64 	%fd99, %fd97, %fd98;
	ld.shared.f64 	%fd100, [_ZZN3cub18CUB_300001_SM_10006detail6reduce28DeviceReduceSingleTileKernelINS2_10policy_hubIdyN4cuda3std3__44plusIdEEE10Policy1000EPdSC_iS9_ddNS7_10__identityEEEvT0_T1_T2_T3_T4_T6_E12temp_storage+112];
	add.f64 	%fd101, %fd99, %fd100;
	ld.shared.f64 	%fd102, [_ZZN3cub18CUB_300001_SM_10006detail6reduce28DeviceReduceSingleTileKernelINS2_10policy_hubIdyN4cuda3std3__44plusIdEEE10Policy1000EPdSC_iS9_ddNS7_10__identityEEEvT0_T1_T2_T3_T4_T6_E12temp_storage+120];
	add.f64 	%fd103, %fd101, %fd102;
	ld.shared.f64 	%fd104, [_ZZN3cub18CUB_300001_SM_10006detail6reduce28DeviceReduceSingleTileKernelINS2_10policy_hubIdyN4cuda3std3__44plusIdEEE10Policy1000EPdSC_iS9_ddNS7_10__identityEEEvT0_T1_T2_T3_T4_T6_E12temp_storage+128];
	add.f64 	%fd105, %fd103, %fd104;
	ld.shared.f64 	%fd106, [_ZZN3cub18CUB_300001_SM_10006detail6reduce28DeviceReduceSingleTileKernelINS2_10policy_hubIdyN4cuda3std3__44plusIdEEE10Policy1000EPdSC_iS9_ddNS7_10__identityEEEvT0_T1_T2_T3_T4_T6_E12temp_storage+136];
	add.f64 	%fd231, %fd105, %fd106;
$L__BB6_37:
	mov.u32 	%r223, %tid.x;
	setp.ne.s32 	%p56, %r223, 0;
	@%p56 bra 	$L__BB6_39;
	add.f64 	%fd217, %fd30, %fd231;
	st.global.f64 	[%rd1], %fd217;
$L__BB6_39:
	ret;

}


// ===== COMPILED SASS (sm_100) =====

	.target	sm_100

	.elftype	@"ET_EXEC"


//--------------------- .note.nv.tkinfo           --------------------------
	.section	.note.nv.tkinfo,"",@"SHT_NOTE"
	.sectionflags	@"SHF_NOTE_NV_TKINFO"
	.tkinfo
        /*0018*/ 	.word	0x00000002
        /*0030*/ 	.string	""
        /*0030*/ 	.string	"ptxas"
        /*0030*/ 	.string	"Cuda compilation tools, release 13.0, V13.0.88"
        /*0030*/ 	.string	"Build cuda_13.0.r13.0/compiler.36424714_0"
        /*0030*/ 	.string	"-arch sm_100 -m 64 "



//--------------------- .note.nv.cuinfo           --------------------------
	.section	.note.nv.cuinfo,"",@"SHT_NOTE"
	.sectionflags	@"SHF_NOTE_NV_CUINFO"
        /*0018*/ 	.short	0x0002
        /*001a*/ 	.short	0x0064
        /*001c*/ 	.short	0x0082
	.zero		2


//--------------------- .nv.info                  --------------------------
	.section	.nv.info,"",@"SHT_CUDA_INFO"
	.align	4


	//----- nvinfo : EIATTR_REGCOUNT
	.align		4
        /*0000*/ 	.byte	0x04, 0x2f
        /*0002*/ 	.short	(.L_46 - .L_45)
	.align		4
.L_45:
        /*0004*/ 	.word	index@(_ZN3cub18CUB_300001_SM_10006detail11EmptyKernelIvEEvv)
        /*0008*/ 	.word	0x00000004


	//----- nvinfo : EIATTR_FRAME_SIZE
	.align		4
.L_46:
        /*000c*/ 	.byte	0x04, 0x11
        /*000e*/ 	.short	(.L_48 - .L_47)
	.align		4
.L_47:
        /*0010*/ 	.word	index@(_ZN3cub18CUB_300001_SM_10006detail11EmptyKernelIvEEvv)
        /*0014*/ 	.word	0x00000000


	//----- nvinfo : EIATTR_REGCOUNT
	.align		4
.L_48:
        /*0018*/ 	.byte	0x04, 0x2f
        /*001a*/ 	.short	(.L_50 - .L_49)
	.align		4
.L_49:
        /*001c*/ 	.word	index@(_ZN3cub18CUB_300001_SM_10006detail6reduce28DeviceReduceSingleTileKernelINS2_10policy_hubIdjN4cuda3std3__44plusIdEEE10Policy1000EN6thrust24THRUST_300001_SM_1000_NS17counting_iteratorImNSD_11use_defaultESF_SF_EEPdjS9_ddN32_GLOBAL__N__b1bba380_4_k_cu_main9IntegrandEEEvT0_T1_T2_T3_T4_T6_)
        /*0020*/ 	.word	0x0000002e


	//----- nvinfo : EIATTR_FRAME_SIZE
	.align		4
.L_50:
        /*0024*/ 	.byte	0x04, 0x11
        /*0026*/ 	.short	(.L_52 - .L_51)
	.align		4
.L_51:
        /*0028*/ 	.word	index@($__internal_3_$__cuda_sm20_div_rn_f64_full)
        /*002c*/ 	.word	0x00000000


	//----- nvinfo : EIATTR_FRAME_SIZE
	.align		4
.L_52:
        /*0030*/ 	.byte	0x04, 0x11
        /*0032*/ 	.short	(.L_54 - .L_53)
	.align		4
.L_53:
        /*0034*/ 	.word	index@(_ZN3cub18CUB_300001_SM_10006detail6reduce28DeviceReduceSingleTileKernelINS2_10policy_hubIdjN4cuda3std3__44plusIdEEE10Policy1000EN6thrust24THRUST_300001_SM_1000_NS17counting_iteratorImNSD_11use_defaultESF_SF_EEPdjS9_ddN32_GLOBAL__N__b1bba380_4_k_cu_main9IntegrandEEEvT0_T1_T2_T3_T4_T6_)
        /*0038*/ 	.word	0x00000000


	//----- nvinfo : EIATTR_REGCOUNT
	.align		4
.L_54:
        /*003c*/ 	.byte	0x04, 0x2f
        /*003e*/ 	.short	(.L_56 - .L_55)
	.align		4
.L_55:
        /*0040*/ 	.word	index@(_ZN3cub18CUB_300001_SM_10006detail6reduce18DeviceReduceKernelINS2_10policy_hubIdjN4cuda3std3__44plusIdEEE10Policy1000EN6thrust24THRUST_300001_SM_1000_NS17counting_iteratorImNSD_11use_defaultESF_SF_EEjS9_dN32_GLOBAL__N__b1bba380_4_k_cu_main9IntegrandEEEvT0_PT3_T1_NS0_13GridEvenShareISM_EET2_T4_)
        /*0044*/ 	.word	0x0000002e


	//----- nvinfo : EIATTR_FRAME_SIZE
	.align		4
.L_56:
        /*0048*/ 	.byte	0x04, 0x11
        /*004a*/ 	.short	(.L_58 - .L_57)
	.align		4
.L_57:
        /*004c*/ 	.word	index@($__internal_2_$__cuda_sm20_div_rn_f64_full)
        /*0050*/ 	.word	0x00000000


	//----- nvinfo : EIATTR_FRAME_SIZE
	.align		4
.L_58:
        /*0054*/ 	.byte	0x04, 0x11
        /*0056*/ 	.short	(.L_60 - .L_59)
	.align		4
.L_59:
        /*0058*/ 	.word	index@(_ZN3cub18CUB_300001_SM_10006detail6reduce18DeviceReduceKernelINS2_10policy_hubIdjN4cuda3std3__44plusIdEEE10Policy1000EN6thrust24THRUST_300001_SM_1000_NS17counting_iteratorImNSD_11use_defaultESF_SF_EEjS9_dN32_GLOBAL__N__b1bba380_4_k_cu_main9IntegrandEEEvT0_PT3_T1_NS0_13GridEvenShareISM_EET2_T4_)
        /*005c*/ 	.word	0x00000000


	//----- nvinfo : EIATTR_REGCOUNT
	.align		4
.L_60:
        /*0060*/ 	.byte	0x04, 0x2f
        /*0062*/ 	.short	(.L_62 - .L_61)
	.align		4
.L_61:
        /*0064*/ 	.word	index@(_ZN3cub18CUB_300001_SM_10006detail6reduce28DeviceReduceSingleTileKernelINS2_10policy_hubIdjN4cuda3std3__44plusIdEEE10Policy1000EPdSC_iS9_ddNS7_10__identityEEEvT0_T1_T2_T3_T4_T6_)
        /*0068*/ 	.word	0x00000030


	//----- nvinfo : EIATTR_FRAME_SIZE
	.align		4
.L_62:
        /*006c*/ 	.byte	0x04, 0x11
        /*006e*/ 	.short	(.L_64 - .L_63)
	.align		4
.L_63:
        /*0070*/ 	.word	index@(_ZN3cub18CUB_300001_SM_10006detail6reduce28DeviceReduceSingleTileKernelINS2_10policy_hubIdjN4cuda3std3__44plusIdEEE10Policy1000EPdSC_iS9_ddNS7_10__identityEEEvT0_T1_T2_T3_T4_T6_)
        /*0074*/ 	.word	0x00000000


	//----- nvinfo : EIATTR_REGCOUNT
	.align		4
.L_64:
        /*0078*/ 	.byte	0x04, 0x2f
        /*007a*/ 	.short	(.L_66 - .L_65)
	.align		4
.L_65:
        /*007c*/ 	.word	index@(_ZN3cub18CUB_300001_SM_10006detail6reduce28DeviceReduceSingleTileKernelINS2_10policy_hubIdyN4cuda3std3__44plusIdEEE10Policy1000EN6thrust24THRUST_300001_SM_1000_NS17counting_iteratorImNSD_11use_defaultESF_SF_EEPdyS9_ddN32_GLOBAL__N__b1bba380_4_k_cu_main9IntegrandEEEvT0_T1_T2_T3_T4_T6_)
        /*0080*/ 	.word	0x0000002d


	//----- nvinfo : EIATTR_FRAME_SIZE
	.align		4
.L_66:
        /*0084*/ 	.byte	0x04, 0x11
        /*0086*/ 	.short	(.L_68 - .L_67)
	.align		4
.L_67:
        /*0088*/ 	.word	index@($__internal_1_$__cuda_sm20_div_rn_f64_full)
        /*008c*/ 	.word	0x00000000


	//----- nvinfo : EIATTR_FRAME_SIZE
	.align		4
.L_68:
        /*0090*/ 	.byte	0x04, 0x11
        /*0092*/ 	.short	(.L_70 - .L_69)
	.align		4
.L_69:
        /*0094*/ 	.word	index@(_ZN3cub18CUB_300001_SM_10006detail6reduce28DeviceReduceSingleTileKernelINS2_10policy_hubIdyN4cuda3std3__44plusIdEEE10Policy1000EN6thrust24THRUST_300001_SM_1000_NS17counting_iteratorImNSD_11use_defaultESF_SF_EEPdyS9_ddN32_GLOBAL__N__b1bba380_4_k_cu_main9IntegrandEEEvT0_T1_T2_T3_T4_T6_)
        /*0098*/ 	.word	0x00000000


	//----- nvinfo : EIATTR_REGCOUNT
	.align		4
.L_70:
        /*009c*/ 	.byte	0x04, 0x2f
        /*009e*/ 	.short	(.L_72 - .L_71)
	.align		4
.L_71:
        /*00a0*/ 	.word	index@(_ZN3cub18CUB_300001_SM_10006detail6reduce18DeviceReduceKernelINS2_10policy_hubIdyN4cuda3std3__44plusIdEEE10Policy1000EN6thrust24THRUST_300001_SM_1000_NS17counting_iteratorImNSD_11use_defaultESF_SF_EEyS9_dN32_GLOBAL__N__b1bba380_4_k_cu_main9IntegrandEEEvT0_PT3_T1_NS0_13GridEvenShareISM_EET2_T4_)
        /*00a4*/ 	.word	0x00000028


	//----- nvinfo : EIATTR_FRAME_SIZE
	.align		4
.L_72:
        /*00a8*/ 	.byte	0x04, 0x11
        /*00aa*/ 	.short	(.L_74 - .L_73)
	.align		4
.L_73:
        /*00ac*/ 	.word	index@($__internal_0_$__cuda_sm20_div_rn_f64_full)
        /*00b0*/ 	.word	0x00000008


	//----- nvinfo : EIATTR_FRAME_SIZE
	.align		4
.L_74:
        /*00b4*/ 	.byte	0x04, 0x11
        /*00b6*/ 	.short	(.L_76 - .L_75)
	.align		4
.L_75:
        /*00b8*/ 	.word	index@(_ZN3cub18CUB_300001_SM_10006detail6reduce18DeviceReduceKernelINS2_10policy_hubIdyN4cuda3std3__44plusIdEEE10Policy1000EN6thrust24THRUST_300001_SM_1000_NS17counting_iteratorImNSD_11use_defaultESF_SF_EEyS9_dN32_GLOBAL__N__b1bba380_4_k_cu_main9IntegrandEEEvT0_PT3_T1_NS0_13GridEvenShareISM_EET2_T4_)
        /*00bc*/ 	.word	0x00000008


	//----- nvinfo : EIATTR_REGCOUNT
	.align		4
.L_76:
        /*00c0*/ 	.byte	0x04, 0x2f
        /*00c2*/ 	.short	(.L_78 - .L_77)
	.align		4
.L_77:
        /*00c4*/ 	.word	index@(_ZN3cub18CUB_300001_SM_10006detail6reduce28DeviceReduceSingleTileKernelINS2_10policy_hubIdyN4cuda3std3__44plusIdEEE10Policy1000EPdSC_iS9_ddNS7_10__identityEEEvT0_T1_T2_T3_T4_T6_)
        /*00c8*/ 	.word	0x00000030


	//----- nvinfo : EIATTR_FRAME_SIZE
	.align		4
.L_78:
        /*00cc*/ 	.byte	0x04, 0x11
        /*00ce*/ 	.short	(.L_80 - .L_79)
	.align		4
.L_79:
        /*00d0*/ 	.word	index@(_ZN3cub18CUB_300001_SM_10006detail6reduce28DeviceReduceSingleTileKernelINS2_10policy_hubIdyN4cuda3std3__44plusIdEEE10Policy1000EPdSC_iS9_ddNS7_10__identityEEEvT0_T1_T2_T3_T4_T6_)
        /*00d4*/ 	.word	0x00000000


	//----- nvinfo : EIATTR_MIN_STACK_SIZE
	.align		4
.L_80:
        /*00d8*/ 	.byte	0x04, 0x12
        /*00da*/ 	.short	(.L_82 - .L_81)
	.align		4
.L_81:
        /*00dc*/ 	.word	index@(_ZN3cub18CUB_300001_SM_10006detail6reduce18DeviceReduceKernelINS2_10policy_hubIdyN4cuda3std3__44plusIdEEE10Policy1000EN6thrust24THRUST_300001_SM_1000_NS17counting_iteratorImNSD_11use_defaultESF_SF_EEyS9_dN32_GLOBAL__N__b1bba380_4_k_cu_main9IntegrandEEEvT0_PT3_T1_NS0_13GridEvenShareISM_EET2_T4_)
        /*00e0*/ 	.word	0x00000008


	//----- nvinfo : EIATTR_MIN_STACK_SIZE
	.align		4
.L_82:
        /*00e4*/ 	.byte	0x04, 0x12
        /*00e6*/ 	.short	(.L_84 - .L_83)
	.align		4
.L_83:
        /*00e8*/ 	.word	index@(_ZN3cub18CUB_300001_SM_10006detail6reduce28DeviceReduceSingleTileKernelINS2_10policy_hubIdyN4cuda3std3__44plusIdEEE10Policy1000EN6thrust24THRUST_300001_SM_1000_NS17counting_iteratorImNSD_11use_defaultESF_SF_EEPdyS9_ddN32_GLOBAL__N__b1bba380_4_k_cu_main9IntegrandEEEvT0_T1_T2_T3_T4_T6_)
        /*00ec*/ 	.word	0x00000000


	//----- nvinfo : EIATTR_MIN_STACK_SIZE
	.align		4
.L_84:
        /*00f0*/ 	.byte	0x04, 0x12
        /*00f2*/ 	.short	(.L_86 - .L_85)
	.align		4
.L_85:
        /*00f4*/ 	.word	index@(_ZN3cub18CUB_300001_SM_10006detail6reduce18DeviceReduceKernelINS2_10policy_hubIdjN4cuda3std3__44plusIdEEE10Policy1000EN6thrust24THRUST_300001_SM_1000_NS17counting_iteratorImNSD_11use_defaultESF_SF_EEjS9_dN32_GLOBAL__N__b1bba380_4_k_cu_main9IntegrandEEEvT0_PT3_T1_NS0_13GridEvenShareISM_EET2_T4_)
        /*00f8*/ 	.word	0x00000000


	//----- nvinfo : EIATTR_MIN_STACK_SIZE
	.align		4
.L_86:
        /*00fc*/ 	.byte	0x04, 0x12
        /*00fe*/ 	.short	(.L_88 - .L_87)
	.align		4
.L_87:
        /*0100*/ 	.word	index@(_ZN3cub18CUB_300001_SM_10006detail6reduce28DeviceReduceSingleTileKernelINS2_10policy_hubIdjN4cuda3std3__44plusIdEEE10Policy1000EN6thrust24THRUST_300001_SM_1000_NS17counting_iteratorImNSD_11use_defaultESF_SF_EEPdjS9_ddN32_GLOBAL__N__b1bba380_4_k_cu_main9IntegrandEEEvT0_T1_T2_T3_T4_T6_)
        /*0104*/ 	.word	0x00000000


	//----- nvinfo : EIATTR_MIN_STACK_SIZE
	.align		4
.L_88:
        /*0108*/ 	.byte	0x04, 0x12
        /*010a*/ 	.short	(.L_90 - .L_89)
	.align		4
.L_89:
        /*010c*/ 	.word	index@(_ZN3cub18CUB_300001_SM_10006detail6reduce28DeviceReduceSingleTileKernelINS2_10policy_hubIdyN4cuda3std3__44plusIdEEE10Policy1000EPdSC_iS9_ddNS7_10__identityEEEvT0_T1_T2_T3_T4_T6_)
        /*0110*/ 	.word	0x00000000


	//----- nvinfo : EIATTR_MIN_STACK_SIZE
	.align		4
.L_90:
        /*0114*/ 	.byte	0x04, 0x12
        /*0116*/ 	.short	(.L_92 - .L_91)
	.align		4
.L_91:
        /*0118*/ 	.word	index@(_ZN3cub18CUB_300001_SM_10006detail6reduce28DeviceReduceSingleTileKernelINS2_10policy_hubIdjN4cuda3std3__44plusIdEEE10Policy1000EPdSC_iS9_ddNS7_10__identityEEEvT0_T1_T2_T3_T4_T6_)
        /*011c*/ 	.word	0x00000000


	//----- nvinfo : EIATTR_MIN_STACK_SIZE
	.align		4
.L_92:
        /*0120*/ 	.byte	0x04, 0x12
        /*0122*/ 	.short	(.L_94 - .L_93)
	.align		4
.L_93:
        /*0124*/ 	.word	index@(_ZN3cub18CUB_300001_SM_10006detail11EmptyKernelIvEEvv)
        /*0128*/ 	.word	0x00000000
.L_94:


//--------------------- .nv.compat                --------------------------
	.section	.nv.compat,"",@"SHT_CUDA_COMPAT_INFO"
	.align	4
        /*0000*/ 	.byte	0x02, 0x09, 0x00, 0x00, 0x02, 0x02, 0x01, 0x00, 0x02, 0x05, 0x05, 0x00, 0x03, 0x07, 0x01, 0x01
        /*0010*/ 	.byte	0x02, 0x03, 0x00, 0x00, 0x02, 0x06, 0x01, 0x00, 0x04, 0x0b, 0x08, 0x00, 0x01, 0x00, 0x00, 0x00
        /*0020*/ 	.byte	0x00, 0x00, 0x00, 0x00


//--------------------- .nv.info._ZN3cub18CUB_300001_SM_10006detail6reduce28DeviceReduceSingleTileKernelINS2_10policy_hubIdyN4cuda3std3__44plusIdEEE10Policy1000EPdSC_iS9_ddNS7_10__identityEEEvT0_T1_T2_T3_T4_T6_ --------------------------
	.section	.nv.info._ZN3cub18CUB_300001_SM_10006detail6reduce28DeviceReduceSingleTileKernelINS2_10policy_hubIdyN4cuda3std3__44plusIdEEE10Policy1000EPdSC_iS9_ddNS7_10__identityEEEvT0_T1_T2_T3_T4_T6_,"",@"SHT_CUDA_INFO"
	.sectionflags	@""
	.align	4


	//----- nvinfo : EIATTR_CUDA_API_VERSION
	.align		4
        /*0000*/ 	.byte	0x04, 0x37
        /*0002*/ 	.short	(.L_96 - .L_95)
.L_95:
        /*0004*/ 	.word	0x00000082


	//----- nvinfo : EIATTR_KPARAM_INFO
	.align		4
.L_96:
        /*0008*/ 	.byte	0x04, 0x17
        /*000a*/ 	.short	(.L_98 - .L_97)
.L_97:
        /*000c*/ 	.word	0x00000000
        /*0010*/ 	.short	0x0005
        /*0012*/ 	.short	0x0020
        /*0014*/ 	.byte	0x00, 0xf0, 0x05, 0x00


	//----- nvinfo : EIATTR_KPARAM_INFO
	.align		4
.L_98:
        /*0018*/ 	.byte	0x04, 0x17
        /*001a*/ 	.short	(.L_100 - .L_99)
.L_99:
        /*001c*/ 	.word	0x00000000
        /*0020*/ 	.short	0x0004
        /*0022*/ 	.short	0x0018
        /*0024*/ 	.byte	0x00, 0xf0, 0x21, 0x00


	//----- nvinfo : EIATTR_KPARAM_INFO
	.align		4
.L_100:
        /*0028*/ 	.byte	0x04, 0x17
        /*002a*/ 	.short	(.L_102 - .L_101)
.L_101:
        /*002c*/ 	.word	0x00000000
        /*0030*/ 	.short	0x0003
        /*0032*/ 	.short	0x0014
        /*0034*/ 	.byte	0x00, 0xf0, 0x05, 0x00


	//----- nvinfo : EIATTR_KPARAM_INFO
	.align		4
.L_102:
        /*0038*/ 	.byte	0x04, 0x17
        /*003a*/ 	.short	(.L_104 - .L_103)
.L_103:
        /*003c*/ 	.word	0x00000000
        /*0040*/ 	.short	0x0002
        /*0042*/ 	.short	0x0010
        /*0044*/ 	.byte	0x00, 0xf0, 0x11, 0x00


	//----- nvinfo : EIATTR_KPARAM_INFO
	.align		4
.L_104:
        /*0048*/ 	.byte	0x04, 0x17
        /*004a*/ 	.short	(.L_106 - .L_105)
.L_105:
        /*004c*/ 	.word	0x00000000
        /*0050*/ 	.short	0x0001
        /*0052*/ 	.short	0x0008
        /*0054*/ 	.byte	0x00, 0xf5, 0x21, 0x00


	//----- nvinfo : EIATTR_KPARAM_INFO
	.align		4
.L_106:
        /*0058*/ 	.byte	0x04, 0x17
        /*005a*/ 	.short	(.L_108 - .L_107)
.L_107:
        /*005c*/ 	.word	0x00000000
        /*0060*/ 	.short	0x0000
        /*0062*/ 	.short	0x0000
        /*0064*/ 	.byte	0x00, 0xf5, 0x21, 0x00


	//----- nvinfo : EIATTR_SPARSE_MMA_MASK
	.align		4
.L_108:
        /*0068*/ 	.byte	0x03, 0x50
        /*006a*/ 	.short	0x0000


	//----- nvinfo : EIATTR_MAXREG_COUNT
	.align		4
        /*006c*/ 	.byte	0x03, 0x1b
        /*006e*/ 	.short	0x0080


	//----- nvinfo : EIATTR_NUM_BARRIERS
	.align		4
        /*0070*/ 	.byte	0x02, 0x4c
        /*0072*/ 	.byte	0x01
	.zero		1


	//----- nvinfo : EIATTR_MERCURY_ISA_VERSION
	.align		4
        /*0074*/ 	.byte	0x03, 0x5f
        /*0076*/ 	.short	0x0101


	//----- nvinfo : EIATTR_COOP_GROUP_MASK_REGIDS
	.align		4
        /*0078*/ 	.byte	0x04, 0x29
        /*007a*/ 	.short	(.L_110 - .L_109)


	//   ....[0]....
.L_109:
        /*007c*/ 	.word	0xffffffff


	//   ....[1]....
        /*0080*/ 	.word	0xffffffff


	//   ....[2]....
        /*0084*/ 	.word	0xffffffff


	//   ....[3]....
        /*0088*/ 	.word	0xffffffff


	//   ....[4]....
        /*008c*/ 	.word	0xffffffff


	//   ....[5]....
        /*0090*/ 	.word	0xffffffff


	//   ....[6]....
        /*0094*/ 	.word	0xffffffff


	//   ....[7]....
        /*0098*/ 	.word	0xffffffff


	//   ....[8]....
        /*009c*/ 	.word	0xffffffff


	//   ....[9]....
        /*00a0*/ 	.word	0xffffffff


	//   ....[10]....
        /*00a4*/ 	.word	0xffffffff


	//   ....[11]....
        /*00a8*/ 	.word	0xffffffff


	//   ....[12]....
        /*00ac*/ 	.word	0xffffffff


	//   ....[13]....
        /*00b0*/ 	.word	0xffffffff


	//   ....[14]....
        /*00b4*/ 	.word	0xffffffff


	//   ....[15]....
        /*00b8*/ 	.word	0xffffffff


	//   ....[16]....
        /*00bc*/ 	.word	0xffffffff


	//   ....[17]....
        /*00c0*/ 	.word	0xffffffff


	//   ....[18]....
        /*00c4*/ 	.word	0xffffffff


	//   ....[19]....
        /*00c8*/ 	.word	0xffffffff


	//   ....[20]....
        /*00cc*/ 	.word	0xffffffff


	//   ....[21]....
        /*00d0*/ 	.word	0xffffffff


	//   ....[22]....
        /*00d4*/ 	.word	0xffffffff


	//   ....[23]....
        /*00d8*/ 	.word	0xffffffff


	//   ....[24]....
        /*00dc*/ 	.word	0xffffffff


	//   ....[25]....
        /*00e0*/ 	.word	0xffffffff


	//   ....[26]....
        /*00e4*/ 	.word	0xffffffff


	//   ....[27]....
        /*00e8*/ 	.word	0xffffffff


	//   ....[28]....
        /*00ec*/ 	.word	0xffffffff


	//   ....[29]....
        /*00f0*/ 	.word	0xffffffff


	//----- nvinfo : EIATTR_COOP_GROUP_INSTR_OFFSETS
	.align		4
.L_110:
        /*00f4*/ 	.byte	0x04, 0x28
        /*00f6*/ 	.short	(.L_112 - .L_111)


	//   ....[0]....
.L_111:
        /*00f8*/ 	.word	0x00000960


	//   ....[1]....
        /*00fc*/ 	.word	0x00000970


	//   ....[2]....
        /*0100*/ 	.word	0x000009e0


	//   ....[3]....
        /*0104*/ 	.word	0x00000a10


	//   ....[4]....
        /*0108*/ 	.word	0x00000a70


	//   ....[5]....
        /*010c*/ 	.word	0x00000a80


	//   ....[6]....
        /*0110*/ 	.word	0x00000ae0


	//   ....[7]....
        /*0114*/ 	.word	0x00000af0


	//   ....[8]....
        /*0118*/ 	.word	0x00000b40


	//   ....[9]....
        /*011c*/ 	.word	0x00000b60


	//   ....[10]....
        /*0120*/ 	.word	0x00000e10


	//   ....[11]....
        /*0124*/ 	.word	0x00000e20


	//   ....[12]....
        /*0128*/ 	.word	0x00000eb0


	//   ....[13]....
        /*012c*/ 	.word	0x00000ed0


	//   ....[14]....
        /*0130*/ 	.word	0x00000f20


	//   ....[15]....
        /*0134*/ 	.word	0x00000f40


	//   ....[16]....
        /*0138*/ 	.word	0x00000f90


	//   ....[17]....
        /*013c*/ 	.word	0x00000fb0


	//   ....[18]....
        /*0140*/ 	.word	0x00001000


	//   ....[19]....
        /*0144*/ 	.word	0x00001030


	//   ....[20]....
        /*0148*/ 	.word	0x000020b0


	//   ....[21]....
        /*014c*/ 	.word	0x000020c0


	//   ....[22]....
        /*0150*/ 	.word	0x00002130


	//   ....[23]....
        /*0154*/ 	.word	0x00002140


	//   ....[24]....
        /*0158*/ 	.word	0x000021a0


	//   ....[25]....
        /*015c*/ 	.word	0x000021b0


	//   ....[26]....
        /*0160*/ 	.word	0x00002200


	//   ....[27]....
        /*0164*/ 	.word	0x00002220


	//   ....[28]....
        /*0168*/ 	.word	0x00002280


	//   ....[29]....
        /*016c*/ 	.word	0x000022b0


	//----- nvinfo : EIATTR_VRC_CTA_INIT_COUNT
	.align		4
.L_112:
        /*0170*/ 	.byte	0x02, 0x4a
	.zero		1
	.zero		1


	//----- nvinfo : EIATTR_EXIT_INSTR_OFFSETS
	.align		4
        /*0174*/ 	.byte	0x04, 0x1c
        /*0176*/ 	.short	(.L_114 - .L_113)


	//   ....[0]....
.L_113:
        /*0178*/ 	.word	0x00000080


	//   ....[1]....
        /*017c*/ 	.word	0x000000c0


	//   ....[2]....
        /*0180*/ 	.word	0x00002510


	//   ....[3]....
        /*0184*/ 	.word	0x00002560


	//----- nvinfo : EIATTR_MAX_THREADS
	.align		4
.L_114:
        /*0188*/ 	.byte	0x04, 0x05
        /*018a*/ 	.short	(.L_116 - .L_115)
.L_115:
        /*018c*/ 	.word	0x00000200
        /*0190*/ 	.word	0x00000001
        /*0194*/ 	.word	0x00000001


	//----- nvinfo : EIATTR_CRS_STACK_SIZE
	.align		4
.L_116:
        /*0198*/ 	.byte	0x04, 0x1e
        /*019a*/ 	.short	(.L_118 - .L_117)
.L_117:
        /*019c*/ 	.word	0x00000000


	//----- nvinfo : EIATTR_CBANK_PARAM_SIZE
	.align		4
.L_118:
        /*01a0*/ 	.byte	0x03, 0x19
        /*01a2*/ 	.short	0x0021


	//----- nvinfo : EIATTR_PARAM_CBANK
	.align		4
        /*01a4*/ 	.byte	0x04, 0x0a
        /*01a6*/ 	.short	(.L_120 - .L_119)
	.align		4
.L_119:
        /*01a8*/ 	.word	index@(.nv.constant0._ZN3cub18CUB_300001_SM_10006detail6reduce28DeviceReduceSingleTileKernelINS2_10policy_hubIdyN4cuda3std3__44plusIdEEE10Policy1000EPdSC_iS9_ddNS7_10__identityEEEvT0_T1_T2_T3_T4_T6_)
        /*01ac*/ 	.short	0x0380
        /*01ae*/ 	.short	0x0021


	//----- nvinfo : EIATTR_SW_WAR
	.align		4
.L_120:
        /*01b0*/ 	.byte	0x04, 0x36
        /*01b2*/ 	.short	(.L_122 - .L_121)
.L_121:
        /*01b4*/ 	.word	0x00000008
.L_122:


//--------------------- .nv.info._ZN3cub18CUB_300001_SM_10006detail6reduce18DeviceReduceKernelINS2_10policy_hubIdyN4cuda3std3__44plusIdEEE10Policy1000EN6thrust24THRUST_300001_SM_1000_NS17counting_iteratorImNSD_11use_defaultESF_SF_EEyS9_dN32_GLOBAL__N__b1bba380_4_k_cu_main9IntegrandEEEvT0_PT3_T1_NS0_13GridEvenShareISM_EET2_T4_ --------------------------
	.section	.nv.info._ZN3cub18CUB_300001_SM_10006detail6reduce18DeviceReduceKernelINS2_10policy_hubIdyN4cuda3std3__44plusIdEEE10Policy1000EN6thrust24THRUST_300001_SM_1000_NS17counting_iteratorImNSD_11use_defaultESF_SF_EEyS9_dN32_GLOBAL__N__b1bba380_4_k_cu_main9IntegrandEEEvT0_PT3_T1_NS0_13GridEvenShareISM_EET2_T4_,"",@"SHT_CUDA_INFO"
	.sectionflags	@""
	.align	4


	//----- nvinfo : EIATTR_CUDA_API_VERSION
	.align		4
        /*0000*/ 	.byte	0x04, 0x37
        /*0002*/ 	.short	(.L_124 - .L_123)
.L_123:
        /*0004*/ 	.word	0x00000082


	//----- nvinfo : EIATTR_KPARAM_INFO
	.align		4
.L_124:
        /*0008*/ 	.byte	0x04, 0x17
        /*000a*/ 	.short	(.L_126 - .L_125)
.L_125:
        /*000c*/ 	.word	0x00000000
        /*0010*/ 	.short	0x0005
        /*0012*/ 	.short	0x0068
        /*0014*/ 	.byte	0x00, 0xf0, 0x21, 0x00


	//----- nvinfo : EIATTR_KPARAM_INFO
	.align		4
.L_126:
        /*0018*/ 	.byte	0x04, 0x17
        /*001a*/ 	.short	(.L_128 - .L_127)
.L_127:
        /*001c*/ 	.word	0x00000000
        /*0020*/ 	.short	0x0004
        /*0022*/ 	.short	0x0060
        /*0024*/ 	.byte	0x00, 0xf0, 0x05, 0x00


	//----- nvinfo : EIATTR_KPARAM_INFO
	.align		4
.L_128:
        /*0028*/ 	.byte	0x04, 0x17
        /*002a*/ 	.short	(.L_130 - .L_129)
.L_129:
        /*002c*/ 	.word	0x00000000
        /*0030*/ 	.short	0x0003
        /*0032*/ 	.short	0x0018
        /*0034*/ 	.byte	0x00, 0xf0, 0x21, 0x01


	//----- nvinfo : EIATTR_KPARAM_INFO
	.align		4
.L_130:
        /*0038*/ 	.byte	0x04, 0x17
        /*003a*/ 	.short	(.L_132 - .L_131)
.L_131:
        /*003c*/ 	.word	0x00000000
        /*0040*/ 	.short	0x0002
        /*0042*/ 	.short	0x0010
        /*0044*/ 	.byte	0x00, 0xf0, 0x21, 0x00


	//----- nvinfo : EIATTR_KPARAM_INFO
	.align		4
.L_132:
        /*0048*/ 	.byte	0x04, 0x17
        /*004a*/ 	.short	(.L_134 - .L_133)
.L_133:
        /*004c*/ 	.word	0x00000000
        /*0050*/ 	.short	0x0001
        /*0052*/ 	.short	0x0008
        /*0054*/ 	.byte	0x00, 0xf5, 0x21, 0x00


	//----- nvinfo : EIATTR_KPARAM_INFO
	.align		4
.L_134:
        /*0058*/ 	.byte	0x04, 0x17
        /*005a*/ 	.short	(.L_136 - .L_135)
.L_135:
        /*005c*/ 	.word	0x00000000
        /*0060*/ 	.short	0x0000
        /*0062*/ 	.short	0x0000
        /*0064*/ 	.byte	0x00, 0xf0, 0x21, 0x00


	//----- nvinfo : EIATTR_SPARSE_MMA_MASK
	.align		4
.L_136:
        /*0068*/ 	.byte	0x03, 0x50
        /*006a*/ 	.short	0x0000


	//----- nvinfo : EIATTR_MAXREG_COUNT
	.align		4
        /*006c*/ 	.byte	0x03, 0x1b
        /*006e*/ 	.short	0x0080


	//----- nvinfo : EIATTR_NUM_BARRIERS
	.align		4
        /*0070*/ 	.byte	0x02, 0x4c
        /*0072*/ 	.byte	0x01
	.zero		1


	//----- nvinfo : EIATTR_ANNOTATIONS
	.align		4
        /*0074*/ 	.byte	0x04, 0x55
        /*0076*/ 	.short	(.L_138 - .L_137)


	//   ....[0]....
.L_137:
        /*0078*/ 	.word	0x00000001
        /*007c*/ 	.byte	0xd0, 0x28, 0x00, 0x00, 0x01, 0x00, 0x00, 0x00, 0x60, 0x35, 0x00, 0x00, 0x01, 0x00, 0x00, 0x00
        /*008c*/ 	.byte	0xf0, 0x35, 0x00, 0x00, 0x01, 0x00, 0x00, 0x00, 0xc0, 0x37, 0x00, 0x00


	//----- nvinfo : EIATTR_MERCURY_ISA_VERSION
	.align		4
.L_138:
        /*0098*/ 	.byte	0x03, 0x5f
        /*009a*/ 	.short	0x0101


	//----- nvinfo : EIATTR_COOP_GROUP_MASK_REGIDS
	.align		4
        /*009c*/ 	.byte	0x04, 0x29
        /*009e*/ 	.short	(.L_140 - .L_139)


	//   ....[0]....
.L_139:
        /*00a0*/ 	.word	0xffffffff


	//   ....[1]....
        /*00a4*/ 	.word	0xffffffff


	//   ....[2]....
        /*00a8*/ 	.word	0xffffffff


	//   ....[3]....
        /*00ac*/ 	.word	0xffffffff


	//   ....[4]....
        /*00b0*/ 	.word	0xffffffff


	//   ....[5]....
        /*00b4*/ 	.word	0xffffffff


	//   ....[6]....
        /*00b8*/ 	.word	0xffffffff


	//   ....[7]....
        /*00bc*/ 	.word	0xffffffff


	//   ....[8]....
        /*00c0*/ 	.word	0xffffffff


	//   ....[9]....
        /*00c4*/ 	.word	0xffffffff


	//   ....[10]....
        /*00c8*/ 	.word	0xffffffff


	//   ....[11]....
        /*00cc*/ 	.word	0xffffffff


	//   ....[12]....
        /*00d0*/ 	.word	0xffffffff


	//   ....[13]....
        /*00d4*/ 	.word	0xffffffff


	//   ....[14]....
        /*00d8*/ 	.word	0xffffffff


	//   ....[15]....
        /*00dc*/ 	.word	0xffffffff


	//   ....[16]....
        /*00e0*/ 	.word	0xffffffff


	//   ....[17]....
        /*00e4*/ 	.word	0xffffffff


	//   ....[18]....
        /*00e8*/ 	.word	0xffffffff


	//   ....[19]....
        /*00ec*/ 	.word	0xffffffff


	//   ....[20]....
        /*00f0*/ 	.word	0xffffffff


	//   ....[21]....
        /*00f4*/ 	.word	0xffffffff


	//   ....[22]....
        /*00f8*/ 	.word	0xffffffff


	//   ....[23]....
        /*00fc*/ 	.word	0xffffffff


	//   ....[24]....
        /*0100*/ 	.word	0xffffffff


	//   ....[25]....
        /*0104*/ 	.word	0xffffffff


	//   ....[26]....
        /*0108*/ 	.word	0xffffffff


	//   ....[27]....
        /*010c*/ 	.word	0xffffffff


	//   ....[28]....
        /*0110*/ 	.word	0xffffffff


	//   ....[29]....
        /*0114*/ 	.word	0xffffffff


	//----- nvinfo : EIATTR_COOP_GROUP_INSTR_OFFSETS
	.align		4
.L_140:
        /*0118*/ 	.byte	0x04, 0x28
        /*011a*/ 	.short	(.L_142 - .L_141)


	//   ....[0]....
.L_141:
        /*011c*/ 	.word	0x00000df0


	//   ....[1]....
        /*0120*/ 	.word	0x00000e00


	//   ....[2]....
        /*0124*/ 	.word	0x00000e70


	//   ....[3]....
        /*0128*/ 	.word	0x00000e80


	//   ....[4]....
        /*012c*/ 	.word	0x00000ee0


	//   ....[5]....
        /*0130*/ 	.word	0x00000ef0


	//   ....[6]....
        /*0134*/ 	.word	0x00000f40


	//   ....[7]....
        /*0138*/ 	.word	0x00000f60


	//   ....[8]....
        /*013c*/ 	.word	0x00000fb0


	//   ....[9]....
        /*0140*/ 	.word	0x00000fe0


	//   ....[10]....
        /*0144*/ 	.word	0x000012a0


	//   ....[11]....
        /*0148*/ 	.word	0x000012b0


	//   ....[12]....
        /*014c*/ 	.word	0x00001340


	//   ....[13]....
        /*0150*/ 	.word	0x00001360


	//   ....[14]....
        /*0154*/ 	.word	0x000013b0


	//   ....[15]....
        /*0158*/ 	.word	0x000013d0


	//   ....[16]....
        /*015c*/ 	.word	0x00001420


	//   ....[17]....
        /*0160*/ 	.word	0x00001450


	//   ....[18]....
        /*0164*/ 	.word	0x000014b0


	//   ....[19]....
        /*0168*/ 	.word	0x000014d0


	//   ....[20]....
        /*016c*/ 	.word	0x00004160


	//   ....[21]....
        /*0170*/ 	.word	0x00004170


	//   ....[22]....
        /*0174*/ 	.word	0x000041f0


	//   ....[23]....
        /*0178*/ 	.word	0x00004200


	//   ....[24]....
        /*017c*/ 	.word	0x00004260


	//   ....[25]....
        /*0180*/ 	.word	0x00004270


	//   ....[26]....
        /*0184*/ 	.word	0x000042c0


	//   ....[27]....
        /*0188*/ 	.word	0x000042f0


	//   ....[28]....
        /*018c*/ 	.word	0x00004370


	//   ....[29]....
        /*0190*/ 	.word	0x00004380


	//----- nvinfo : EIATTR_VRC_CTA_INIT_COUNT
	.align		4
.L_142:
        /*0194*/ 	.byte	0x02, 0x4a
	.zero		1
	.zero		1


	//----- nvinfo : EIATTR_EXIT_INSTR_OFFSETS
	.align		4
        /*0198*/ 	.byte	0x04, 0x1c
        /*019a*/ 	.short	(.L_144 - .L_143)


	//   ....[0]....
.L_143:
        /*019c*/ 	.word	0x000045b0


	//   ....[1]....
        /*01a0*/ 	.word	0x00004620


	//----- nvinfo : EIATTR_MAX_THREADS
	.align		4
.L_144:
        /*01a4*/ 	.byte	0x04, 0x05
        /*01a6*/ 	.short	(.L_146 - .L_145)
.L_145:
        /*01a8*/ 	.word	0x00000200
        /*01ac*/ 	.word	0x00000001
        /*01b0*/ 	.word	0x00000001


	//----- nvinfo : EIATTR_CRS_STACK_SIZE
	.align		4
.L_146:
        /*01b4*/ 	.byte	0x04, 0x1e
        /*01b6*/ 	.short	(.L_148 - .L_147)
.L_147:
        /*01b8*/ 	.word	0x00000000


	//----- nvinfo : EIATTR_CBANK_PARAM_SIZE
	.align		4
.L_148:
        /*01bc*/ 	.byte	0x03, 0x19
        /*01be*/ 	.short	0x0070


	//----- nvinfo : EIATTR_PARAM_CBANK
	.align		4
        /*01c0*/ 	.byte	0x04, 0x0a
        /*01c2*/ 	.short	(.L_150 - .L_149)
	.align		4
.L_149:
        /*01c4*/ 	.word	index@(.nv.constant0._ZN3cub18CUB_300001_SM_10006detail6reduce18DeviceReduceKernelINS2_10policy_hubIdyN4cuda3std3__44plusIdEEE10Policy1000EN6thrust24THRUST_300001_SM_1000_NS17counting_iteratorImNSD_11use_defaultESF_SF_EEyS9_dN32_GLOBAL__N__b1bba380_4_k_cu_main9IntegrandEEEvT0_PT3_T1_NS0_13GridEvenShareISM_EET2_T4_)
        /*01c8*/ 	.short	0x0380
        /*01ca*/ 	.short	0x0070


	//----- nvinfo : EIATTR_SW_WAR
	.align		4
.L_150:
        /*01cc*/ 	.byte	0x04, 0x36
        /*01ce*/ 	.short	(.L_152 - .L_151)
.L_151:
        /*01d0*/ 	.word	0x00000008
.L_152:


//--------------------- .nv.info._ZN3cub18CUB_300001_SM_10006detail6reduce28DeviceReduceSingleTileKernelINS2_10policy_hubIdyN4cuda3std3__44plusIdEEE10Policy1000EN6thrust24THRUST_300001_SM_1000_NS17counting_iteratorImNSD_11use_defaultESF_SF_EEPdyS9_ddN32_GLOBAL__N__b1bba380_4_k_cu_main9IntegrandEEEvT0_T1_T2_T3_T4_T6_ --------------------------
	.section	.nv.info._ZN3cub18CUB_300001_SM_10006detail6reduce28DeviceReduceSingleTileKernelINS2_10policy_hubIdyN4cuda3std3__44plusIdEEE10Policy1000EN6thrust24THRUST_300001_SM_1000_NS17counting_iteratorImNSD_11use_defaultESF_SF_EEPdyS9_ddN32_GLOBAL__N__b1bba380_4_k_cu_main9IntegrandEEEvT0_T1_T2_T3_T4_T6_,"",@"SHT_CUDA_INFO"
	.sectionflags	@""
	.align	4


	//----- nvinfo : EIATTR_CUDA_API_VERSION
	.align		4
        /*0000*/ 	.byte	0x04, 0x37
        /*0002*/ 	.short	(.L_154 - .L_153)
.L_153:
        /*0004*/ 	.word	0x00000082


	//----- nvinfo : EIATTR_KPARAM_INFO
	.align		4
.L_154:
        /*0008*/ 	.byte	0x04, 0x17
        /*000a*/ 	.short	(.L_156 - .L_155)
.L_155:
        /*000c*/ 	.word	0x00000000
        /*0010*/ 	.short	0x0005
        /*0012*/ 	.short	0x0028
        /*0014*/ 	.byte	0x00, 0xf0, 0x21, 0x00


	//----- nvinfo : EIATTR_KPARAM_INFO
	.align		4
.L_156:
        /*0018*/ 	.byte	0x04, 0x17
        /*001a*/ 	.short	(.L_158 - .L_157)
.L_157:
        /*001c*/ 	.word	0x00000000
        /*0020*/ 	.short	0x0004
        /*0022*/ 	.short	0x0020
        /*0024*/ 	.byte	0x00, 0xf0, 0x21, 0x00


	//----- nvinfo : EIATTR_KPARAM_INFO
	.align		4
.L_158:
        /*0028*/ 	.byte	0x04, 0x17
        /*002a*/ 	.short	(.L_160 - .L_159)
.L_159:
        /*002c*/ 	.word	0x00000000
        /*0030*/ 	.short	0x0003
        /*0032*/ 	.short	0x0018
        /*0034*/ 	.byte	0x00, 0xf0, 0x05, 0x00


	//----- nvinfo : EIATTR_KPARAM_INFO
	.align		4
.L_160:
        /*0038*/ 	.byte	0x04, 0x17
        /*003a*/ 	.short	(.L_162 - .L_161)
.L_161:
        /*003c*/ 	.word	0x00000000
        /*0040*/ 	.short	0x0002
        /*0042*/ 	.short	0x0010
        /*0044*/ 	.byte	0x00, 0xf0, 0x21, 0x00


	//----- nvinfo : EIATTR_KPARAM_INFO
	.align		4
.L_162:
        /*0048*/ 	.byte	0x04, 0x17
        /*004a*/ 	.short	(.L_164 - .L_163)
.L_163:
        /*004c*/ 	.word	0x00000000
        /*0050*/ 	.short	0x0001
        /*0052*/ 	.short	0x0008
        /*0054*/ 	.byte	0x00, 0xf5, 0x21, 0x00


	//----- nvinfo : EIATTR_KPARAM_INFO
	.align		4
.L_164:
        /*0058*/ 	.byte	0x04, 0x17
        /*005a*/ 	.short	(.L_166 - .L_165)
.L_165:
        /*005c*/ 	.word	0x00000000
        /*0060*/ 	.short	0x0000
        /*0062*/ 	.short	0x0000
        /*0064*/ 	.byte	0x00, 0xf0, 0x21, 0x00


	//----- nvinfo : EIATTR_SPARSE_MMA_MASK
	.align		4
.L_166:
        /*0068*/ 	.byte	0x03, 0x50
        /*006a*/ 	.short	0x0000


	//----- nvinfo : EIATTR_MAXREG_COUNT
	.align		4
        /*006c*/ 	.byte	0x03, 0x1b
        /*006e*/ 	.short	0x0080


	//----- nvinfo : EIATTR_NUM_BARRIERS
	.align		4
        /*0070*/ 	.byte	0x02, 0x4c
        /*0072*/ 	.byte	0x01
	.zero		1


	//----- nvinfo : EIATTR_MERCURY_ISA_VERSION
	.align		4
        /*0074*/ 	.byte	0x03, 0x5f
        /*0076*/ 	.short	0x0101


	//----- nvinfo : EIATTR_COOP_GROUP_MASK_REGIDS
	.align		4
        /*0078*/ 	.byte	0x04, 0x29
        /*007a*/ 	.short	(.L_168 - .L_167)


	//   ....[0]....
.L_167:
        /*007c*/ 	.word	0xffffffff


	//   ....[1]....
        /*0080*/ 	.word	0xffffffff


	//   ....[2]....
        /*0084*/ 	.word	0xffffffff


	//   ....[3]....
        /*0088*/ 	.word	0xffffffff


	//   ....[4]....
        /*008c*/ 	.word	0xffffffff


	//   ....[5]....
        /*0090*/ 	.word	0xffffffff


	//   ....[6]....
        /*0094*/ 	.word	0xffffffff


	//   ....[7]....
        /*0098*/ 	.word	0xffffffff


	//   ....[8]....
        /*009c*/ 	.word	0xffffffff


	//   ....[9]....
        /*00a0*/ 	.word	0xffffffff


	//   ....[10]....
        /*00a4*/ 	.word	0xffffffff


	//   ....[11]....
        /*00a8*/ 	.word	0xffffffff


	//   ....[12]....
        /*00ac*/ 	.word	0xffffffff


	//   ....[13]....
        /*00b0*/ 	.word	0xffffffff


	//   ....[14]....
        /*00b4*/ 	.word	0xffffffff


	//   ....[15]....
        /*00b8*/ 	.word	0xffffffff


	//   ....[16]....
        /*00bc*/ 	.word	0xffffffff


	//   ....[17]....
        /*00c0*/ 	.word	0xffffffff


	//   ....[18]....
        /*00c4*/ 	.word	0xffffffff


	//   ....[19]....
        /*00c8*/ 	.word	0xffffffff


	//   ....[20]....
        /*00cc*/ 	.word	0xffffffff


	//   ....[21]....
        /*00d0*/ 	.word	0xffffffff


	//   ....[22]....
        /*00d4*/ 	.word	0xffffffff


	//   ....[23]....
        /*00d8*/ 	.word	0xffffffff


	//   ....[24]....
        /*00dc*/ 	.word	0xffffffff


	//   ....[25]....
        /*00e0*/ 	.word	0xffffffff


	//   ....[26]....
        /*00e4*/ 	.word	0xffffffff


	//   ....[27]....
        /*00e8*/ 	.word	0xffffffff


	//   ....[28]....
        /*00ec*/ 	.word	0xffffffff


	//   ....[29]....
        /*00f0*/ 	.word	0xffffffff


	//----- nvinfo : EIATTR_COOP_GROUP_INSTR_OFFSETS
	.align		4
.L_168:
        /*00f4*/ 	.byte	0x04, 0x28
        /*00f6*/ 	.short	(.L_170 - .L_169)


	//   ....[0]....
.L_169:
        /*00f8*/ 	.word	0x00000db0


	//   ....[1]....
        /*00fc*/ 	.word	0x00000dc0


	//   ....[2]....
        /*0100*/ 	.word	0x00000e30


	//   ....[3]....
        /*0104*/ 	.word	0x00000e60


	//   ....[4]....
        /*0108*/ 	.word	0x00000ed0


	//   ....[5]....
        /*010c*/ 	.word	0x00000ef0


	//   ....[6]....
        /*0110*/ 	.word	0x00000f50


	//   ....[7]....
        /*0114*/ 	.word	0x00000f60


	//   ....[8]....
        /*0118*/ 	.word	0x00000fb0


	//   ....[9]....
        /*011c*/ 	.word	0x00000fc0


	//   ....[10]....
        /*0120*/ 	.word	0x00001260


	//   ....[11]....
        /*0124*/ 	.word	0x00001270


	//   ....[12]....
        /*0128*/ 	.word	0x000012f0


	//   ....[13]....
        /*012c*/ 	.word	0x00001310


	//   ....[14]....
        /*0130*/ 	.word	0x00001360


	//   ....[15]....
        /*0134*/ 	.word	0x00001380


	//   ....[16]....
        /*0138*/ 	.word	0x000013f0


	//   ....[17]....
        /*013c*/ 	.word	0x00001400


	//   ....[18]....
        /*0140*/ 	.word	0x00001450


	//   ....[19]....
        /*0144*/ 	.word	0x00001480


	//   ....[20]....
        /*0148*/ 	.word	0x00003d60


	//   ....[21]....
        /*014c*/ 	.word	0x00003d70


	//   ....[22]....
        /*0150*/ 	.word	0x00003de0


	//   ....[23]....
        /*0154*/ 	.word	0x00003df0


	//   ....[24]....
        /*0158*/ 	.word	0x00003e50


	//   ....[25]....
        /*015c*/ 	.word	0x00003e60


	//   ....[26]....
        /*0160*/ 	.word	0x00003eb0


	//   ....[27]....
        /*0164*/ 	.word	0x00003ee0


	//   ....[28]....
        /*0168*/ 	.word	0x00003f60


	//   ....[29]....
        /*016c*/ 	.word	0x00003f70


	//----- nvinfo : EIATTR_VRC_CTA_INIT_COUNT
	.align		4
.L_170:
        /*0170*/ 	.byte	0x02, 0x4a
	.zero		1
	.zero		1


	//----- nvinfo : EIATTR_EXIT_INSTR_OFFSETS
	.align		4
        /*0174*/ 	.byte	0x04, 0x1c
        /*0176*/ 	.short	(.L_172 - .L_171)


	//   ....[0]....
.L_171:
        /*0178*/ 	.word	0x00000080


	//   ....[1]....
        /*017c*/ 	.word	0x000000c0


	//   ....[2]....
        /*0180*/ 	.word	0x000041a0


	//   ....[3]....
        /*0184*/ 	.word	0x000041f0


	//----- nvinfo : EIATTR_MAX_THREADS
	.align		4
.L_172:
        /*0188*/ 	.byte	0x04, 0x05
        /*018a*/ 	.short	(.L_174 - .L_173)
.L_173:
        /*018c*/ 	.word	0x00000200
        /*0190*/ 	.word	0x00000001
        /*0194*/ 	.word	0x00000001


	//----- nvinfo : EIATTR_CRS_STACK_SIZE
	.align		4
.L_174:
        /*0198*/ 	.byte	0x04, 0x1e
        /*019a*/ 	.short	(.L_176 - .L_175)
.L_175:
        /*019c*/ 	.word	0x00000000


	//----- nvinfo : EIATTR_CBANK_PARAM_SIZE
	.align		4
.L_176:
        /*01a0*/ 	.byte	0x03, 0x19
        /*01a2*/ 	.short	0x0030


	//----- nvinfo : EIATTR_PARAM_CBANK
	.align		4
        /*01a4*/ 	.byte	0x04, 0x0a
        /*01a6*/ 	.short	(.L_178 - .L_177)
	.align		4
.L_177:
        /*01a8*/ 	.word	index@(.nv.constant0._ZN3cub18CUB_300001_SM_10006detail6reduce28DeviceReduceSingleTileKernelINS2_10policy_hubIdyN4cuda3std3__44plusIdEEE10Policy1000EN6thrust24THRUST_300001_SM_1000_NS17counting_iteratorImNSD_11use_defaultESF_SF_EEPdyS9_ddN32_GLOBAL__N__b1bba380_4_k_cu_main9IntegrandEEEvT0_T1_T2_T3_T4_T6_)
        /*01ac*/ 	.short	0x0380
        /*01ae*/ 	.short	0x0030


	//----- nvinfo : EIATTR_SW_WAR
	.align		4
.L_178:
        /*01b0*/ 	.byte	0x04, 0x36
        /*01b2*/ 	.short	(.L_180 - .L_179)
.L_179:
        /*01b4*/ 	.word	0x00000008
.L_180:


//--------------------- .nv.info._ZN3cub18CUB_300001_SM_10006detail6reduce28DeviceReduceSingleTileKernelINS2_10policy_hubIdjN4cuda3std3__44plusIdEEE10Policy1000EPdSC_iS9_ddNS7_10__identityEEEvT0_T1_T2_T3_T4_T6_ --------------------------
	.section	.nv.info._ZN3cub18CUB_300001_SM_10006detail6reduce28DeviceReduceSingleTileKernelINS2_10policy_hubIdjN4cuda3std3__44plusIdEEE10Policy1000EPdSC_iS9_ddNS7_10__identityEEEvT0_T1_T2_T3_T4_T6_,"",@"SHT_CUDA_INFO"
	.sectionflags	@""
	.align	4


	//----- nvinfo : EIATTR_CUDA_API_VERSION
	.align		4
        /*0000*/ 	.byte	0x04, 0x37
        /*0002*/ 	.short	(.L_182 - .L_181)
.L_181:
        /*0004*/ 	.word	0x00000082


	//----- nvinfo : EIATTR_KPARAM_INFO
	.align		4
.L_182:
        /*0008*/ 	.byte	0x04, 0x17
        /*000a*/ 	.short	(.L_184 - .L_183)
.L_183:
        /*000c*/ 	.word	0x00000000
        /*0010*/ 	.short	0x0005
        /*0012*/ 	.short	0x0020
        /*0014*/ 	.byte	0x00, 0xf0, 0x05, 0x00


	//----- nvinfo : EIATTR_KPARAM_INFO
	.align		4
.L_184:
        /*0018*/ 	.byte	0x04, 0x17
        /*001a*/ 	.short	(.L_186 - .L_185)
.L_185:
        /*001c*/ 	.word	0x00000000
        /*0020*/ 	.short	0x0004
        /*0022*/ 	.short	0x0018
        /*0024*/ 	.byte	0x00, 0xf0, 0x21, 0x00


	//----- nvinfo : EIATTR_KPARAM_INFO
	.align		4
.L_186:
        /*0028*/ 	.byte	0x04, 0x17
        /*002a*/ 	.short	(.L_188 - .L_187)
.L_187:
        /*002c*/ 	.word	0x00000000
        /*0030*/ 	.short	0x0003
        /*0032*/ 	.short	0x0014
        /*0034*/ 	.byte	0x00, 0xf0, 0x05, 0x00


	//----- nvinfo : EIATTR_KPARAM_INFO
	.align		4
.L_188:
        /*0038*/ 	.byte	0x04, 0x17
        /*003a*/ 	.short	(.L_190 - .L_189)
.L_189:
        /*003c*/ 	.word	0x00000000
        /*0040*/ 	.short	0x0002
        /*0042*/ 	.short	0x0010
        /*0044*/ 	.byte	0x00, 0xf0, 0x11, 0x00


	//----- nvinfo : EIATTR_KPARAM_INFO
	.align		4
.L_190:
        /*0048*/ 	.byte	0x04, 0x17
        /*004a*/ 	.short	(.L_192 - .L_191)
.L_191:
        /*004c*/ 	.word	0x00000000
        /*0050*/ 	.short	0x0001
        /*0052*/ 	.short	0x0008
        /*0054*/ 	.byte	0x00, 0xf5, 0x21, 0x00


	//----- nvinfo : EIATTR_KPARAM_INFO
	.align		4
.L_192:
        /*0058*/ 	.byte	0x04, 0x17
        /*005a*/ 	.short	(.L_194 - .L_193)
.L_193:
        /*005c*/ 	.word	0x00000000
        /*0060*/ 	.short	0x0000
        /*0062*/ 	.short	0x0000
        /*0064*/ 	.byte	0x00, 0xf5, 0x21, 0x00


	//----- nvinfo : EIATTR_SPARSE_MMA_MASK
	.align		4
.L_194:
        /*0068*/ 	.byte	0x03, 0x50
        /*006a*/ 	.short	0x0000


	//----- nvinfo : EIATTR_MAXREG_COUNT
	.align		4
        /*006c*/ 	.byte	0x03, 0x1b
        /*006e*/ 	.short	0x0060


	//----- nvinfo : EIATTR_NUM_BARRIERS
	.align		4
        /*0070*/ 	.byte	0x02, 0x4c
        /*0072*/ 	.byte	0x01
	.zero		1


	//----- nvinfo : EIATTR_MERCURY_ISA_VERSION
	.align		4
        /*0074*/ 	.byte	0x03, 0x5f
        /*0076*/ 	.short	0x0101


	//----- nvinfo : EIATTR_COOP_GROUP_MASK_REGIDS
	.align		4
        /*0078*/ 	.byte	0x04, 0x29
        /*007a*/ 	.short	(.L_196 - .L_195)


	//   ....[0]....
.L_195:
        /*007c*/ 	.word	0xffffffff


	//   ....[1]....
        /*0080*/ 	.word	0xffffffff


	//   ....[2]....
        /*0084*/ 	.word	0xffffffff


	//   ....[3]....
        /*0088*/ 	.word	0xffffffff


	//   ....[4]....
        /*008c*/ 	.word	0xffffffff


	//   ....[5]....
        /*0090*/ 	.word	0xffffffff


	//   ....[6]....
        /*0094*/ 	.word	0xffffffff


	//   ....[7]....
        /*0098*/ 	.word	0xffffffff


	//   ....[8]....
        /*009c*/ 	.word	0xffffffff


	//   ....[9]....
        /*00a0*/ 	.word	0xffffffff


	//   ....[10]....
        /*00a4*/ 	.word	0xffffffff


	//   ....[11]....
        /*00a8*/ 	.word	0xffffffff


	//   ....[12]....
        /*00ac*/ 	.word	0xffffffff


	//   ....[13]....
        /*00b0*/ 	.word	0xffffffff


	//   ....[14]....
        /*00b4*/ 	.word	0xffffffff


	//   ....[15]....
        /*00b8*/ 	.word	0xffffffff


	//   ....[16]....
        /*00bc*/ 	.word	0xffffffff


	//   ....[17]....
        /*00c0*/ 	.word	0xffffffff


	//   ....[18]....
        /*00c4*/ 	.word	0xffffffff


	//   ....[19]....
        /*00c8*/ 	.word	0xffffffff


	//   ....[20]....
        /*00cc*/ 	.word	0xffffffff


	//   ....[21]....
        /*00d0*/ 	.word	0xffffffff


	//   ....[22]....
        /*00d4*/ 	.word	0xffffffff


	//   ....[23]....
        /*00d8*/ 	.word	0xffffffff


	//   ....[24]....
        /*00dc*/ 	.word	0xffffffff


	//   ....[25]....
        /*00e0*/ 	.word	0xffffffff


	//   ....[26]....
        /*00e4*/ 	.word	0xffffffff


	//   ....[27]....
        /*00e8*/ 	.word	0xffffffff


	//   ....[28]....
        /*00ec*/ 	.word	0xffffffff


	//   ....[29]....
        /*00f0*/ 	.word	0xffffffff


	//----- nvinfo : EIATTR_COOP_GROUP_INSTR_OFFSETS
	.align		4
.L_196:
        /*00f4*/ 	.byte	0x04, 0x28
        /*00f6*/ 	.short	(.L_198 - .L_197)


	//   ....[0]....
.L_197:
        /*00f8*/ 	.word	0x00000980


	//   ....[1]....
        /*00fc*/ 	.word	0x00000990


	//   ....[2]....
        /*0100*/ 	.word	0x00000a00


	//   ....[3]....
        /*0104*/ 	.word	0x00000a30


	//   ....[4]....
        /*0108*/ 	.word	0x00000aa0


	//   ....[5]....
        /*010c*/ 	.word	0x00000ab0


	//   ....[6]....
        /*0110*/ 	.word	0x00000b00


	//   ....[7]....
        /*0114*/ 	.word	0x00000b10


	//   ....[8]....
        /*0118*/ 	.word	0x00000b60


	//   ....[9]....
        /*011c*/ 	.word	0x00000b80


	//   ....[10]....
        /*0120*/ 	.word	0x00000e90


	//   ....[11]....
        /*0124*/ 	.word	0x00000ea0


	//   ....[12]....
        /*0128*/ 	.word	0x00000f30


	//   ....[13]....
        /*012c*/ 	.word	0x00000f50


	//   ....[14]....
        /*0130*/ 	.word	0x00000fa0


	//   ....[15]....
        /*0134*/ 	.word	0x00000fc0


	//   ....[16]....
        /*0138*/ 	.word	0x00001010


	//   ....[17]....
        /*013c*/ 	.word	0x00001040


	//   ....[18]....
        /*0140*/ 	.word	0x000010a0


	//   ....[19]....
        /*0144*/ 	.word	0x000010d0


	//   ....[20]....
        /*0148*/ 	.word	0x000022b0


	//   ....[21]....
        /*014c*/ 	.word	0x000022c0


	//   ....[22]....
        /*0150*/ 	.word	0x00002330


	//   ....[23]....
        /*0154*/ 	.word	0x00002340


	//   ....[24]....
        /*0158*/ 	.word	0x000023a0


	//   ....[25]....
        /*015c*/ 	.word	0x000023d0


	//   ....[26]....
        /*0160*/ 	.word	0x00002450


	//   ....[27]....
        /*0164*/ 	.word	0x00002460


	//   ....[28]....
        /*0168*/ 	.word	0x000024b0


	//   ....[29]....
        /*016c*/ 	.word	0x000024c0


	//----- nvinfo : EIATTR_VRC_CTA_INIT_COUNT
	.align		4
.L_198:
        /*0170*/ 	.byte	0x02, 0x4a
	.zero		1
	.zero		1


	//----- nvinfo : EIATTR_EXIT_INSTR_OFFSETS
	.align		4
        /*0174*/ 	.byte	0x04, 0x1c
        /*0176*/ 	.short	(.L_200 - .L_199)


	//   ....[0]....
.L_199:
        /*0178*/ 	.word	0x00000080


	//   ....[1]....
        /*017c*/ 	.word	0x000000c0


	//   ....[2]....
        /*0180*/ 	.word	0x00002750


	//   ....[3]....
        /*0184*/ 	.word	0x000027a0


	//----- nvinfo : EIATTR_MAX_THREADS
	.align		4
.L_200:
        /*0188*/ 	.byte	0x04, 0x05
        /*018a*/ 	.short	(.L_202 - .L_201)
.L_201:
        /*018c*/ 	.word	0x00000280
        /*0190*/ 	.word	0x00000001
        /*0194*/ 	.word	0x00000001


	//----- nvinfo : EIATTR_CRS_STACK_SIZE
	.align		4
.L_202:
        /*0198*/ 	.byte	0x04, 0x1e
        /*019a*/ 	.short	(.L_204 - .L_203)
.L_203:
        /*019c*/ 	.word	0x00000000


	//----- nvinfo : EIATTR_CBANK_PARAM_SIZE
	.align		4
.L_204:
        /*01a0*/ 	.byte	0x03, 0x19
        /*01a2*/ 	.short	0x0021


	//----- nvinfo : EIATTR_PARAM_CBANK
	.align		4
        /*01a4*/ 	.byte	0x04, 0x0a
        /*01a6*/ 	.short	(.L_206 - .L_205)
	.align		4
.L_205:
        /*01a8*/ 	.word	index@(.nv.constant0._ZN3cub18CUB_300001_SM_10006detail6reduce28DeviceReduceSingleTileKernelINS2_10policy_hubIdjN4cuda3std3__44plusIdEEE10Policy1000EPdSC_iS9_ddNS7_10__identityEEEvT0_T1_T2_T3_T4_T6_)
        /*01ac*/ 	.short	0x0380
        /*01ae*/ 	.short	0x0021


	//----- nvinfo : EIATTR_SW_WAR
	.align		4
.L_206:
        /*01b0*/ 	.byte	0x04, 0x36
        /*01b2*/ 	.short	(.L_208 - .L_207)
.L_207:
        /*01b4*/ 	.word	0x00000008
.L_208:


//--------------------- .nv.info._ZN3cub18CUB_300001_SM_10006detail6reduce18DeviceReduceKernelINS2_10policy_hubIdjN4cuda3std3__44plusIdEEE10Policy1000EN6thrust24THRUST_300001_SM_1000_NS17counting_iteratorImNSD_11use_defaultESF_SF_EEjS9_dN32_GLOBAL__N__b1bba380_4_k_cu_main9IntegrandEEEvT0_PT3_T1_NS0_13GridEvenShareISM_EET2_T4_ --------------------------
	.section	.nv.info._ZN3cub18CUB_300001_SM_10006detail6reduce18DeviceReduceKernelINS2_10policy_hubIdjN4cuda3std3__44plusIdEEE10Policy1000EN6thrust24THRUST_300001_SM_1000_NS17counting_iteratorImNSD_11use_defaultESF_SF_EEjS9_dN32_GLOBAL__N__b1bba380_4_k_cu_main9IntegrandEEEvT0_PT3_T1_NS0_13GridEvenShareISM_EET2_T4_,"",@"SHT_CUDA_INFO"
	.sectionflags	@""
	.align	4


	//----- nvinfo : EIATTR_CUDA_API_VERSION
	.align		4
        /*0000*/ 	.byte	0x04, 0x37
        /*0002*/ 	.short	(.L_210 - .L_209)
.L_209:
        /*0004*/ 	.word	0x00000082


	//----- nvinfo : EIATTR_KPARAM_INFO
	.align		4
.L_210:
        /*0008*/ 	.byte	0x04, 0x17
        /*000a*/ 	.short	(.L_212 - .L_211)
.L_211:
        /*000c*/ 	.word	0x00000000
        /*0010*/ 	.short	0x0005
        /*0012*/ 	.short	0x0040
        /*0014*/ 	.byte	0x00, 0xf0, 0x21, 0x00


	//----- nvinfo : EIATTR_KPARAM_INFO
	.align		4
.L_212:
        /*0018*/ 	.byte	0x04, 0x17
        /*001a*/ 	.short	(.L_214 - .L_213)
.L_213:
        /*001c*/ 	.word	0x00000000
        /*0020*/ 	.short	0x0004
        /*0022*/ 	.short	0x003c
        /*0024*/ 	.byte	0x00, 0xf0, 0x05, 0x00


	//----- nvinfo : EIATTR_KPARAM_INFO
	.align		4
.L_214:
        /*0028*/ 	.byte	0x04, 0x17
        /*002a*/ 	.short	(.L_216 - .L_215)
.L_215:
        /*002c*/ 	.word	0x00000000
        /*0030*/ 	.short	0x0003
        /*0032*/ 	.short	0x0014
        /*0034*/ 	.byte	0x00, 0xf0, 0xa1, 0x00


	//----- nvinfo : EIATTR_KPARAM_INFO
	.align		4
.L_216:
        /*0038*/ 	.byte	0x04, 0x17
        /*003a*/ 	.short	(.L_218 - .L_217)
.L_217:
        /*003c*/ 	.word	0x00000000
        /*0040*/ 	.short	0x0002
        /*0042*/ 	.short	0x0010
        /*0044*/ 	.byte	0x00, 0xf0, 0x11, 0x00


	//----- nvinfo : EIATTR_KPARAM_INFO
	.align		4
.L_218:
        /*0048*/ 	.byte	0x04, 0x17
        /*004a*/ 	.short	(.L_220 - .L_219)
.L_219:
        /*004c*/ 	.word	0x00000000
        /*0050*/ 	.short	0x0001
        /*0052*/ 	.short	0x0008
        /*0054*/ 	.byte	0x00, 0xf5, 0x21, 0x00


	//----- nvinfo : EIATTR_KPARAM_INFO
	.align		4
.L_220:
        /*0058*/ 	.byte	0x04, 0x17
        /*005a*/ 	.short	(.L_222 - .L_221)
.L_221:
        /*005c*/ 	.word	0x00000000
        /*0060*/ 	.short	0x0000
        /*0062*/ 	.short	0x0000
        /*0064*/ 	.byte	0x00, 0xf0, 0x21, 0x00


	//----- nvinfo : EIATTR_SPARSE_MMA_MASK
	.align		4
.L_222:
        /*0068*/ 	.byte	0x03, 0x50
        /*006a*/ 	.short	0x0000


	//----- nvinfo : EIATTR_MAXREG_COUNT
	.align		4
        /*006c*/ 	.byte	0x03, 0x1b
        /*006e*/ 	.short	0x0060


	//----- nvinfo : EIATTR_NUM_BARRIERS
	.align		4
        /*0070*/ 	.byte	0x02, 0x4c
        /*0072*/ 	.byte	0x01
	.zero		1


	//----- nvinfo : EIATTR_MERCURY_ISA_VERSION
	.align		4
        /*0074*/ 	.byte	0x03, 0x5f
        /*0076*/ 	.short	0x0101


	//----- nvinfo : EIATTR_COOP_GROUP_MASK_REGIDS
	.align		4
        /*0078*/ 	.byte	0x04, 0x29
        /*007a*/ 	.short	(.L_224 - .L_223)


	//   ....[0]....
.L_223:
        /*007c*/ 	.word	0xffffffff


	//   ....[1]....
        /*0080*/ 	.word	0xffffffff


	//   ....[2]....
        /*0084*/ 	.word	0xffffffff


	//   ....[3]....
        /*0088*/ 	.word	0xffffffff


	//   ....[4]....
        /*008c*/ 	.word	0xffffffff


	//   ....[5]....
        /*0090*/ 	.word	0xffffffff


	//   ....[6]....
        /*0094*/ 	.word	0xffffffff


	//   ....[7]....
        /*0098*/ 	.word	0xffffffff


	//   ....[8]....
        /*009c*/ 	.word	0xffffffff


	//   ....[9]....
        /*00a0*/ 	.word	0xffffffff


	//   ....[10]....
        /*00a4*/ 	.word	0xffffffff


	//   ....[11]....
        /*00a8*/ 	.word	0xffffffff


	//   ....[12]....
        /*00ac*/ 	.word	0xffffffff


	//   ....[13]....
        /*00b0*/ 	.word	0xffffffff


	//   ....[14]....
        /*00b4*/ 	.word	0xffffffff


	//   ....[15]....
        /*00b8*/ 	.word	0xffffffff


	//   ....[16]....
        /*00bc*/ 	.word	0xffffffff


	//   ....[17]....
        /*00c0*/ 	.word	0xffffffff


	//   ....[18]....
        /*00c4*/ 	.word	0xffffffff


	//   ....[19]....
        /*00c8*/ 	.word	0xffffffff


	//   ....[20]....
        /*00cc*/ 	.word	0xffffffff


	//   ....[21]....
        /*00d0*/ 	.word	0xffffffff


	//   ....[22]....
        /*00d4*/ 	.word	0xffffffff


	//   ....[23]....
        /*00d8*/ 	.word	0xffffffff


	//   ....[24]....
        /*00dc*/ 	.word	0xffffffff


	//   ....[25]....
        /*00e0*/ 	.word	0xffffffff


	//   ....[26]....
        /*00e4*/ 	.word	0xffffffff


	//   ....[27]....
        /*00e8*/ 	.word	0xffffffff


	//   ....[28]....
        /*00ec*/ 	.word	0xffffffff


	//   ....[29]....
        /*00f0*/ 	.word	0xffffffff


	//----- nvinfo : EIATTR_COOP_GROUP_INSTR_OFFSETS
	.align		4
.L_224:
        /*00f4*/ 	.byte	0x04, 0x28
        /*00f6*/ 	.short	(.L_226 - .L_225)


	//   ....[0]....
.L_225:
        /*00f8*/ 	.word	0x00000d70


	//   ....[1]....
        /*00fc*/ 	.word	0x00000d80


	//   ....[2]....
        /*0100*/ 	.word	0x00000df0


	//   ....[3]....
        /*0104*/ 	.word	0x00000e20


	//   ....[4]....
        /*0108*/ 	.word	0x00000e90


	//   ....[5]....
        /*010c*/ 	.word	0x00000eb0


	//   ....[6]....
        /*0110*/ 	.word	0x00000f10


	//   ....[7]....
        /*0114*/ 	.word	0x00000f20


	//   ....[8]....
        /*0118*/ 	.word	0x00000f70


	//   ....[9]....
        /*011c*/ 	.word	0x00000f80


	//   ....[10]....
        /*0120*/ 	.word	0x00001280


	//   ....[11]....
        /*0124*/ 	.word	0x00001290


	//   ....[12]....
        /*0128*/ 	.word	0x00001330


	//   ....[13]....
        /*012c*/ 	.word	0x00001340


	//   ....[14]....
        /*0130*/ 	.word	0x00001390


	//   ....[15]....
        /*0134*/ 	.word	0x000013b0


	//   ....[16]....
        /*0138*/ 	.word	0x00001400


	//   ....[17]....
        /*013c*/ 	.word	0x00001420


	//   ....[18]....
        /*0140*/ 	.word	0x00001470


	//   ....[19]....
        /*0144*/ 	.word	0x000014a0


	//   ....[20]....
        /*0148*/ 	.word	0x00004250


	//   ....[21]....
        /*014c*/ 	.word	0x00004260


	//   ....[22]....
        /*0150*/ 	.word	0x000042d0


	//   ....[23]....
        /*0154*/ 	.word	0x000042e0


	//   ....[24]....
        /*0158*/ 	.word	0x00004340


	//   ....[25]....
        /*015c*/ 	.word	0x00004350


	//   ....[26]....
        /*0160*/ 	.word	0x000043a0


	//   ....[27]....
        /*0164*/ 	.word	0x000043d0


	//   ....[28]....
        /*0168*/ 	.word	0x00004450


	//   ....[29]....
        /*016c*/ 	.word	0x00004460


	//----- nvinfo : EIATTR_VRC_CTA_INIT_COUNT
	.align		4
.L_226:
        /*0170*/ 	.byte	0x02, 0x4a
	.zero		1
	.zero		1


	//----- nvinfo : EIATTR_EXIT_INSTR_OFFSETS
	.align		4
        /*0174*/ 	.byte	0x04, 0x1c
        /*0176*/ 	.short	(.L_228 - .L_227)


	//   ....[0]....
.L_227:
        /*0178*/ 	.word	0x000046f0


	//   ....[1]....
        /*017c*/ 	.word	0x00004760


	//----- nvinfo : EIATTR_MAX_THREADS
	.align		4
.L_228:
        /*0180*/ 	.byte	0x04, 0x05
        /*0182*/ 	.short	(.L_230 - .L_229)
.L_229:
        /*0184*/ 	.word	0x00000280
        /*0188*/ 	.word	0x00000001
        /*018c*/ 	.word	0x00000001


	//----- nvinfo : EIATTR_CRS_STACK_SIZE
	.align		4
.L_230:
        /*0190*/ 	.byte	0x04, 0x1e
        /*0192*/ 	.short	(.L_232 - .L_231)
.L_231:
        /*0194*/ 	.word	0x00000000


	//----- nvinfo : EIATTR_CBANK_PARAM_SIZE
	.align		4
.L_232:
        /*0198*/ 	.byte	0x03, 0x19
        /*019a*/ 	.short	0x0048


	//----- nvinfo : EIATTR_PARAM_CBANK
	.align		4
        /*019c*/ 	.byte	0x04, 0x0a
        /*019e*/ 	.short	(.L_234 - .L_233)
	.align		4
.L_233:
        /*01a0*/ 	.word	index@(.nv.constant0._ZN3cub18CUB_300001_SM_10006detail6reduce18DeviceReduceKernelINS2_10policy_hubIdjN4cuda3std3__44plusIdEEE10Policy1000EN6thrust24THRUST_300001_SM_1000_NS17counting_iteratorImNSD_11use_defaultESF_SF_EEjS9_dN32_GLOBAL__N__b1bba380_4_k_cu_main9IntegrandEEEvT0_PT3_T1_NS0_13GridEvenShareISM_EET2_T4_)
        /*01a4*/ 	.short	0x0380
        /*01a6*/ 	.short	0x0048


	//----- nvinfo : EIATTR_SW_WAR
	.align		4
.L_234:
        /*01a8*/ 	.byte	0x04, 0x36
        /*01aa*/ 	.short	(.L_236 - .L_235)
.L_235:
        /*01ac*/ 	.word	0x00000008
.L_236:


//--------------------- .nv.info._ZN3cub18CUB_300001_SM_10006detail6reduce28DeviceReduceSingleTileKernelINS2_10policy_hubIdjN4cuda3std3__44plusIdEEE10Policy1000EN6thrust24THRUST_300001_SM_1000_NS17counting_iteratorImNSD_11use_defaultESF_SF_EEPdjS9_ddN32_GLOBAL__N__b1bba380_4_k_cu_main9IntegrandEEEvT0_T1_T2_T3_T4_T6_ --------------------------
	.section	.nv.info._ZN3cub18CUB_300001_SM_10006detail6reduce28DeviceReduceSingleTileKernelINS2_10policy_hubIdjN4cuda3std3__44plusIdEEE10Policy1000EN6thrust24THRUST_300001_SM_1000_NS17counting_iteratorImNSD_11use_defaultESF_SF_EEPdjS9_ddN32_GLOBAL__N__b1bba380_4_k_cu_main9IntegrandEEEvT0_T1_T2_T3_T4_T6_,"",@"SHT_CUDA_INFO"
	.sectionflags	@""
	.align	4


	//----- nvinfo : EIATTR_CUDA_API_VERSION
	.align		4
        /*0000*/ 	.byte	0x04, 0x37
        /*0002*/ 	.short	(.L_238 - .L_237)
.L_237:
        /*0004*/ 	.word	0x00000082


	//----- nvinfo : EIATTR_KPARAM_INFO
	.align		4
.L_238:
        /*0008*/ 	.byte	0x04, 0x17
        /*000a*/ 	.short	(.L_240 - .L_239)
.L_239:
        /*000c*/ 	.word	0x00000000
        /*0010*/ 	.short	0x0005
        /*0012*/ 	.short	0x0020
        /*0014*/ 	.byte	0x00, 0xf0, 0x21, 0x00


	//----- nvinfo : EIATTR_KPARAM_INFO
	.align		4
.L_240:
        /*0018*/ 	.byte	0x04, 0x17
        /*001a*/ 	.short	(.L_242 - .L_241)
.L_241:
        /*001c*/ 	.word	0x00000000
        /*0020*/ 	.short	0x0004
        /*0022*/ 	.short	0x0018
        /*0024*/ 	.byte	0x00, 0xf0, 0x21, 0x00


	//----- nvinfo : EIATTR_KPARAM_INFO
	.align		4
.L_242:
        /*0028*/ 	.byte	0x04, 0x17
        /*002a*/ 	.short	(.L_244 - .L_243)
.L_243:
        /*002c*/ 	.word	0x00000000
        /*0030*/ 	.short	0x0003
        /*0032*/ 	.short	0x0014
        /*0034*/ 	.byte	0x00, 0xf0, 0x05, 0x00


	//----- nvinfo : EIATTR_KPARAM_INFO
	.align		4
.L_244:
        /*0038*/ 	.byte	0x04, 0x17
        /*003a*/ 	.short	(.L_246 - .L_245)
.L_245:
        /*003c*/ 	.word	0x00000000
        /*0040*/ 	.short	0x0002
        /*0042*/ 	.short	0x0010
        /*0044*/ 	.byte	0x00, 0xf0, 0x11, 0x00


	//----- nvinfo : EIATTR_KPARAM_INFO
	.align		4
.L_246:
        /*0048*/ 	.byte	0x04, 0x17
        /*004a*/ 	.short	(.L_248 - .L_247)
.L_247:
        /*004c*/ 	.word	0x00000000
        /*0050*/ 	.short	0x0001
        /*0052*/ 	.short	0x0008
        /*0054*/ 	.byte	0x00, 0xf5, 0x21, 0x00


	//----- nvinfo : EIATTR_KPARAM_INFO
	.align		4
.L_248:
        /*0058*/ 	.byte	0x04, 0x17
        /*005a*/ 	.short	(.L_250 - .L_249)
.L_249:
        /*005c*/ 	.word	0x00000000
        /*0060*/ 	.short	0x0000
        /*0062*/ 	.short	0x0000
        /*0064*/ 	.byte	0x00, 0xf0, 0x21, 0x00


	//----- nvinfo : EIATTR_SPARSE_MMA_MASK
	.align		4
.L_250:
        /*0068*/ 	.byte	0x03, 0x50
        /*006a*/ 	.short	0x0000


	//----- nvinfo : EIATTR_MAXREG_COUNT
	.align		4
        /*006c*/ 	.byte	0x03, 0x1b
        /*006e*/ 	.short	0x0060


	//----- nvinfo : EIATTR_NUM_BARRIERS
	.align		4
        /*0070*/ 	.byte	0x02, 0x4c
        /*0072*/ 	.byte	0x01
	.zero		1


	//----- nvinfo : EIATTR_MERCURY_ISA_VERSION
	.align		4
        /*0074*/ 	.byte	0x03, 0x5f
        /*0076*/ 	.short	0x0101


	//----- nvinfo : EIATTR_COOP_GROUP_MASK_REGIDS
	.align		4
        /*0078*/ 	.byte	0x04, 0x29
        /*007a*/ 	.short	(.L_252 - .L_251)


	//   ....[0]....
.L_251:
        /*007c*/ 	.word	0xffffffff


	//   ....[1]....
        /*0080*/ 	.word	0xffffffff


	//   ....[2]....
        /*0084*/ 	.word	0xffffffff


	//   ....[3]....
        /*0088*/ 	.word	0xffffffff


	//   ....[4]....
        /*008c*/ 	.word	0xffffffff


	//   ....[5]....
        /*0090*/ 	.word	0xffffffff


	//   ....[6]....
        /*0094*/ 	.word	0xffffffff


	//   ....[7]....
        /*0098*/ 	.word	0xffffffff


	//   ....[8]....
        /*009c*/ 	.word	0xffffffff


	//   ....[9]....
        /*00a0*/ 	.word	0xffffffff


	//   ....[10]....
        /*00a4*/ 	.word	0xffffffff


	//   ....[11]....
        /*00a8*/ 	.word	0xffffffff


	//   ....[12]....
        /*00ac*/ 	.word	0xffffffff


	//   ....[13]....
        /*00b0*/ 	.word	0xffffffff


	//   ....[14]....
        /*00b4*/ 	.word	0xffffffff


	//   ....[15]....
        /*00b8*/ 	.word	0xffffffff


	//   ....[16]....
        /*00bc*/ 	.word	0xffffffff


	//   ....[17]....
        /*00c0*/ 	.word	0xffffffff


	//   ....[18]....
        /*00c4*/ 	.word	0xffffffff


	//   ....[19]....
        /*00c8*/ 	.word	0xffffffff


	//   ....[20]....
        /*00cc*/ 	.word	0xffffffff


	//   ....[21]....
        /*00d0*/ 	.word	0xffffffff


	//   ....[22]....
        /*00d4*/ 	.word	0xffffffff


	//   ....[23]....
        /*00d8*/ 	.word	0xffffffff


	//   ....[24]....
        /*00dc*/ 	.word	0xffffffff


	//   ....[25]....
        /*00e0*/ 	.word	0xffffffff


	//   ....[26]....
        /*00e4*/ 	.word	0xffffffff


	//   ....[27]....
        /*00e8*/ 	.word	0xffffffff


	//   ....[28]....
        /*00ec*/ 	.word	0xffffffff


	//   ....[29]....
        /*00f0*/ 	.word	0xffffffff


	//----- nvinfo : EIATTR_COOP_GROUP_INSTR_OFFSETS
	.align		4
.L_252:
        /*00f4*/ 	.byte	0x04, 0x28
        /*00f6*/ 	.short	(.L_254 - .L_253)


	//   ....[0]....
.L_253:
        /*00f8*/ 	.word	0x00000d80


	//   ....[1]....
        /*00fc*/ 	.word	0x00000d90


	//   ....[2]....
        /*0100*/ 	.word	0x00000e00


	//   ....[3]....
        /*0104*/ 	.word	0x00000e30


	//   ....[4]....
        /*0108*/ 	.word	0x00000ea0


	//   ....[5]....
        /*010c*/ 	.word	0x00000ec0


	//   ....[6]....
        /*0110*/ 	.word	0x00000f20


	//   ....[7]....
        /*0114*/ 	.word	0x00000f30


	//   ....[8]....
        /*0118*/ 	.word	0x00000f80


	//   ....[9]....
        /*011c*/ 	.word	0x00000f90


	//   ....[10]....
        /*0120*/ 	.word	0x00001290


	//   ....[11]....
        /*0124*/ 	.word	0x000012a0


	//   ....[12]....
        /*0128*/ 	.word	0x00001330


	//   ....[13]....
        /*012c*/ 	.word	0x00001340


	//   ....[14]....
        /*0130*/ 	.word	0x000013a0


	//   ....[15]....
        /*0134*/ 	.word	0x000013c0


	//   ....[16]....
        /*0138*/ 	.word	0x00001410


	//   ....[17]....
        /*013c*/ 	.word	0x00001430


	//   ....[18]....
        /*0140*/ 	.word	0x00001490


	//   ....[19]....
        /*0144*/ 	.word	0x000014c0


	//   ....[20]....
        /*0148*/ 	.word	0x000040b0


	//   ....[21]....
        /*014c*/ 	.word	0x000040c0


	//   ....[22]....
        /*0150*/ 	.word	0x00004130


	//   ....[23]....
        /*0154*/ 	.word	0x00004140


	//   ....[24]....
        /*0158*/ 	.word	0x000041a0


	//   ....[25]....
        /*015c*/ 	.word	0x000041b0


	//   ....[26]....
        /*0160*/ 	.word	0x00004200


	//   ....[27]....
        /*0164*/ 	.word	0x00004230


	//   ....[28]....
        /*0168*/ 	.word	0x000042b0


	//   ....[29]....
        /*016c*/ 	.word	0x000042c0


	//----- nvinfo : EIATTR_VRC_CTA_INIT_COUNT
	.align		4
.L_254:
        /*0170*/ 	.byte	0x02, 0x4a
	.zero		1
	.zero		1


	//----- nvinfo : EIATTR_EXIT_INSTR_OFFSETS
	.align		4
        /*0174*/ 	.byte	0x04, 0x1c
        /*0176*/ 	.short	(.L_256 - .L_255)


	//   ....[0]....
.L_255:
        /*0178*/ 	.word	0x00000070


	//   ....[1]....
        /*017c*/ 	.word	0x000000b0


	//   ....[2]....
        /*0180*/ 	.word	0x00004550


	//   ....[3]....
        /*0184*/ 	.word	0x000045a0


	//----- nvinfo : EIATTR_MAX_THREADS
	.align		4
.L_256:
        /*0188*/ 	.byte	0x04, 0x05
        /*018a*/ 	.short	(.L_258 - .L_257)
.L_257:
        /*018c*/ 	.word	0x00000280
        /*0190*/ 	.word	0x00000001
        /*0194*/ 	.word	0x00000001


	//----- nvinfo : EIATTR_CRS_STACK_SIZE
	.align		4
.L_258:
        /*0198*/ 	.byte	0x04, 0x1e
        /*019a*/ 	.short	(.L_260 - .L_259)
.L_259:
        /*019c*/ 	.word	0x00000000


	//----- nvinfo : EIATTR_CBANK_PARAM_SIZE
	.align		4
.L_260:
        /*01a0*/ 	.byte	0x03, 0x19
        /*01a2*/ 	.short	0x0028


	//----- nvinfo : EIATTR_PARAM_CBANK
	.align		4
        /*01a4*/ 	.byte	0x04, 0x0a
        /*01a6*/ 	.short	(.L_262 - .L_261)
	.align		4
.L_261:
        /*01a8*/ 	.word	index@(.nv.constant0._ZN3cub18CUB_300001_SM_10006detail6reduce28DeviceReduceSingleTileKernelINS2_10policy_hubIdjN4cuda3std3__44plusIdEEE10Policy1000EN6thrust24THRUST_300001_SM_1000_NS17counting_iteratorImNSD_11use_defaultESF_SF_EEPdjS9_ddN32_GLOBAL__N__b1bba380_4_k_cu_main9IntegrandEEEvT0_T1_T2_T3_T4_T6_)
        /*01ac*/ 	.short	0x0380
        /*01ae*/ 	.short	0x0028


	//----- nvinfo : EIATTR_SW_WAR
	.align		4
.L_262:
        /*01b0*/ 	.byte	0x04, 0x36
        /*01b2*/ 	.short	(.L_264 - .L_263)
.L_263:
        /*01b4*/ 	.word	0x00000008
.L_264:


//--------------------- .nv.info._ZN3cub18CUB_300001_SM_10006detail11EmptyKernelIvEEvv --------------------------
	.section	.nv.info._ZN3cub18CUB_300001_SM_10006detail11EmptyKernelIvEEvv,"",@"SHT_CUDA_INFO"
	.sectionflags	@""
	.align	4


	//----- nvinfo : EIATTR_CUDA_API_VERSION
	.align		4
        /*0000*/ 	.byte	0x04, 0x37
        /*0002*/ 	.short	(.L_266 - .L_265)
.L_265:
        /*0004*/ 	.word	0x00000082


	//----- nvinfo : EIATTR_SPARSE_MMA_MASK
	.align		4
.L_266:
        /*0008*/ 	.byte	0x03, 0x50
        /*000a*/ 	.short	0x0000


	//----- nvinfo : EIATTR_MAXREG_COUNT
	.align		4
        /*000c*/ 	.byte	0x03, 0x1b
        /*000e*/ 	.short	0x00ff


	//----- nvinfo : EIATTR_MERCURY_ISA_VERSION
	.align		4
        /*0010*/ 	.byte	0x03, 0x5f
        /*0012*/ 	.short	0x0101


	//----- nvinfo : EIATTR_VRC_CTA_INIT_COUNT
	.align		4
        /*0014*/ 	.byte	0x02, 0x4a
	.zero		1
	.zero		1


	//----- nvinfo : EIATTR_EXIT_INSTR_OFFSETS
	.align		4
        /*0018*/ 	.byte	0x04, 0x1c
        /*001a*/ 	.short	(.L_268 - .L_267)


	//   ....[0]....
.L_267:
        /*001c*/ 	.word	0x00000010


	//----- nvinfo : EIATTR_SW_WAR
	.align		4
.L_268:
        /*0020*/ 	.byte	0x04, 0x36
        /*0022*/ 	.short	(.L_270 - .L_269)
.L_269:
        /*0024*/ 	.word	0x00000008
.L_270:


//--------------------- .nv.callgraph             --------------------------
	.section	.nv.callgraph,"",@"SHT_CUDA_CALLGRAPH"
	.align	4
	.sectionentsize	8
	.align		4
        /*0000*/ 	.word	0x00000000
	.align		4
        /*0004*/ 	.word	0xffffffff
	.align		4
        /*0008*/ 	.word	0x00000000
	.align		4
        /*000c*/ 	.word	0xfffffffe
	.align		4
        /*0010*/ 	.word	0x00000000
	.align		4
        /*0014*/ 	.word	0xfffffffd
	.align		4
        /*0018*/ 	.word	0x00000000
	.align		4
        /*001c*/ 	.word	0xfffffffc


//--------------------- .nv.constant4             --------------------------
	.section	.nv.constant4,"a",@progbits
	.align	8
	.align		8
.nv.constant4:
        /*0000*/ 	.dword	_ZN30_INTERNAL_b1bba380_4_k_cu_main4cuda3std3__45__cpo5beginE
	.align		8
        /*0008*/ 	.dword	_ZN30_INTERNAL_b1bba380_4_k_cu_main4cuda3std3__45__cpo3endE
	.align		8
        /*0010*/ 	.dword	_ZN30_INTERNAL_b1bba380_4_k_cu_main4cuda3std3__45__cpo6cbeginE
	.align		8
        /*0018*/ 	.dword	_ZN30_INTERNAL_b1bba380_4_k_cu_main4cuda3std3__45__cpo4cendE
	.align		8
        /*0020*/ 	.dword	_ZN30_INTERNAL_b1bba380_4_k_cu_main4cuda3std3__45__cpo6rbeginE
	.align		8
        /*0028*/ 	.dword	_ZN30_INTERNAL_b1bba380_4_k_cu_main4cuda3std3__45__cpo4rendE
	.align		8
        /*0030*/ 	.dword	_ZN30_INTERNAL_b1bba380_4_k_cu_main4cuda3std3__45__cpo7crbeginE
	.align		8
        /*0038*/ 	.dword	_ZN30_INTERNAL_b1bba380_4_k_cu_main4cuda3std3__45__cpo5crendE
	.align		8
        /*0040*/ 	.dword	_ZN30_INTERNAL_b1bba380_4_k_cu_main4cuda3std3__432_GLOBAL__N__b1bba380_4_k_cu_main6ignoreE
	.align		8
        /*0048*/ 	.dword	_ZN30_INTERNAL_b1bba380_4_k_cu_main4cuda3std3__419piecewise_constructE
	.align		8
        /*0050*/ 	.dword	_ZN30_INTERNAL_b1bba380_4_k_cu_main4cuda3std3__48in_placeE
	.align		8
        /*0058*/ 	.dword	_ZN30_INTERNAL_b1bba380_4_k_cu_main4cuda3std3__420unreachable_sentinelE
	.align		8
        /*0060*/ 	.dword	_ZN30_INTERNAL_b1bba380_4_k_cu_main4cuda3std3__47nulloptE
	.align		8
        /*0068*/ 	.dword	_ZN30_INTERNAL_b1bba380_4_k_cu_main4cuda3std3__48unexpectE
	.align		8
        /*0070*/ 	.dword	_ZN30_INTERNAL_b1bba380_4_k_cu_main4cuda3std6ranges3__45__cpo4swapE
	.align		8
        /*0078*/ 	.dword	_ZN30_INTERNAL_b1bba380_4_k_cu_main4cuda3std6ranges3__45__cpo9iter_moveE
	.align		8
        /*0080*/ 	.dword	_ZN30_INTERNAL_b1bba380_4_k_cu_main4cuda3std6ranges3__45__cpo7advanceE
	.align		8
        /*0088*/ 	.dword	_ZN30_INTERNAL_b1bba380_4_k_cu_main4cuda3std6ranges3__45__cpo5beginE
	.align		8
        /*0090*/ 	.dword	_ZN30_INTERNAL_b1bba380_4_k_cu_main4cuda3std6ranges3__45__cpo3endE
	.align		8
        /*0098*/ 	.dword	_ZN30_INTERNAL_b1bba380_4_k_cu_main4cuda3std6ranges3__45__cpo6cbeginE
	.align		8
        /*00a0*/ 	.dword	_ZN30_INTERNAL_b1bba380_4_k_cu_main4cuda3std6ranges3__45__cpo4cendE
	.align		8
        /*00a8*/ 	.dword	_ZN30_INTERNAL_b1bba380_4_k_cu_main4cuda3std6ranges3__45__cpo9iter_swapE
	.align		8
        /*00b0*/ 	.dword	_ZN30_INTERNAL_b1bba380_4_k_cu_main4cuda3std6ranges3__45__cpo4nextE
	.align		8
        /*00b8*/ 	.dword	_ZN30_INTERNAL_b1bba380_4_k_cu_main4cuda3std6ranges3__45__cpo4prevE
	.align		8
        /*00c0*/ 	.dword	_ZN30_INTERNAL_b1bba380_4_k_cu_main4cuda3std6ranges3__45__cpo4dataE
	.align		8
        /*00c8*/ 	.dword	_ZN30_INTERNAL_b1bba380_4_k_cu_main4cuda3std6ranges3__45__cpo5cdataE
	.align		8
        /*00d0*/ 	.dword	_ZN30_INTERNAL_b1bba380_4_k_cu_main4cuda3std6ranges3__45__cpo4sizeE
	.align		8
        /*00d8*/ 	.dword	_ZN30_INTERNAL_b1bba380_4_k_cu_main4cuda3std6ranges3__45__cpo5ssizeE
	.align		8
        /*00e0*/ 	.dword	_ZN30_INTERNAL_b1bba380_4_k_cu_main4cuda3std6ranges3__45__cpo8distanceE
	.align		8
        /*00e8*/ 	.dword	_ZN30_INTERNAL_b1bba380_4_k_cu_main6thrust24THRUST_300001_SM_1000_NS12placeholders2_1E
	.align		8
        /*00f0*/ 	.dword	_ZN30_INTERNAL_b1bba380_4_k_cu_main6thrust24THRUST_300001_SM_1000_NS12placeholders2_2E
	.align		8
        /*00f8*/ 	.dword	_ZN30_INTERNAL_b1bba380_4_k_cu_main6thrust24THRUST_300001_SM_1000_NS12placeholders2_3E
	.align		8
        /*0100*/ 	.dword	_ZN30_INTERNAL_b1bba380_4_k_cu_main6thrust24THRUST_300001_SM_1000_NS12placeholders2_4E
	.align		8
        /*0108*/ 	.dword	_ZN30_INTERNAL_b1bba380_4_k_cu_main6thrust24THRUST_300001_SM_1000_NS12placeholders2_5E
	.align		8
        /*0110*/ 	.dword	_ZN30_INTERNAL_b1bba380_4_k_cu_main6thrust24THRUST_300001_SM_1000_NS12placeholders2_6E
	.align		8
        /*0118*/ 	.dword	_ZN30_INTERNAL_b1bba380_4_k_cu_main6thrust24THRUST_300001_SM_1000_NS12placeholders2_7E
	.align		8
        /*0120*/ 	.dword	_ZN30_INTERNAL_b1bba380_4_k_cu_main6thrust24THRUST_300001_SM_1000_NS12placeholders2_8E
	.align		8
        /*0128*/ 	.dword	_ZN30_INTERNAL_b1bba380_4_k_cu_main6thrust24THRUST_300001_SM_1000_NS12placeholders2_9E
	.align		8
        /*0130*/ 	.dword	_ZN30_INTERNAL_b1bba380_4_k_cu_main6thrust24THRUST_300001_SM_1000_NS12placeholders3_10E
	.align		8
        /*0138*/ 	.dword	_ZN30_INTERNAL_b1bba380_4_k_cu_main6thrust24THRUST_300001_SM_1000_NS8cuda_cub3parE
	.align		8
        /*0140*/ 	.dword	_ZN30_INTERNAL_b1bba380_4_k_cu_main6thrust24THRUST_300001_SM_1000_NS8cuda_cub10par_nosyncE
	.align		8
        /*0148*/ 	.dword	_ZN30_INTERNAL_b1bba380_4_k_cu_main6thrust24THRUST_300001_SM_1000_NS6system6detail10sequential3seqE
	.align		8
        /*0150*/ 	.dword	_ZN30_INTERNAL_b1bba380_4_k_cu_main6thrust24THRUST_300001_SM_1000_NS6system3cpp3parE
	.align		8
        /*0158*/ 	.dword	_ZN30_INTERNAL_b1bba380_4_k_cu_main6thrust24THRUST_300001_SM_1000_NS3seqE
	.align		8
        /*0160*/ 	.dword	_ZN30_INTERNAL_b1bba380_4_k_cu_main6thrust24THRUST_300001_SM_1000_NS6deviceE


//--------------------- .text._ZN3cub18CUB_300001_SM_10006detail6reduce28DeviceReduceSingleTileKernelINS2_10policy_hubIdyN4cuda3std3__44plusIdEEE10Policy1000EPdSC_iS9_ddNS7_10__identityEEEvT0_T1_T2_T3_T4_T6_ --------------------------
	.section	.text._ZN3cub18CUB_300001_SM_10006detail6reduce28DeviceReduceSingleTileKernelINS2_10policy_hubIdyN4cuda3std3__44plusIdEEE10Policy1000EPdSC_iS9_ddNS7_10__identityEEEvT0_T1_T2_T3_T4_T6_,"ax",@progbits
	.align	128
        .global         _ZN3cub18CUB_300001_SM_10006detail6reduce28DeviceReduceSingleTileKernelINS2_10policy_hubIdyN4cuda3std3__44plusIdEEE10Policy1000EPdSC_iS9_ddNS7_10__identityEEEvT0_T1_T2_T3_T4_T6_
        .type           _ZN3cub18CUB_300001_SM_10006detail6reduce28DeviceReduceSingleTileKernelINS2_10policy_hubIdyN4cuda3std3__44plusIdEEE10Policy1000EPdSC_iS9_ddNS7_10__identityEEEvT0_T1_T2_T3_T4_T6_,@function
        .size           _ZN3cub18CUB_300001_SM_10006detail6reduce28DeviceReduceSingleTileKernelINS2_10policy_hubIdyN4cuda3std3__44plusIdEEE10Policy1000EPdSC_iS9_ddNS7_10__identityEEEvT0_T1_T2_T3_T4_T6_,(.L_x_387 - _ZN3cub18CUB_300001_SM_10006detail6reduce28DeviceReduceSingleTileKernelINS2_10policy_hubIdyN4cuda3std3__44plusIdEEE10Policy1000EPdSC_iS9_ddNS7_10__identityEEEvT0_T1_T2_T3_T4_T6_)
        .other          _ZN3cub18CUB_300001_SM_10006detail6reduce28DeviceReduceSingleTileKernelINS2_10policy_hubIdyN4cuda3std3__44plusIdEEE10Policy1000EPdSC_iS9_ddNS7_10__identityEEEvT0_T1_T2_T3_T4_T6_,@"STO_CUDA_ENTRY STV_DEFAULT"
_ZN3cub18CUB_300001_SM_10006detail6reduce28DeviceReduceSingleTileKernelINS2_10policy_hubIdyN4cuda3std3__44plusIdEEE10Policy1000EPdSC_iS9_ddNS7_10__identityEEEvT0_T1_T2_T3_T4_T6_:
.text._ZN3cub18CUB_300001_SM_10006detail6reduce28DeviceReduceSingleTileKernelINS2_10policy_hubIdyN4cuda3std3__44plusIdEEE10Policy1000EPdSC_iS9_ddNS7_10__identityEEEvT0_T1_T2_T3_T4_T6_:
[----:B------:R-:W-:Y:S01]  /*0000*/  LDC R1, c[0x0][0x37c] ;  /* 0x0000df00ff017b82 */ /* 0x000fe20000000800 */
[----:B------:R-:W0:Y:S01]  /*0010*/  LDCU UR4, c[0x0][0x390] ;  /* 0x00007200ff0477ac */ /* 0x000e220008000800 */
[----:B------:R-:W1:Y:S01]  /*0020*/  LDCU.64 UR6, c[0x0][0x358] ;  /* 0x00006b00ff0677ac */ /* 0x000e620008000a00 */
[----:B0-----:R-:W-:-:S05]  /*0030*/  IMAD.U32 R4, RZ, RZ, UR4 ;  /* 0x00000004ff047e24 */ /* 0x001fca000f8e00ff */
[----:B------:R-:W-:-:S13]  /*0040*/  ISETP.NE.AND P0, PT, R4, RZ, PT ;  /* 0x000000ff0400720c */ /* 0x000fda0003f05270 */
[----:B-1----:R-:W-:Y:S05]  /*0050*/  @P0 BRA `(.L_x_0) ;  /* 0x00000000001c0947 */ /* 0x002fea0003800000 */
[----:B------:R-:W0:Y:S02]  /*0060*/  S2R R0, SR_TID.X ;  /* 0x0000000000007919 */ /* 0x000e240000002100 */
[----:B0-----:R-:W-:-:S13]  /*0070*/  ISETP.NE.AND P0, PT, R0, RZ, PT ;  /* 0x000000ff0000720c */ /* 0x001fda0003f05270 */
[----:B------:R-:W-:Y:S05]  /*0080*/  @P0 EXIT ;  /* 0x000000000000094d */ /* 0x000fea0003800000 */
[----:B------:R-:W0:Y:S08]  /*0090*/  LDC.64 R2, c[0x0][0x388] ;  /* 0x0000e200ff027b82 */ /* 0x000e300000000a00 */
[----:B------:R-:W0:Y:S02]  /*00a0*/  LDC.64 R4, c[0x0][0x398] ;  /* 0x0000e600ff047b82 */ /* 0x000e240000000a00 */
[----:B0-----:R-:W-:Y:S01]  /*00b0*/  STG.E.64 desc[UR6][R2.64], R4 ;  /* 0x0000000402007986 */ /* 0x001fe2000c101b06 */
[----:B------:R-:W-:Y:S05]  /*00c0*/  EXIT ;  /* 0x000000000000794d */ /* 0x000fea0003800000 */
.L_x_0:
[----:B------:R-:W-:Y:S01]  /*00d0*/  ISETP.GT.AND P0, PT, R4, 0xdff, PT ;  /* 0x00000dff0400780c */ /* 0x000fe20003f04270 */
[----:B------:R-:W-:-:S12]  /*00e0*/  BSSY.RECONVERGENT B0, `(.L_x_1) ;  /* 0x0000242000007945 */ /* 0x000fd80003800200 */
[----:B------:R-:W-:Y:S05]  /*00f0*/  @P0 BRA `(.L_x_2) ;  /* 0x0000001400180947 */ /* 0x000fea0003800000 */
[----:B------:R-:W0:Y:S01]  /*0100*/  S2R R5, SR_TID.X ;  /* 0x0000000000057919 */ /* 0x000e220000002100 */
[----:B------:R-:W-:Y:S01]  /*0110*/  BSSY.RECONVERGENT B1, `(.L_x_3) ;  /* 0x0000009000017945 */ /* 0x000fe20003800200 */
[----:B------:R-:W-:Y:S02]  /*0120*/  CS2R R2, SRZ ;  /* 0x0000000000027805 */ /* 0x000fe4000001ff00 */
[----:B0-----:R-:W-:Y:S01]  /*0130*/  ISETP.GE.AND P0, PT, R5, R4, PT ;  /* 0x000000040500720c */ /* 0x001fe20003f06270 */
[----:B------:R-:W-:-:S12]  /*0140*/  IMAD.MOV.U32 R7, RZ, RZ, R5 ;  /* 0x000000ffff077224 */ /* 0x000fd800078e0005 */
[----:B------:R-:W-:Y:S05]  /*0150*/  @P0 BRA `(.L_x_4) ;  /* 0x0000000000100947 */ /* 0x000fea0003800000 */
[----:B------:R-:W0:Y:S02]  /*0160*/  LDC.64 R2, c[0x0][0x380] ;  /* 0x0000e000ff027b82 */ /* 0x000e240000000a00 */
[----:B0-----:R-:W-:-:S06]  /*0170*/  IMAD.WIDE.U32 R2, R5, 0x8, R2 ;  /* 0x0000000805027825 */ /* 0x001fcc00078e0002 */
[----:B------:R-:W5:Y:S01]  /*0180*/  LDG.E.64.CONSTANT R2, desc[UR6][R2.64] ;  /* 0x0000000602027981 */ /* 0x000f62000c1e9b00 */
[----:B------:R-:W-:-:S07]  /*0190*/  VIADD R7, R5, 0x200 ;  /* 0x0000020005077836 */ /* 0x000fce0000000000 */
.L_x_4:
[----:B------:R-:W-:Y:S05]  /*01a0*/  BSYNC.RECONVERGENT B1 ;  /* 0x0000000000017941 */ /* 0x000fea0003800200 */
.L_x_3:
[----:B------:R-:W-:Y:S01]  /*01b0*/  ISETP.GE.AND P0, PT, R7, R4, PT ;  /* 0x000000040700720c */ /* 0x000fe20003f06270 */
[----:B------:R-:W-:-:S12]  /*01c0*/  BSSY.RECONVERGENT B1, `(.L_x_5) ;  /* 0x0000076000017945 */ /* 0x000fd80003800200 */
[----:B------:R-:W-:Y:S05]  /*01d0*/  @P0 BRA `(.L_x_6) ;  /* 0x0000000400d00947 */ /* 0x000fea0003800000 */
[----:B------:R-:W-:Y:S01]  /*01e0*/  LOP3.LUT R9, RZ, R7, RZ, 0x33, !PT ;  /* 0x00000007ff097212 */ /* 0x000fe200078e33ff */
[----:B------:R-:W-:Y:S04]  /*01f0*/  BSSY.RECONVERGENT B2, `(.L_x_7) ;  /* 0x0000017000027945 */ /* 0x000fe80003800200 */
[----:B------:R-:W-:-:S05]  /*0200*/  IMAD.IADD R0, R9, 0x1, R4 ;  /* 0x0000000109007824 */ /* 0x000fca00078e0204 */
[C---:B------:R-:W-:Y:S02]  /*0210*/  LOP3.LUT R6, R0.reuse, 0x600, RZ, 0xc0, !PT ;  /* 0x0000060000067812 */ /* 0x040fe400078ec0ff */
[----:B------:R-:W-:Y:S02]  /*0220*/  ISETP.GE.U32.AND P0, PT, R0, 0x600, PT ;  /* 0x000006000000780c */ /* 0x000fe40003f06070 */
[----:B------:R-:W-:-:S13]  /*0230*/  ISETP.NE.AND P1, PT, R6, 0x600, PT ;  /* 0x000006000600780c */ /* 0x000fda0003f25270 */
[----:B------:R-:W-:Y:S05]  /*0240*/  @!P1 BRA `(.L_x_8) ;  /* 0x0000000000449947 */ /* 0x000fea0003800000 */
[----:B------:R-:W0:Y:S01]  /*0250*/  LDC.64 R8, c[0x0][0x380] ;  /* 0x0000e000ff087b82 */ /* 0x000e220000000a00 */
[----:B------:R-:W-:-:S04]  /*0260*/  LEA.HI R0, R0, 0x1, RZ, 0x17 ;  /* 0x0000000100007811 */ /* 0x000fc800078fb8ff */
[----:B------:R-:W-:-:S05]  /*0270*/  LOP3.LUT R0, R0, 0x3, RZ, 0xc0, !PT ;  /* 0x0000000300007812 */ /* 0x000fca00078ec0ff */
[----:B------:R-:W-:Y:S02]  /*0280*/  IMAD.MOV R0, RZ, RZ, -R0 ;  /* 0x000000ffff007224 */ /* 0x000fe400078e0a00 */
[----:B0-----:R-:W-:-:S04]  /*0290*/  IMAD.WIDE.U32 R8, R7, 0x8, R8 ;  /* 0x0000000807087825 */ /* 0x001fc800078e0008 */
[----:B------:R-:W-:Y:S02]  /*02a0*/  IMAD.MOV.U32 R6, RZ, RZ, R8 ;  /* 0x000000ffff067224 */ /* 0x000fe400078e0008 */
[----:B------:R-:W-:-:S07]  /*02b0*/  IMAD.MOV.U32 R11, RZ, RZ, R9 ;  /* 0x000000ffff0b7224 */ /* 0x000fce00078e0009 */
.L_x_9:
[----:B------:R-:W-:Y:S02]  /*02c0*/  IMAD.MOV.U32 R8, RZ, RZ, R6 ;  /* 0x000000ffff087224 */ /* 0x000fe400078e0006 */
[----:B------:R-:W-:-:S06]  /*02d0*/  IMAD.MOV.U32 R9, RZ, RZ, R11 ;  /* 0x000000ffff097224 */ /* 0x000fcc00078e000b */
[----:B------:R-:W2:Y:S01]  /*02e0*/  LDG.E.64.CONSTANT R8, desc[UR6][R8.64] ;  /* 0x0000000608087981 */ /* 0x000ea2000c1e9b00 */
[----:B------:R-:W-:Y:S01]  /*02f0*/  VIADD R0, R0, 0x1 ;  /* 0x0000000100007836 */ /* 0x000fe20000000000 */
[----:B------:R-:W-:Y:S01]  /*0300*/  IADD3 R6, P2, PT, R6, 0x1000, RZ ;  /* 0x0000100006067810 */ /* 0x000fe20007f5e0ff */
[----:B------:R-:W-:-:S03]  /*0310*/  VIADD R7, R7, 0x200 ;  /* 0x0000020007077836 */ /* 0x000fc60000000000 */
[----:B------:R-:W-:Y:S01]  /*0320*/  ISETP.NE.AND P1, PT, R0, RZ, PT ;  /* 0x000000ff0000720c */ /* 0x000fe20003f25270 */
[----:B------:R-:W-:Y:S01]  /*0330*/  IMAD.X R11, RZ, RZ, R11, P2 ;  /* 0x000000ffff0b7224 */ /* 0x000fe200010e060b */
[----:B--2--5:R-:W-:-:S11]  /*0340*/  DADD R2, R8, R2 ;  /* 0x0000000008027229 */ /* 0x024fd60000000002 */
[----:B------:R-:W-:Y:S05]  /*0350*/  @P1 BRA `(.L_x_9) ;  /* 0xfffffffc00d81947 */ /* 0x000fea000383ffff */
.L_x_8:
[----:B------:R-:W-:Y:S05]  /*0360*/  BSYNC.RECONVERGENT B2 ;  /* 0x0000000000027941 */ /* 0x000fea0003800200 */
.L_x_7:
[----:B------:R-:W-:Y:S05]  /*0370*/  @!P0 BRA `(.L_x_6) ;  /* 0x0000000400688947 */ /* 0x000fea0003800000 */
[----:B------:R-:W-:Y:S01]  /*0380*/  IMAD.IADD R0, R4, 0x1, -R7 ;  /* 0x0000000104007824 */ /* 0x000fe200078e0a07 */
[----:B------:R-:W-:Y:S01]  /*0390*/  BSSY.RECONVERGENT B2, `(.L_x_10) ;  /* 0x0000031000027945 */ /* 0x000fe20003800200 */
[----:B------:R-:W-:-:S03]  /*03a0*/  PLOP3.LUT P0, PT, PT, PT, PT, 0x80, 0x8 ;  /* 0x000000000008781c */ /* 0x000fc60003f0f070 */
[----:B------:R-:W-:-:S13]  /*03b0*/  ISETP.GT.AND P1, PT, R0, 0x1800, PT ;  /* 0x000018000000780c */ /* 0x000fda0003f24270 */
[----:B------:R-:W-:Y:S05]  /*03c0*/  @!P1 BRA `(.L_x_11) ;  /* 0x0000000000b49947 */ /* 0x000fea0003800000 */
[----:B------:R-:W-:Y:S01]  /*03d0*/  PLOP3.LUT P0, PT, PT, PT, PT, 0x8, 0x80 ;  /* 0x000000000080781c */ /* 0x000fe20003f0e170 */
[----:B------:R-:W-:-:S12]  /*03e0*/  VIADD R0, R4, 0xffffe800 ;  /* 0xffffe80004007836 */ /* 0x000fd80000000000 */
.L_x_12:
[----:B------:R-:W0:Y:S02]  /*03f0*/  LDC.64 R32, c[0x0][0x380] ;  /* 0x0000e000ff207b82 */ /* 0x000e240000000a00 */
[----:B0-----:R-:W-:-:S05]  /*0400*/  IMAD.WIDE R14, R7, 0x8, R32 ;  /* 0x00000008070e7825 */ /* 0x001fca00078e0220 */
[----:B------:R-:W2:Y:S04]  /*0410*/  LDG.E.64.CONSTANT R8, desc[UR6][R14.64] ;  /* 0x000000060e087981 */ /* 0x000ea8000c1e9b00 */
[----:B------:R-:W3:Y:S04]  /*0420*/  LDG.E.64.CONSTANT R10, desc[UR6][R14.64+0x1000] ;  /* 0x001000060e0a7981 */ /* 0x000ee8000c1e9b00 */
[----:B------:R-:W4:Y:S01]  /*0430*/  LDG.E.64.CONSTANT R12, desc[UR6][R14.64+0x2000] ;  /* 0x002000060e0c7981 */ /* 0x000f22000c1e9b00 */
[----:B------:R-:W-:-:S03]  /*0440*/  VIADD R41, R7, 0x800 ;  /* 0x0000080007297836 */ /* 0x000fc60000000000 */
[----:B------:R-:W4:Y:S01]  /*0450*/  LDG.E.64.CONSTANT R30, desc[UR6][R14.64+0x3000] ;  /* 0x003000060e1e7981 */ /* 0x000f22000c1e9b00 */
[----:B------:R-:W-:-:S05]  /*0460*/  IMAD.WIDE R40, R41, 0x8, R32 ;  /* 0x0000000829287825 */ /* 0x000fca00078e0220 */
[----:B------:R-:W4:Y:S04]  /*0470*/  LDG.E.64.CONSTANT R28, desc[UR6][R40.64] ;  /* 0x00000006281c7981 */ /* 0x000f28000c1e9b00 */
[----:B------:R-:W4:Y:S04]  /*0480*/  LDG.E.64.CONSTANT R26, desc[UR6][R40.64+0x1000] ;  /* 0x00100006281a7981 */ /* 0x000f28000c1e9b00 */
        /* <DEDUP_REMOVED lines=12> */
[----:B------:R-:W4:Y:S04]  /*0550*/  LDG.E.64.CONSTANT R34, desc[UR6][R44.64+0x2000] ;  /* 0x002000062c227981 */ /* 0x000f28000c1e9b00 */
[----:B------:R-:W4:Y:S01]  /*0560*/  LDG.E.64.CONSTANT R32, desc[UR6][R44.64+0x3000] ;  /* 0x003000062c207981 */ /* 0x000f22000c1e9b00 */
[----:B------:R-:W-:-:S05]  /*0570*/  VIADD R7, R7, 0x2000 ;  /* 0x0000200007077836 */ /* 0x000fca0000000000 */
[----:B------:R-:W-:Y:S01]  /*0580*/  ISETP.GE.AND P1, PT, R7, R0, PT ;  /* 0x000000000700720c */ /* 0x000fe20003f26270 */
[----:B--2--5:R-:W-:-:S08]  /*0590*/  DADD R8, R8, R2 ;  /* 0x0000000008087229 */ /* 0x024fd00000000002 */
[----:B---3--:R-:W-:-:S08]  /*05a0*/  DADD R8, R8, R10 ;  /* 0x0000000008087229 */ /* 0x008fd0000000000a */
[----:B----4-:R-:W-:-:S08]  /*05b0*/  DADD R8, R8, R12 ;  /* 0x0000000008087229 */ /* 0x010fd0000000000c */
[----:B------:R-:W-:-:S08]  /*05c0*/  DADD R8, R8, R30 ;  /* 0x0000000008087229 */ /* 0x000fd0000000001e */
        /* <DEDUP_REMOVED lines=11> */
[----:B------:R-:W-:Y:S01]  /*0680*/  DADD R2, R8, R32 ;  /* 0x0000000008027229 */ /* 0x000fe20000000020 */
[----:B------:R-:W-:Y:S10]  /*0690*/  @!P1 BRA `(.L_x_12) ;  /* 0xfffffffc00549947 */ /* 0x000ff4000383ffff */
.L_x_11:
[----:B------:R-:W-:Y:S05]  /*06a0*/  BSYNC.RECONVERGENT B2 ;  /* 0x0000000000027941 */ /* 0x000fea0003800200 */
.L_x_10:
[----:B------:R-:W-:Y:S01]  /*06b0*/  IMAD.IADD R0, R4, 0x1, -R7 ;  /* 0x0000000104007824 */ /* 0x000fe200078e0a07 */
[----:B------:R-:W-:Y:S04]  /*06c0*/  BSSY.RECONVERGENT B2, `(.L_x_13) ;  /* 0x0000019000027945 */ /* 0x000fe80003800200 */
[----:B------:R-:W-:-:S13]  /*06d0*/  ISETP.GT.AND P1, PT, R0, 0x800, PT ;  /* 0x000008000000780c */ /* 0x000fda0003f24270 */
[----:B------:R-:W-:Y:S05]  /*06e0*/  @!P1 BRA `(.L_x_14) ;  /* 0x0000000000589947 */ /* 0x000fea0003800000 */
        /* <DEDUP_REMOVED lines=12> */
[----:B------:R-:W-:Y:S01]  /*07b0*/  PLOP3.LUT P0, PT, PT, PT, PT, 0x8, 0x80 ;  /* 0x000000000080781c */ /* 0x000fe20003f0e170 */
[----:B------:R-:W-:Y:S01]  /*07c0*/  VIADD R7, R7, 0x1000 ;  /* 0x0000100007077836 */ /* 0x000fe20000000000 */
[----:B--2--5:R-:W-:-:S08]  /*07d0*/  DADD R10, R2, R10 ;  /* 0x00000000020a7229 */ /* 0x024fd0000000000a */
[----:B---3--:R-:W-:-:S08]  /*07e0*/  DADD R10, R10, R12 ;  /* 0x000000000a0a7229 */ /* 0x008fd0000000000c */
[----:B----4-:R-:W-:-:S08]  /*07f0*/  DADD R10, R10, R14 ;  /* 0x000000000a0a7229 */ /* 0x010fd0000000000e */
[----:B------:R-:W-:-:S08]  /*0800*/  DADD R10, R10, R16 ;  /* 0x000000000a0a7229 */ /* 0x000fd00000000010 */
[----:B------:R-:W-:-:S08]  /*0810*/  DADD R10, R10, R20 ;  /* 0x000000000a0a7229 */ /* 0x000fd00000000014 */
[----:B------:R-:W-:-:S08]  /*0820*/  DADD R10, R10, R22 ;  /* 0x000000000a0a7229 */ /* 0x000fd00000000016 */
[----:B------:R-:W-:-:S08]  /*0830*/  DADD R10, R10, R24 ;  /* 0x000000000a0a7229 */ /* 0x000fd00000000018 */
[----:B------:R-:W-:-:S11]  /*0840*/  DADD R2, R10, R26 ;  /* 0x000000000a027229 */ /* 0x000fd6000000001a */
.L_x_14:
[----:B------:R-:W-:Y:S05]  /*0850*/  BSYNC.RECONVERGENT B2 ;  /* 0x0000000000027941 */ /* 0x000fea0003800200 */
.L_x_13:
[----:B------:R-:W-:-:S13]  /*0860*/  ISETP.LT.OR P0, PT, R7, R4, P0 ;  /* 0x000000040700720c */ /* 0x000fda0000701670 */
[----:B------:R-:W-:Y:S05]  /*0870*/  @!P0 BRA `(.L_x_6) ;  /* 0x0000000000288947 */ /* 0x000fea0003800000 */
[----:B------:R-:W0:Y:S02]  /*0880*/  LDC.64 R8, c[0x0][0x380] ;  /* 0x0000e000ff087b82 */ /* 0x000e240000000a00 */
[----:B0-----:R-:W-:-:S05]  /*0890*/  IMAD.WIDE R6, R7, 0x8, R8 ;  /* 0x0000000807067825 */ /* 0x001fca00078e0208 */
[----:B------:R-:W2:Y:S04]  /*08a0*/  LDG.E.64.CONSTANT R8, desc[UR6][R6.64] ;  /* 0x0000000606087981 */ /* 0x000ea8000c1e9b00 */
[----:B------:R-:W3:Y:S04]  /*08b0*/  LDG.E.64.CONSTANT R10, desc[UR6][R6.64+0x1000] ;  /* 0x00100006060a7981 */ /* 0x000ee8000c1e9b00 */
[----:B------:R-:W4:Y:S04]  /*08c0*/  LDG.E.64.CONSTANT R12, desc[UR6][R6.64+0x2000] ;  /* 0x00200006060c7981 */ /* 0x000f28000c1e9b00 */
[----:B------:R-:W4:Y:S01]  /*08d0*/  LDG.E.64.CONSTANT R14, desc[UR6][R6.64+0x3000] ;  /* 0x00300006060e7981 */ /* 0x000f22000c1e9b00 */
[----:B--2--5:R-:W-:-:S08]  /*08e0*/  DADD R8, R2, R8 ;  /* 0x0000000002087229 */ /* 0x024fd00000000008 */
[----:B---3--:R-:W-:-:S08]  /*08f0*/  DADD R8, R8, R10 ;  /* 0x0000000008087229 */ /* 0x008fd0000000000a */
[----:B----4-:R-:W-:-:S08]  /*0900*/  DADD R8, R8, R12 ;  /* 0x0000000008087229 */ /* 0x010fd0000000000c */
[----:B------:R-:W-:-:S11]  /*0910*/  DADD R2, R8, R14 ;  /* 0x0000000008027229 */ /* 0x000fd6000000000e */
.L_x_6:
[----:B------:R-:W-:Y:S05]  /*0920*/  BSYNC.RECONVERGENT B1 ;  /* 0x0000000000017941 */ /* 0x000fea0003800200 */
.L_x_5:
[----:B------:R-:W-:-:S13]  /*0930*/  ISETP.GE.AND P0, PT, R4, 0x200, PT ;  /* 0x000002000400780c */ /* 0x000fda0003f06270 */
[----:B------:R-:W-:Y:S05]  /*0940*/  @!P0 BRA `(.L_x_15) ;  /* 0x0000000400148947 */ /* 0x000fea0003800000 */
[----:B------:R-:W0:Y:S01]  /*0950*/  S2R R12, SR_LANEID ;  /* 0x00000000000c7919 */ /* 0x000e220000000000 */
[----:B-----5:R-:W-:Y:S04]  /*0960*/  SHFL.DOWN PT, R6, R2, 0x1, 0x1f ;  /* 0x08201f0002067f89 */ /* 0x020fe800000e0000 */
[----:B------:R-:W1:Y:S02]  /*0970*/  SHFL.DOWN PT, R7, R3, 0x1, 0x1f ;  /* 0x08201f0003077f89 */ /* 0x000e6400000e0000 */
[----:B-1----:R-:W-:Y:S01]  /*0980*/  DADD R6, R6, R2 ;  /* 0x0000000006067229 */ /* 0x002fe20000000002 */
[C---:B0-----:R-:W-:Y:S02]  /*0990*/  ISETP.GT.AND P0, PT, R12.reuse, 0x1e, PT ;  /* 0x0000001e0c00780c */ /* 0x041fe40003f04270 */
[----:B------:R-:W-:-:S07]  /*09a0*/  ISETP.NE.AND P1, PT, R12, RZ, PT ;  /* 0x000000ff0c00720c */ /* 0x000fce0003f25270 */
[----:B------:R-:W-:Y:S02]  /*09b0*/  FSEL R8, R2, R6, P0 ;  /* 0x0000000602087208 */ /* 0x000fe40000000000 */
[----:B------:R-:W-:Y:S02]  /*09c0*/  FSEL R9, R3, R7, P0 ;  /* 0x0000000703097208 */ /* 0x000fe40000000000 */
[----:B------:R-:W-:Y:S01]  /*09d0*/  ISETP.GT.AND P0, PT, R12, 0x1d, PT ;  /* 0x0000001d0c00780c */ /* 0x000fe20003f04270 */
[----:B------:R-:W-:Y:S01]  /*09e0*/  SHFL.DOWN PT, R6, R8, 0x2, 0x1f ;  /* 0x08401f0008067f89 */ /* 0x000fe200000e0000 */
[----:B------:R-:W-:Y:S02]  /*09f0*/  @!P1 MOV R4, 0x400 ;  /* 0x0000040000049802 */ /* 0x000fe40000000f00 */
[----:B------:R-:W-:Y:S01]  /*0a00*/  @!P1 SHF.R.U32.HI R0, RZ, 0x2, R5 ;  /* 0x00000002ff009819 */ /* 0x000fe20000011605 */
[----:B------:R-:W0:Y:S03]  /*0a10*/  SHFL.DOWN PT, R7, R9, 0x2, 0x1f ;  /* 0x08401f0009077f89 */ /* 0x000e2600000e0000 */
[----:B------:R-:W-:Y:S01]  /*0a20*/  @!P1 LOP3.LUT R0, R0, 0xf8, RZ, 0xc0, !PT ;  /* 0x000000f800009812 */ /* 0x000fe200078ec0ff */
[----:B0-----:R-:W-:-:S10]  /*0a30*/  DADD R6, R6, R8 ;  /* 0x0000000006067229 */ /* 0x001fd40000000008 */
[----:B------:R-:W-:Y:S02]  /*0a40*/  FSEL R6, R8, R6, P0 ;  /* 0x0000000608067208 */ /* 0x000fe40000000000 */
[----:B------:R-:W-:Y:S02]  /*0a50*/  FSEL R7, R9, R7, P0 ;  /* 0x0000000709077208 */ /* 0x000fe40000000000 */
[----:B------:R-:W-:Y:S01]  /*0a60*/  ISETP.GT.AND P0, PT, R12, 0x1b, PT ;  /* 0x0000001b0c00780c */ /* 0x000fe20003f04270 */
[----:B------:R-:W-:Y:S04]  /*0a70*/  SHFL.DOWN PT, R2, R6, 0x4, 0x1f ;  /* 0x08801f0006027f89 */ /* 0x000fe800000e0000 */
[----:B------:R-:W0:Y:S01]  /*0a80*/  SHFL.DOWN PT, R3, R7, 0x4, 0x1f ;  /* 0x08801f0007037f89 */ /* 0x000e2200000e0000 */
[----:B------:R-:W1:Y:S01]  /*0a90*/  @!P1 S2R R9, SR_CgaCtaId ;  /* 0x0000000000099919 */ /* 0x000e620000008800 */
[----:B0-----:R-:W-:-:S10]  /*0aa0*/  DADD R2, R2, R6 ;  /* 0x0000000002027229 */ /* 0x001fd40000000006 */
[----:B------:R-:W-:Y:S02]  /*0ab0*/  FSEL R10, R6, R2, P0 ;  /* 0x00000002060a7208 */ /* 0x000fe40000000000 */
[----:B------:R-:W-:Y:S02]  /*0ac0*/  FSEL R11, R7, R3, P0 ;  /* 0x00000003070b7208 */ /* 0x000fe40000000000 */
[----:B------:R-:W-:Y:S01]  /*0ad0*/  ISETP.GT.AND P0, PT, R12, 0x17, PT ;  /* 0x000000170c00780c */ /* 0x000fe20003f04270 */
[----:B------:R-:W-:Y:S04]  /*0ae0*/  SHFL.DOWN PT, R2, R10, 0x8, 0x1f ;  /* 0x09001f000a027f89 */ /* 0x000fe800000e0000 */
[----:B------:R-:W0:Y:S02]  /*0af0*/  SHFL.DOWN PT, R3, R11, 0x8, 0x1f ;  /* 0x09001f000b037f89 */ /* 0x000e2400000e0000 */
[----:B0-----:R-:W-:-:S10]  /*0b00*/  DADD R2, R2, R10 ;  /* 0x0000000002027229 */ /* 0x001fd4000000000a */
[----:B------:R-:W-:Y:S02]  /*0b10*/  FSEL R6, R10, R2, P0 ;  /* 0x000000020a067208 */ /* 0x000fe40000000000 */
[----:B------:R-:W-:Y:S02]  /*0b20*/  FSEL R7, R11, R3, P0 ;  /* 0x000000030b077208 */ /* 0x000fe40000000000 */
[----:B-1----:R-:W-:Y:S01]  /*0b30*/  @!P1 LEA R11, R9, R4, 0x18 ;  /* 0x00000004090b9211 */ /* 0x002fe200078ec0ff */
[----:B------:R-:W-:Y:S01]  /*0b40*/  SHFL.DOWN PT, R2, R6, 0x10, 0x1f ;  /* 0x0a001f0006027f89 */ /* 0x000fe200000e0000 */
[----:B------:R-:W-:-:S03]  /*0b50*/  ISETP.NE.AND P0, PT, R5, RZ, PT ;  /* 0x000000ff0500720c */ /* 0x000fc60003f05270 */
[----:B------:R-:W0:Y:S01]  /*0b60*/  SHFL.DOWN PT, R3, R7, 0x10, 0x1f ;  /* 0x0a001f0007037f89 */ /* 0x000e2200000e0000 */
[----:B------:R-:W-:Y:S01]  /*0b70*/  @!P1 IMAD.IADD R11, R0, 0x1, R11 ;  /* 0x00000001000b9824 */ /* 0x000fe200078e020b */
[----:B0-----:R-:W-:-:S07]  /*0b80*/  DADD R8, R2, R6 ;  /* 0x0000000002087229 */ /* 0x001fce0000000006 */
[----:B------:R1:W-:Y:S01]  /*0b90*/  @!P1 STS.64 [R11+0x10], R8 ;  /* 0x000010080b009388 */ /* 0x0003e20000000a00 */
[----:B------:R-:W-:Y:S01]  /*0ba0*/  BAR.SYNC.DEFER_BLOCKING 0x0 ;  /* 0x0000000000007b1d */ /* 0x000fe20000010000 */
[----:B------:R-:W-:-:S04]  /*0bb0*/  ISETP.GT.AND P1, PT, R12, 0xf, PT ;  /* 0x0000000f0c00780c */ /* 0x000fc80003f24270 */
[----:B------:R-:W-:Y:S02]  /*0bc0*/  FSEL R2, R6, R8, P1 ;  /* 0x0000000806027208 */ /* 0x000fe40000800000 */
[----:B------:R-:W-:Y:S01]  /*0bd0*/  FSEL R3, R7, R9, P1 ;  /* 0x0000000907037208 */ /* 0x000fe20000800000 */
[----:B------:R-:W-:Y:S06]  /*0be0*/  @P0 BRA `(.L_x_16) ;  /* 0x0000001800440947 */ /* 0x000fec0003800000 */
[----:B------:R-:W0:Y:S01]  /*0bf0*/  S2UR UR5, SR_CgaCtaId ;  /* 0x00000000000579c3 */ /* 0x000e220000008800 */
[----:B------:R-:W-:Y:S02]  /*0c00*/  UMOV UR4, 0x400 ;  /* 0x0000040000047882 */ /* 0x000fe40000000000 */
[----:B0-----:R-:W-:-:S09]  /*0c10*/  ULEA UR4, UR5, UR4, 0x18 ;  /* 0x0000000405047291 */ /* 0x001fd2000f8ec0ff */
[----:B------:R-:W0:Y:S04]  /*0c20*/  LDS.64 R4, [UR4+0x18] ;  /* 0x00001804ff047984 */ /* 0x000e280008000a00 */
[----:B-1----:R-:W1:Y:S04]  /*0c30*/  LDS.128 R8, [UR4+0x20] ;  /* 0x00002004ff087984 */ /* 0x002e680008000c00 */
[----:B------:R-:W2:Y:S01]  /*0c40*/  LDS.128 R12, [UR4+0x30] ;  /* 0x00003004ff0c7984 */ /* 0x000ea20008000c00 */
[----:B0-----:R-:W-:-:S03]  /*0c50*/  DADD R2, R2, R4 ;  /* 0x0000000002027229 */ /* 0x001fc60000000004 */
[----:B------:R-:W0:Y:S05]  /*0c60*/  LDS.128 R4, [UR4+0x40] ;  /* 0x00004004ff047984 */ /* 0x000e2a0008000c00 */
[----:B-1----:R-:W-:-:S08]  /*0c70*/  DADD R2, R2, R8 ;  /* 0x0000000002027229 */ /* 0x002fd00000000008 */
[----:B------:R-:W-:Y:S01]  /*0c80*/  DADD R2, R2, R10 ;  /* 0x0000000002027229 */ /* 0x000fe2000000000a */
[----:B------:R-:W1:Y:S07]  /*0c90*/  LDS.128 R8, [UR4+0x50] ;  /* 0x00005004ff087984 */ /* 0x000e6e0008000c00 */
[----:B--2---:R-:W-:-:S08]  /*0ca0*/  DADD R2, R2, R12 ;  /* 0x0000000002027229 */ /* 0x004fd0000000000c */
[----:B------:R-:W-:Y:S01]  /*0cb0*/  DADD R2, R2, R14 ;  /* 0x0000000002027229 */ /* 0x000fe2000000000e */
[----:B------:R-:W2:Y:S07]  /*0cc0*/  LDS.128 R12, [UR4+0x60] ;  /* 0x00006004ff0c7984 */ /* 0x000eae0008000c00 */
[----:B0-----:R-:W-:-:S08]  /*0cd0*/  DADD R2, R2, R4 ;  /* 0x0000000002027229 */ /* 0x001fd00000000004 */
[----:B------:R-:W-:Y:S01]  /*0ce0*/  DADD R2, R2, R6 ;  /* 0x0000000002027229 */ /* 0x000fe20000000006 */
[----:B------:R-:W0:Y:S07]  /*0cf0*/  LDS.128 R4, [UR4+0x70] ;  /* 0x00007004ff047984 */ /* 0x000e2e0008000c00 */
[----:B-1----:R-:W-:-:S08]  /*0d00*/  DADD R2, R2, R8 ;  /* 0x0000000002027229 */ /* 0x002fd00000000008 */
[----:B------:R-:W-:Y:S01]  /*0d10*/  DADD R2, R2, R10 ;  /* 0x0000000002027229 */ /* 0x000fe2000000000a */
[----:B------:R-:W1:Y:S07]  /*0d20*/  LDS.128 R8, [UR4+0x80] ;  /* 0x00008004ff087984 */ /* 0x000e6e0008000c00 */
[----:B--2---:R-:W-:-:S08]  /*0d30*/  DADD R2, R2, R12 ;  /* 0x0000000002027229 */ /* 0x004fd0000000000c */
[----:B------:R-:W-:-:S08]  /*0d40*/  DADD R2, R2, R14 ;  /* 0x0000000002027229 */ /* 0x000fd0000000000e */
[----:B0-----:R-:W-:-:S08]  /*0d50*/  DADD R2, R2, R4 ;  /* 0x0000000002027229 */ /* 0x001fd00000000004 */
[----:B------:R-:W-:-:S08]  /*0d60*/  DADD R2, R2, R6 ;  /* 0x0000000002027229 */ /* 0x000fd00000000006 */
[----:B-1----:R-:W-:-:S08]  /*0d70*/  DADD R2, R2, R8 ;  /* 0x0000000002027229 */ /* 0x002fd00000000008 */
[----:B------:R-:W-:Y:S01]  /*0d80*/  DADD R2, R2, R10 ;  /* 0x0000000002027229 */ /* 0x000fe2000000000a */
[----:B------:R-:W-:Y:S10]  /*0d90*/  BRA `(.L_x_16) ;  /* 0x0000001400d87947 */ /* 0x000ff40003800000 */
.L_x_15:
[----:B------:R-:W-:Y:S01]  /*0da0*/  LOP3.LUT R0, R5, 0x3e0, RZ, 0xc0, !PT ;  /* 0x000003e005007812 */ /* 0x000fe200078ec0ff */
[----:B------:R-:W0:Y:S03]  /*0db0*/  S2R R10, SR_LANEID ;  /* 0x00000000000a7919 */ /* 0x000e260000000000 */
[----:B------:R-:W-:Y:S01]  /*0dc0*/  LOP3.LUT R9, RZ, R0, RZ, 0x33, !PT ;  /* 0x00000000ff097212 */ /* 0x000fe200078e33ff */
[----:B------:R-:W-:-:S04]  /*0dd0*/  VIADD R7, R0, 0x20 ;  /* 0x0000002000077836 */ /* 0x000fc80000000000 */
[----:B------:R-:W-:Y:S01]  /*0de0*/  IMAD.IADD R9, R9, 0x1, R4 ;  /* 0x0000000109097824 */ /* 0x000fe200078e0204 */
[----:B------:R-:W-:-:S04]  /*0df0*/  ISETP.GT.AND P0, PT, R7, R4, PT ;  /* 0x000000040700720c */ /* 0x000fc80003f04270 */
[----:B------:R-:W-:-:S05]  /*0e00*/  SEL R11, R9, 0x1f, P0 ;  /* 0x0000001f090b7807 */ /* 0x000fca0000000000 */
[----:B-----5:R-:W-:Y:S04]  /*0e10*/  SHFL.DOWN PT, R6, R2, 0x1, R11 ;  /* 0x0820000002067989 */ /* 0x020fe800000e000b */
[----:B------:R-:W1:Y:S01]  /*0e20*/  SHFL.DOWN PT, R7, R3, 0x1, R11 ;  /* 0x0820000003077989 */ /* 0x000e6200000e000b */
[C---:B0-----:R-:W-:Y:S01]  /*0e30*/  ISETP.GE.AND P0, PT, R10.reuse, R11, PT ;  /* 0x0000000b0a00720c */ /* 0x041fe20003f06270 */
[C---:B------:R-:W-:Y:S01]  /*0e40*/  VIADD R0, R10.reuse, 0x2 ;  /* 0x000000020a007836 */ /* 0x040fe20000000000 */
[----:B------:R-:W-:Y:S01]  /*0e50*/  ISETP.NE.AND P1, PT, R10, RZ, PT ;  /* 0x000000ff0a00720c */ /* 0x000fe20003f25270 */
[----:B-1----:R-:W-:-:S12]  /*0e60*/  DADD R6, R6, R2 ;  /* 0x0000000006067229 */ /* 0x002fd80000000002 */
[----:B------:R-:W0:Y:S01]  /*0e70*/  @!P1 S2R R12, SR_CgaCtaId ;  /* 0x00000000000c9919 */ /* 0x000e220000008800 */
[----:B------:R-:W-:Y:S02]  /*0e80*/  FSEL R8, R6, R2, !P0 ;  /* 0x0000000206087208 */ /* 0x000fe40004000000 */
[----:B------:R-:W-:Y:S02]  /*0e90*/  FSEL R9, R7, R3, !P0 ;  /* 0x0000000307097208 */ /* 0x000fe40004000000 */
[----:B------:R-:W-:Y:S01]  /*0ea0*/  ISETP.GT.AND P0, PT, R0, R11, PT ;  /* 0x0000000b0000720c */ /* 0x000fe20003f04270 */
[----:B------:R-:W-:Y:S01]  /*0eb0*/  SHFL.DOWN PT, R6, R8, 0x2, R11 ;  /* 0x0840000008067989 */ /* 0x000fe200000e000b */
[----:B------:R-:W-:-:S03]  /*0ec0*/  VIADD R0, R10, 0x4 ;  /* 0x000000040a007836 */ /* 0x000fc60000000000 */
[----:B------:R-:W1:Y:S02]  /*0ed0*/  SHFL.DOWN PT, R7, R9, 0x2, R11 ;  /* 0x0840000009077989 */ /* 0x000e6400000e000b */
[----:B-1----:R-:W-:-:S10]  /*0ee0*/  DADD R6, R6, R8 ;  /* 0x0000000006067229 */ /* 0x002fd40000000008 */
[----:B------:R-:W-:Y:S02]  /*0ef0*/  FSEL R6, R8, R6, P0 ;  /* 0x0000000608067208 */ /* 0x000fe40000000000 */
[----:B------:R-:W-:Y:S02]  /*0f00*/  FSEL R7, R9, R7, P0 ;  /* 0x0000000709077208 */ /* 0x000fe40000000000 */
        /* <DEDUP_REMOVED lines=16> */
[----:B------:R-:W-:Y:S02]  /*1010*/  @!P1 MOV R9, 0x400 ;  /* 0x0000040000099802 */ /* 0x000fe40000000f00 */
[----:B------:R-:W-:Y:S01]  /*1020*/  @!P1 SHF.R.U32.HI R8, RZ, 0x2, R5 ;  /* 0x00000002ff089819 */ /* 0x000fe20000011605 */
[----:B------:R-:W1:Y:S01]  /*1030*/  SHFL.DOWN PT, R3, R7, 0x10, R11 ;  /* 0x0a00000007037989 */ /* 0x000e6200000e000b */
[----:B0-----:R-:W-:-:S02]  /*1040*/  @!P1 LEA R9, R12, R9, 0x18 ;  /* 0x000000090c099211 */ /* 0x001fc400078ec0ff */
[----:B------:R-:W-:-:S05]  /*1050*/  @!P1 LOP3.LUT R8, R8, 0xf8, RZ, 0xc0, !PT ;  /* 0x000000f808089812 */ /* 0x000fca00078ec0ff */
[----:B------:R-:W-:Y:S01]  /*1060*/  @!P1 IMAD.IADD R9, R8, 0x1, R9 ;  /* 0x0000000108099824 */ /* 0x000fe200078e0209 */
[----:B-1----:R-:W-:-:S10]  /*1070*/  DADD R2, R2, R6 ;  /* 0x0000000002027229 */ /* 0x002fd40000000006 */
[----:B------:R-:W-:Y:S02]  /*1080*/  FSEL R2, R6, R2, P0 ;  /* 0x0000000206027208 */ /* 0x000fe40000000000 */
[----:B------:R-:W-:Y:S02]  /*1090*/  FSEL R3, R7, R3, P0 ;  /* 0x0000000307037208 */ /* 0x000fe40000000000 */
[----:B------:R-:W-:-:S03]  /*10a0*/  ISETP.NE.AND P0, PT, R5, RZ, PT ;  /* 0x000000ff0500720c */ /* 0x000fc60003f05270 */
[----:B------:R0:W-:Y:S01]  /*10b0*/  @!P1 STS.64 [R9+0x10], R2 ;  /* 0x0000100209009388 */ /* 0x0001e20000000a00 */
[----:B------:R-:W-:Y:S09]  /*10c0*/  BAR.SYNC.DEFER_BLOCKING 0x0 ;  /* 0x0000000000007b1d */ /* 0x000ff20000010000 */
[----:B------:R-:W-:Y:S05]  /*10d0*/  @P0 BRA `(.L_x_16) ;  /* 0x0000001400080947 */ /* 0x000fea0003800000 */
[----:B------:R-:W1:Y:S01]  /*10e0*/  S2UR UR5, SR_CgaCtaId ;  /* 0x00000000000579c3 */ /* 0x000e620000008800 */
[----:B------:R-:W-:Y:S01]  /*10f0*/  UMOV UR4, 0x400 ;  /* 0x0000040000047882 */ /* 0x000fe20000000000 */
[----:B------:R-:W-:Y:S01]  /*1100*/  ISETP.GT.AND P1, PT, R4, 0x20, PT ;  /* 0x000000200400780c */ /* 0x000fe20003f24270 */
[----:B-1----:R-:W-:-:S09]  /*1110*/  ULEA UR4, UR5, UR4, 0x18 ;  /* 0x0000000405047291 */ /* 0x002fd2000f8ec0ff */
[----:B------:R-:W1:Y:S04]  /*1120*/  LDS.64 R6, [UR4+0x18] ;  /* 0x00001804ff067984 */ /* 0x000e680008000a00 */
[----:B------:R-:W2:Y:S04]  /*1130*/  LDS.128 R12, [UR4+0x20] ;  /* 0x00002004ff0c7984 */ /* 0x000ea80008000c00 */
[----:B0-----:R-:W0:Y:S01]  /*1140*/  LDS.128 R8, [UR4+0x30] ;  /* 0x00003004ff087984 */ /* 0x001e220008000c00 */
[----:B-1----:R-:W-:-:S10]  /*1150*/  DADD R6, R2, R6 ;  /* 0x0000000002067229 */ /* 0x002fd40000000006 */
[----:B------:R-:W-:Y:S02]  /*1160*/  FSEL R2, R6, R2, P1 ;  /* 0x0000000206027208 */ /* 0x000fe40000800000 */
[----:B------:R-:W-:Y:S02]  /*1170*/  FSEL R3, R7, R3, P1 ;  /* 0x0000000307037208 */ /* 0x000fe40000800000 */
[----:B------:R-:W-:-:S04]  /*1180*/  ISETP.GT.AND P1, PT, R4, 0x40, PT ;  /* 0x000000400400780c */ /* 0x000fc80003f24270 */
[----:B--2---:R-:W-:-:S10]  /*1190*/  DADD R12, R12, R2 ;  /* 0x000000000c0c7229 */ /* 0x004fd40000000002 */
[----:B------:R-:W-:Y:S02]  /*11a0*/  FSEL R2, R12, R2, P1 ;  /* 0x000000020c027208 */ /* 0x000fe40000800000 */
[----:B------:R-:W-:Y:S02]  /*11b0*/  FSEL R3, R13, R3, P1 ;  /* 0x000000030d037208 */ /* 0x000fe40000800000 */
[----:B------:R-:W-:-:S04]  /*11c0*/  ISETP.GT.AND P1, PT, R4, 0x60, PT ;  /* 0x000000600400780c */ /* 0x000fc80003f24270 */
[----:B------:R-:W-:-:S10]  /*11d0*/  DADD R14, R2, R14 ;  /* 0x00000000020e7229 */ /* 0x000fd4000000000e */
[----:B------:R-:W-:Y:S02]  /*11e0*/  FSEL R2, R14, R2, P1 ;  /* 0x000000020e027208 */ /* 0x000fe40000800000 */
[----:B------:R-:W-:Y:S02]  /*11f0*/  FSEL R3, R15, R3, P1 ;  /* 0x000000030f037208 */ /* 0x000fe40000800000 */
[----:B------:R-:W1:Y:S01]  /*1200*/  LDS.128 R12, [UR4+0x40] ;  /* 0x00004004ff0c7984 */ /* 0x000e620008000c00 */
[----:B------:R-:W-:-:S03]  /*1210*/  ISETP.GT.AND P1, PT, R4, 0x80, PT ;  /* 0x000000800400780c */ /* 0x000fc60003f24270 */
[----:B0-----:R-:W-:-:S10]  /*1220*/  DADD R8, R8, R2 ;  /* 0x0000000008087229 */ /* 0x001fd40000000002 */
[----:B------:R-:W-:Y:S02]  /*1230*/  FSEL R2, R8, R2, P1 ;  /* 0x0000000208027208 */ /* 0x000fe40000800000 */
[----:B------:R-:W-:Y:S02]  /*1240*/  FSEL R3, R9, R3, P1 ;  /* 0x0000000309037208 */ /* 0x000fe40000800000 */
[----:B------:R-:W-:-:S04]  /*1250*/  ISETP.GT.AND P1, PT, R4, 0xa0, PT ;  /* 0x000000a00400780c */ /* 0x000fc80003f24270 */
[----:B------:R-:W-:-:S10]  /*1260*/  DADD R10, R2, R10 ;  /* 0x00000000020a7229 */ /* 0x000fd4000000000a */
[----:B------:R-:W-:Y:S02]  /*1270*/  FSEL R2, R10, R2, P1 ;  /* 0x000000020a027208 */ /* 0x000fe40000800000 */
[----:B------:R-:W-:Y:S02]  /*1280*/  FSEL R3, R11, R3, P1 ;  /* 0x000000030b037208 */ /* 0x000fe40000800000 */
[----:B------:R-:W0:Y:S01]  /*1290*/  LDS.128 R8, [UR4+0x50] ;  /* 0x00005004ff087984 */ /* 0x000e220008000c00 */
[----:B------:R-:W-:-:S03]  /*12a0*/  ISETP.GT.AND P1, PT, R4, 0xc0, PT ;  /* 0x000000c00400780c */ /* 0x000fc60003f24270 */
[----:B-1----:R-:W-:-:S10]  /*12b0*/  DADD R12, R12, R2 ;  /* 0x000000000c0c7229 */ /* 0x002fd40000000002 */
        /* <DEDUP_REMOVED lines=33> */
[----:B------:R-:W-:-:S04]  /*14d0*/  ISETP.GT.AND P1, PT, R4, 0x1c0, PT ;  /* 0x000001c00400780c */ /* 0x000fc80003f24270 */
[----:B-1----:R-:W-:-:S10]  /*14e0*/  DADD R12, R12, R2 ;  /* 0x000000000c0c7229 */ /* 0x002fd40000000002 */
[----:B------:R-:W-:Y:S02]  /*14f0*/  FSEL R2, R12, R2, P1 ;  /* 0x000000020c027208 */ /* 0x000fe40000800000 */
[----:B------:R-:W-:Y:S02]  /*1500*/  FSEL R3, R13, R3, P1 ;  /* 0x000000030d037208 */ /* 0x000fe40000800000 */
[----:B------:R-:W-:-:S04]  /*1510*/  ISETP.GT.AND P1, PT, R4, 0x1e0, PT ;  /* 0x000001e00400780c */ /* 0x000fc80003f24270 */
[----:B------:R-:W-:-:S10]  /*1520*/  DADD R14, R2, R14 ;  /* 0x00000000020e7229 */ /* 0x000fd4000000000e */
[----:B------:R-:W-:Y:S02]  /*1530*/  FSEL R2, R14, R2, P1 ;  /* 0x000000020e027208 */ /* 0x000fe40000800000 */
[----:B------:R-:W-:Y:S01]  /*1540*/  FSEL R3, R15, R3, P1 ;  /* 0x000000030f037208 */ /* 0x000fe20000800000 */
[----:B------:R-:W-:Y:S06]  /*1550*/  BRA `(.L_x_16) ;  /* 0x0000000c00e87947 */ /* 0x000fec0003800000 */
.L_x_2:
[----:B------:R-:W0:Y:S01]  /*1560*/  S2R R41, SR_TID.X ;  /* 0x0000000000297919 */ /* 0x000e220000002100 */
[----:B------:R-:W1:Y:S02]  /*1570*/  LDCU.64 UR4, c[0x0][0x380] ;  /* 0x00007000ff0477ac */ /* 0x000e640008000a00 */
[----:B-1----:R-:W-:Y:S02]  /*1580*/  IMAD.U32 R2, RZ, RZ, UR4 ;  /* 0x00000004ff027e24 */ /* 0x002fe4000f8e00ff */
[----:B------:R-:W-:Y:S02]  /*1590*/  IMAD.U32 R3, RZ, RZ, UR5 ;  /* 0x00000005ff037e24 */ /* 0x000fe4000f8e00ff */
[----:B0-----:R-:W-:-:S05]  /*15a0*/  IMAD.WIDE.U32 R18, R41, 0x8, R2 ;  /* 0x0000000829127825 */ /* 0x001fca00078e0002 */
[----:B------:R-:W2:Y:S04]  /*15b0*/  LDG.E.64.CONSTANT R20, desc[UR6][R18.64] ;  /* 0x0000000612147981 */ /* 0x000ea8000c1e9b00 */
[----:B------:R-:W2:Y:S04]  /*15c0*/  LDG.E.64.CONSTANT R6, desc[UR6][R18.64+0x1000] ;  /* 0x0010000612067981 */ /* 0x000ea8000c1e9b00 */
[----:B------:R-:W3:Y:S04]  /*15d0*/  LDG.E.64.CONSTANT R8, desc[UR6][R18.64+0x2000] ;  /* 0x0020000612087981 */ /* 0x000ee8000c1e9b00 */
[----:B------:R-:W4:Y:S04]  /*15e0*/  LDG.E.64.CONSTANT R10, desc[UR6][R18.64+0x3000] ;  /* 0x00300006120a7981 */ /* 0x000f28000c1e9b00 */
[----:B------:R-:W5:Y:S04]  /*15f0*/  LDG.E.64.CONSTANT R12, desc[UR6][R18.64+0x4000] ;  /* 0x00400006120c7981 */ /* 0x000f68000c1e9b00 */
[----:B------:R-:W5:Y:S04]  /*1600*/  LDG.E.64.CONSTANT R14, desc[UR6][R18.64+0x5000] ;  /* 0x00500006120e7981 */ /* 0x000f68000c1e9b00 */
[----:B------:R-:W5:Y:S01]  /*1610*/  LDG.E.64.CONSTANT R16, desc[UR6][R18.64+0x6000] ;  /* 0x0060000612107981 */ /* 0x000f62000c1e9b00 */
[----:B------:R-:W-:Y:S01]  /*1620*/  ISETP.GE.U32.AND P0, PT, R4, 0x1c00, PT ;  /* 0x00001c000400780c */ /* 0x000fe20003f06070 */
[----:B------:R-:W-:Y:S01]  /*1630*/  UMOV UR4, 0xe00 ;  /* 0x00000e0000047882 */ /* 0x000fe20000000000 */
[----:B--2---:R-:W-:-:S08]  /*1640*/  DADD R6, R20, R6 ;  /* 0x0000000014067229 */ /* 0x004fd00000000006 */
[----:B---3--:R-:W-:-:S08]  /*1650*/  DADD R6, R8, R6 ;  /* 0x0000000008067229 */ /* 0x008fd00000000006 */
[----:B----4-:R-:W-:-:S08]  /*1660*/  DADD R6, R10, R6 ;  /* 0x000000000a067229 */ /* 0x010fd00000000006 */
[----:B-----5:R-:W-:-:S08]  /*1670*/  DADD R6, R12, R6 ;  /* 0x000000000c067229 */ /* 0x020fd00000000006 */
[----:B------:R-:W-:-:S08]  /*1680*/  DADD R6, R14, R6 ;  /* 0x000000000e067229 */ /* 0x000fd00000000006 */
[----:B------:R-:W-:Y:S01]  /*1690*/  DADD R6, R16, R6 ;  /* 0x0000000010067229 */ /* 0x000fe20000000006 */
[----:B------:R-:W-:Y:S10]  /*16a0*/  @!P0 BRA `(.L_x_17) ;  /* 0x00000000006c8947 */ /* 0x000ff40003800000 */
[----:B------:R-:W0:Y:S01]  /*16b0*/  LDC R22, c[0x0][0x390] ;  /* 0x0000e400ff167b82 */ /* 0x000e220000000800 */
[----:B------:R-:W-:Y:S01]  /*16c0*/  VIADD R23, R4, 0xfffff200 ;  /* 0xfffff20004177836 */ /* 0x000fe20000000000 */
[----:B------:R-:W-:-:S06]  /*16d0*/  UMOV UR4, 0xe00 ;  /* 0x00000e0000047882 */ /* 0x000fcc0000000000 */
[----:B------:R-:W1:Y:S02]  /*16e0*/  LDC.64 R2, c[0x0][0x380] ;  /* 0x0000e000ff027b82 */ /* 0x000e640000000a00 */
.L_x_19:
[----:B------:R-:W-:-:S04]  /*16f0*/  VIADD R9, R41, UR4 ;  /* 0x0000000429097c36 */ /* 0x000fc80008000000 */
[----:B-1----:R-:W-:-:S05]  /*1700*/  IMAD.WIDE.U32 R8, R9, 0x8, R2 ;  /* 0x0000000809087825 */ /* 0x002fca00078e0002 */
[----:B------:R-:W2:Y:S04]  /*1710*/  LDG.E.64.CONSTANT R4, desc[UR6][R8.64] ;  /* 0x0000000608047981 */ /* 0x000ea8000c1e9b00 */
[----:B------:R-:W3:Y:S04]  /*1720*/  LDG.E.64.CONSTANT R10, desc[UR6][R8.64+0x1000] ;  /* 0x00100006080a7981 */ /* 0x000ee8000c1e9b00 */
[----:B------:R-:W4:Y:S04]  /*1730*/  LDG.E.64.CONSTANT R12, desc[UR6][R8.64+0x2000] ;  /* 0x00200006080c7981 */ /* 0x000f28000c1e9b00 */
[----:B------:R-:W5:Y:S04]  /*1740*/  LDG.E.64.CONSTANT R14, desc[UR6][R8.64+0x3000] ;  /* 0x00300006080e7981 */ /* 0x000f68000c1e9b00 */
[----:B------:R-:W5:Y:S04]  /*1750*/  LDG.E.64.CONSTANT R16, desc[UR6][R8.64+0x4000] ;  /* 0x0040000608107981 */ /* 0x000f68000c1e9b00 */
[----:B------:R-:W5:Y:S04]  /*1760*/  LDG.E.64.CONSTANT R18, desc[UR6][R8.64+0x5000] ;  /* 0x0050000608127981 */ /* 0x000f68000c1e9b00 */
[----:B------:R-:W5:Y:S01]  /*1770*/  LDG.E.64.CONSTANT R20, desc[UR6][R8.64+0x6000] ;  /* 0x0060000608147981 */ /* 0x000f62000c1e9b00 */
[----:B--2---:R-:W-:-:S08]  /*1780*/  DADD R4, R4, R6 ;  /* 0x0000000004047229 */ /* 0x004fd00000000006 */
[----:B---3--:R-:W-:-:S08]  /*1790*/  DADD R4, R10, R4 ;  /* 0x000000000a047229 */ /* 0x008fd00000000004 */
[----:B----4-:R-:W-:-:S08]  /*17a0*/  DADD R4, R12, R4 ;  /* 0x000000000c047229 */ /* 0x010fd00000000004 */
[----:B-----5:R-:W-:-:S08]  /*17b0*/  DADD R4, R14, R4 ;  /* 0x000000000e047229 */ /* 0x020fd00000000004 */
[----:B------:R-:W-:Y:S01]  /*17c0*/  DADD R16, R16, R4 ;  /* 0x0000000010107229 */ /* 0x000fe20000000004 */
[----:B0-----:R-:W-:-:S04]  /*17d0*/  IMAD.MOV.U32 R4, RZ, RZ, R22 ;  /* 0x000000ffff047224 */ /* 0x001fc800078e0016 */
[----:B------:R-:W-:-:S03]  /*17e0*/  VIADD R0, R4, -UR4 ;  /* 0x8000000404007c36 */ /* 0x000fc60008000000 */
[----:B------:R-:W-:Y:S02]  /*17f0*/  DADD R16, R18, R16 ;  /* 0x0000000012107229 */ /* 0x000fe40000000010 */
[----:B------:R-:W-:-:S06]  /*1800*/  ISETP.GE.AND P0, PT, R0, 0xe00, PT ;  /* 0x00000e000000780c */ /* 0x000fcc0003f06270 */
[----:B------:R-:W-:-:S07]  /*1810*/  DADD R6, R20, R16 ;  /* 0x0000000014067229 */ /* 0x000fce0000000010 */
[----:B------:R-:W-:Y:S05]  /*1820*/  @!P0 BRA `(.L_x_18) ;  /* 0x00000008001c8947 */ /* 0x000fea0003800000 */
[----:B------:R-:W-:-:S06]  /*1830*/  UIADD3 UR4, UPT, UPT, UR4, 0xe00, URZ ;  /* 0x00000e0004047890 */ /* 0x000fcc000fffe0ff */
[----:B------:R-:W-:-:S13]  /*1840*/  ISETP.LT.AND P0, PT, R23, UR4, PT ;  /* 0x0000000417007c0c */ /* 0x000fda000bf01270 */
[----:B------:R-:W-:Y:S05]  /*1850*/  @!P0 BRA `(.L_x_19) ;  /* 0xfffffffc00a48947 */ /* 0x000fea000383ffff */
.L_x_17:
[----:B------:R-:W-:-:S13]  /*1860*/  ISETP.LE.AND P0, PT, R4, UR4, PT ;  /* 0x0000000404007c0c */ /* 0x000fda000bf03270 */
[----:B------:R-:W-:Y:S05]  /*1870*/  @P0 BRA `(.L_x_18) ;  /* 0x0000000800080947 */ /* 0x000fea0003800000 */
[----:B------:R-:W-:Y:S01]  /*1880*/  VIADD R0, R4, -UR4 ;  /* 0x8000000404007c36 */ /* 0x000fe20008000000 */
[----:B------:R-:W-:Y:S04]  /*1890*/  BSSY.RECONVERGENT B1, `(.L_x_18) ;  /* 0x0000080000017945 */ /* 0x000fe80003800200 */
[----:B------:R-:W-:-:S13]  /*18a0*/  ISETP.GE.AND P0, PT, R41, R0, PT ;  /* 0x000000002900720c */ /* 0x000fda0003f06270 */
[----:B------:R-:W-:Y:S05]  /*18b0*/  @P0 BRA `(.L_x_20) ;  /* 0x0000000400f40947 */ /* 0x000fea0003800000 */
[----:B------:R-:W-:Y:S01]  /*18c0*/  LOP3.LUT R5, RZ, R41, RZ, 0x33, !PT ;  /* 0x00000029ff057212 */ /* 0x000fe200078e33ff */
[----:B------:R-:W-:Y:S01]  /*18d0*/  BSSY.RECONVERGENT B2, `(.L_x_21) ;  /* 0x0000014000027945 */ /* 0x000fe20003800200 */
[----:B------:R-:W-:Y:S02]  /*18e0*/  IMAD.MOV.U32 R45, RZ, RZ, R41 ;  /* 0x000000ffff2d7224 */ /* 0x000fe400078e0029 */
[----:B------:R-:W-:-:S04]  /*18f0*/  IADD3 R4, PT, PT, R4, -UR4, R5 ;  /* 0x8000000404047c10 */ /* 0x000fc8000fffe005 */
[C---:B------:R-:W-:Y:S02]  /*1900*/  LOP3.LUT R5, R4.reuse, 0x600, RZ, 0xc0, !PT ;  /* 0x0000060004057812 */ /* 0x040fe400078ec0ff */
[----:B------:R-:W-:Y:S02]  /*1910*/  ISETP.GE.U32.AND P1, PT, R4, 0x600, PT ;  /* 0x000006000400780c */ /* 0x000fe40003f26070 */
[----:B------:R-:W-:-:S13]  /*1920*/  ISETP.NE.AND P0, PT, R5, 0x600, PT ;  /* 0x000006000500780c */ /* 0x000fda0003f05270 */
[----:B------:R-:W-:Y:S05]  /*1930*/  @!P0 BRA `(.L_x_22) ;  /* 0x0000000000348947 */ /* 0x000fea0003800000 */
[----:B------:R-:W-:Y:S01]  /*1940*/  LEA.HI R4, R4, 0x1, RZ, 0x17 ;  /* 0x0000000104047811 */ /* 0x000fe200078fb8ff */
[----:B------:R-:W-:Y:S02]  /*1950*/  VIADD R9, R41, UR4 ;  /* 0x0000000429097c36 */ /* 0x000fe40008000000 */
[----:B------:R-:W-:Y:S01]  /*1960*/  IMAD.MOV.U32 R45, RZ, RZ, R41 ;  /* 0x000000ffff2d7224 */ /* 0x000fe200078e0029 */
[----:B------:R-:W-:-:S05]  /*1970*/  LOP3.LUT R4, R4, 0x3, RZ, 0xc0, !PT ;  /* 0x0000000304047812 */ /* 0x000fca00078ec0ff */
[----:B------:R-:W-:-:S07]  /*1980*/  IMAD.MOV R8, RZ, RZ, -R4 ;  /* 0x000000ffff087224 */ /* 0x000fce00078e0a04 */
.L_x_23:
[----:B------:R-:W-:-:S06]  /*1990*/  IMAD.WIDE.U32 R4, R9, 0x8, R2 ;  /* 0x0000000809047825 */ /* 0x000fcc00078e0002 */
[----:B------:R-:W2:Y:S01]  /*19a0*/  LDG.E.64.CONSTANT R4, desc[UR6][R4.64] ;  /* 0x0000000604047981 */ /* 0x000ea2000c1e9b00 */
[----:B------:R-:W-:Y:S02]  /*19b0*/  VIADD R8, R8, 0x1 ;  /* 0x0000000108087836 */ /* 0x000fe40000000000 */
[----:B------:R-:W-:Y:S02]  /*19c0*/  VIADD R45, R45, 0x200 ;  /* 0x000002002d2d7836 */ /* 0x000fe40000000000 */
[----:B------:R-:W-:Y:S01]  /*19d0*/  VIADD R9, R9, 0x200 ;  /* 0x0000020009097836 */ /* 0x000fe20000000000 */
[----:B------:R-:W-:Y:S01]  /*19e0*/  ISETP.NE.AND P0, PT, R8, RZ, PT ;  /* 0x000000ff0800720c */ /* 0x000fe20003f05270 */
[----:B--2---:R-:W-:-:S12]  /*19f0*/  DADD R6, R4, R6 ;  /* 0x0000000004067229 */ /* 0x004fd80000000006 */
[----:B------:R-:W-:Y:S05]  /*1a00*/  @P0 BRA `(.L_x_23) ;  /* 0xfffffffc00e00947 */ /* 0x000fea000383ffff */
.L_x_22:
[----:B------:R-:W-:Y:S05]  /*1a10*/  BSYNC.RECONVERGENT B2 ;  /* 0x0000000000027941 */ /* 0x000fea0003800200 */
.L_x_21:
[----:B------:R-:W-:Y:S05]  /*1a20*/  @!P1 BRA `(.L_x_20) ;  /* 0x0000000400989947 */ /* 0x000fea0003800000 */
[----:B------:R-:W0:Y:S01]  /*1a30*/  LDCU.64 UR8, c[0x0][0x380] ;  /* 0x00007000ff0877ac */ /* 0x000e220008000a00 */
[----:B------:R-:W-:Y:S01]  /*1a40*/  IMAD.IADD R9, R0, 0x1, -R45 ;  /* 0x0000000100097824 */ /* 0x000fe200078e0a2d */
[C---:B------:R-:W-:Y:S01]  /*1a50*/  IADD3 R5, P0, PT, R45.reuse, UR4, RZ ;  /* 0x000000042d057c10 */ /* 0x040fe2000ff1e0ff */
[----:B------:R-:W-:Y:S01]  /*1a60*/  BSSY.RECONVERGENT B2, `(.L_x_24) ;  /* 0x0000039000027945 */ /* 0x000fe20003800200 */
[----:B------:R-:W-:Y:S02]  /*1a70*/  VIADD R43, R45, UR4 ;  /* 0x000000042d2b7c36 */ /* 0x000fe40008000000 */
[----:B------:R-:W-:Y:S01]  /*1a80*/  ISETP.GT.AND P1, PT, R9, 0x1800, PT ;  /* 0x000018000900780c */ /* 0x000fe20003f24270 */
[----:B------:R-:W-:Y:S01]  /*1a90*/  IMAD.X R8, RZ, RZ, RZ, P0 ;  /* 0x000000ffff087224 */ /* 0x000fe200000e06ff */
[----:B0-----:R-:W-:-:S04]  /*1aa0*/  LEA R4, P0, R5, UR8, 0x3 ;  /* 0x0000000805047c11 */ /* 0x001fc8000f8018ff */
[----:B------:R-:W-:Y:S02]  /*1ab0*/  LEA.HI.X R5, R5, UR9, R8, 0x3, P0 ;  /* 0x0000000905057c11 */ /* 0x000fe400080f1c08 */
[----:B------:R-:W-:-:S05]  /*1ac0*/  IADD3 R4, P0, PT, R4, 0x2000, RZ ;  /* 0x0000200004047810 */ /* 0x000fca0007f1e0ff */
[----:B------:R-:W-:Y:S01]  /*1ad0*/  IMAD.X R5, RZ, RZ, R5, P0 ;  /* 0x000000ffff057224 */ /* 0x000fe200000e0605 */
[----:B------:R-:W-:Y:S01]  /*1ae0*/  PLOP3.LUT P0, PT, PT, PT, PT, 0x80, 0x8 ;  /* 0x000000000008781c */ /* 0x000fe20003f0f070 */
[----:B------:R-:W-:-:S12]  /*1af0*/  @!P1 BRA `(.L_x_25) ;  /* 0x0000000000bc9947 */ /* 0x000fd80003800000 */
[----:B------:R-:W-:Y:S01]  /*1b00*/  PLOP3.LUT P0, PT, PT, PT, PT, 0x8, 0x80 ;  /* 0x000000000080781c */ /* 0x000fe20003f0e170 */
[----:B------:R-:W-:-:S12]  /*1b10*/  VIADD R40, R0, 0xffffe800 ;  /* 0xffffe80000287836 */ /* 0x000fd80000000000 */
.L_x_26:
[C---:B------:R-:W-:Y:S01]  /*1b20*/  IMAD.WIDE.U32 R38, R43.reuse, 0x8, R2 ;  /* 0x000000082b267825 */ /* 0x040fe200078e0002 */
[----:B------:R-:W2:Y:S04]  /*1b30*/  LDG.E.64.CONSTANT R8, desc[UR6][R4.64+-0x1000] ;  /* 0xfff0000604087981 */ /* 0x000ea8000c1e9b00 */
[----:B------:R-:W3:Y:S04]  /*1b40*/  LDG.E.64.CONSTANT R10, desc[UR6][R4.64] ;  /* 0x00000006040a7981 */ /* 0x000ee8000c1e9b00 */
[----:B------:R-:W4:Y:S01]  /*1b50*/  LDG.E.64.CONSTANT R38, desc[UR6][R38.64] ;  /* 0x0000000626267981 */ /* 0x000f22000c1e9b00 */
[----:B------:R-:W-:-:S03]  /*1b60*/  VIADD R15, R43, 0x800 ;  /* 0x000008002b0f7836 */ /* 0x000fc60000000000 */
[----:B------:R-:W5:Y:S01]  /*1b70*/  LDG.E.64.CONSTANT R12, desc[UR6][R4.64+0x1000] ;  /* 0x00100006040c7981 */ /* 0x000f62000c1e9b00 */
[----:B------:R-:W-:-:S03]  /*1b80*/  IMAD.WIDE.U32 R14, R15, 0x8, R2 ;  /* 0x000000080f0e7825 */ /* 0x000fc600078e0002 */
[----:B------:R-:W5:Y:S04]  /*1b90*/  LDG.E.64.CONSTANT R16, desc[UR6][R4.64+0x3000] ;  /* 0x0030000604107981 */ /* 0x000f68000c1e9b00 */
[----:B------:R-:W5:Y:S04]  /*1ba0*/  LDG.E.64.CONSTANT R14, desc[UR6][R14.64] ;  /* 0x000000060e0e7981 */ /* 0x000f68000c1e9b00 */
[----:B------:R-:W5:Y:S01]  /*1bb0*/  LDG.E.64.CONSTANT R18, desc[UR6][R4.64+0x4000] ;  /* 0x0040000604127981 */ /* 0x000f62000c1e9b00 */
        /* <DEDUP_REMOVED lines=11> */
[----:B------:R-:W5:Y:S04]  /*1c70*/  LDG.E.64.CONSTANT R34, desc[UR6][R4.64+0xc000] ;  /* 0x00c0000604227981 */ /* 0x000f68000c1e9b00 */
[----:B------:R0:W5:Y:S01]  /*1c80*/  LDG.E.64.CONSTANT R36, desc[UR6][R4.64+0xd000] ;  /* 0x00d0000604247981 */ /* 0x000162000c1e9b00 */
[----:B------:R-:W-:-:S05]  /*1c90*/  VIADD R45, R45, 0x2000 ;  /* 0x000020002d2d7836 */ /* 0x000fca0000000000 */
[----:B------:R-:W-:Y:S02]  /*1ca0*/  ISETP.GE.AND P1, PT, R45, R40, PT ;  /* 0x000000282d00720c */ /* 0x000fe40003f26270 */
[----:B0-----:R-:W-:Y:S01]  /*1cb0*/  IADD3 R4, P2, PT, R4, 0x10000, RZ ;  /* 0x0001000004047810 */ /* 0x001fe20007f5e0ff */
[----:B------:R-:W-:-:S04]  /*1cc0*/  VIADD R43, R43, 0x2000 ;  /* 0x000020002b2b7836 */ /* 0x000fc80000000000 */
[----:B------:R-:W-:Y:S01]  /*1cd0*/  IMAD.X R5, RZ, RZ, R5, P2 ;  /* 0x000000ffff057224 */ /* 0x000fe200010e0605 */
[----:B----4-:R-:W-:-:S08]  /*1ce0*/  DADD R38, R38, R6 ;  /* 0x0000000026267229 */ /* 0x010fd00000000006 */
[----:B--2---:R-:W-:-:S08]  /*1cf0*/  DADD R8, R38, R8 ;  /* 0x0000000026087229 */ /* 0x004fd00000000008 */
[----:B---3--:R-:W-:-:S08]  /*1d00*/  DADD R8, R8, R10 ;  /* 0x0000000008087229 */ /* 0x008fd0000000000a */
[----:B-----5:R-:W-:-:S08]  /*1d10*/  DADD R8, R8, R12 ;  /* 0x0000000008087229 */ /* 0x020fd0000000000c */
        /* <DEDUP_REMOVED lines=13> */
.L_x_25:
[----:B------:R-:W-:Y:S05]  /*1df0*/  BSYNC.RECONVERGENT B2 ;  /* 0x0000000000027941 */ /* 0x000fea0003800200 */
.L_x_24:
[----:B------:R-:W-:Y:S01]  /*1e00*/  IMAD.IADD R8, R0, 0x1, -R45 ;  /* 0x0000000100087824 */ /* 0x000fe200078e0a2d */
[----:B------:R-:W-:Y:S04]  /*1e10*/  BSSY.RECONVERGENT B2, `(.L_x_27) ;  /* 0x000001c000027945 */ /* 0x000fe80003800200 */
[----:B------:R-:W-:-:S13]  /*1e20*/  ISETP.GT.AND P1, PT, R8, 0x800, PT ;  /* 0x000008000800780c */ /* 0x000fda0003f24270 */
[----:B------:R-:W-:Y:S05]  /*1e30*/  @!P1 BRA `(.L_x_28) ;  /* 0x0000000000649947 */ /* 0x000fea0003800000 */
        /* <DEDUP_REMOVED lines=9> */
[----:B------:R-:W5:Y:S04]  /*1ed0*/  LDG.E.64.CONSTANT R22, desc[UR6][R4.64+0x4000] ;  /* 0x0040000604167981 */ /* 0x000f68000c1e9b00 */
[----:B------:R0:W5:Y:S01]  /*1ee0*/  LDG.E.64.CONSTANT R8, desc[UR6][R4.64+0x5000] ;  /* 0x0050000604087981 */ /* 0x000162000c1e9b00 */
[----:B------:R-:W-:Y:S01]  /*1ef0*/  PLOP3.LUT P0, PT, PT, PT, PT, 0x8, 0x80 ;  /* 0x000000000080781c */ /* 0x000fe20003f0e170 */
[----:B------:R-:W-:-:S02]  /*1f00*/  VIADD R45, R45, 0x1000 ;  /* 0x000010002d2d7836 */ /* 0x000fc40000000000 */
[----:B------:R-:W-:Y:S01]  /*1f10*/  VIADD R43, R43, 0x1000 ;  /* 0x000010002b2b7836 */ /* 0x000fe20000000000 */
[----:B----4-:R-:W-:-:S08]  /*1f20*/  DADD R6, R6, R10 ;  /* 0x0000000006067229 */ /* 0x010fd0000000000a */
[----:B--2---:R-:W-:-:S08]  /*1f30*/  DADD R6, R6, R12 ;  /* 0x0000000006067229 */ /* 0x004fd0000000000c */
[----:B---3--:R-:W-:-:S08]  /*1f40*/  DADD R6, R6, R14 ;  /* 0x0000000006067229 */ /* 0x008fd0000000000e */
[----:B-----5:R-:W-:-:S08]  /*1f50*/  DADD R6, R6, R16 ;  /* 0x0000000006067229 */ /* 0x020fd00000000010 */
[----:B------:R-:W-:-:S08]  /*1f60*/  DADD R6, R6, R18 ;  /* 0x0000000006067229 */ /* 0x000fd00000000012 */
[----:B------:R-:W-:Y:S01]  /*1f70*/  DADD R6, R6, R20 ;  /* 0x0000000006067229 */ /* 0x000fe20000000014 */
[----:B------:R-:W-:-:S07]  /*1f80*/  IADD3 R10, P1, PT, R4, 0x8000, RZ ;  /* 0x00008000040a7810 */ /* 0x000fce0007f3e0ff */
[----:B------:R-:W-:Y:S01]  /*1f90*/  DADD R6, R6, R22 ;  /* 0x0000000006067229 */ /* 0x000fe20000000016 */
[----:B0-----:R-:W-:Y:S02]  /*1fa0*/  IMAD.X R5, RZ, RZ, R5, P1 ;  /* 0x000000ffff057224 */ /* 0x001fe400008e0605 */
[----:B------:R-:W-:-:S05]  /*1fb0*/  IMAD.MOV.U32 R4, RZ, RZ, R10 ;  /* 0x000000ffff047224 */ /* 0x000fca00078e000a */
[----:B------:R-:W-:-:S11]  /*1fc0*/  DADD R6, R6, R8 ;  /* 0x0000000006067229 */ /* 0x000fd60000000008 */
.L_x_28:
[----:B------:R-:W-:Y:S05]  /*1fd0*/  BSYNC.RECONVERGENT B2 ;  /* 0x0000000000027941 */ /* 0x000fea0003800200 */
.L_x_27:
[----:B------:R-:W-:-:S13]  /*1fe0*/  ISETP.LT.OR P0, PT, R45, R0, P0 ;  /* 0x000000002d00720c */ /* 0x000fda0000701670 */
[----:B------:R-:W-:Y:S05]  /*1ff0*/  @!P0 BRA `(.L_x_20) ;  /* 0x0000000000248947 */ /* 0x000fea0003800000 */
[----:B------:R-:W-:Y:S01]  /*2000*/  IMAD.WIDE.U32 R2, R43, 0x8, R2 ;  /* 0x000000082b027825 */ /* 0x000fe200078e0002 */
[----:B------:R-:W2:Y:S04]  /*2010*/  LDG.E.64.CONSTANT R8, desc[UR6][R4.64+-0x1000] ;  /* 0xfff0000604087981 */ /* 0x000ea8000c1e9b00 */
[----:B------:R-:W3:Y:S04]  /*2020*/  LDG.E.64.CONSTANT R10, desc[UR6][R4.64] ;  /* 0x00000006040a7981 */ /* 0x000ee8000c1e9b00 */
[----:B------:R-:W4:Y:S04]  /*2030*/  LDG.E.64.CONSTANT R2, desc[UR6][R2.64] ;  /* 0x0000000602027981 */ /* 0x000f28000c1e9b00 */
[----:B------:R-:W5:Y:S01]  /*2040*/  LDG.E.64.CONSTANT R12, desc[UR6][R4.64+0x1000] ;  /* 0x00100006040c7981 */ /* 0x000f62000c1e9b00 */
[----:B----4-:R-:W-:-:S08]  /*2050*/  DADD R6, R6, R2 ;  /* 0x0000000006067229 */ /* 0x010fd00000000002 */
[----:B--2---:R-:W-:-:S08]  /*2060*/  DADD R6, R6, R8 ;  /* 0x0000000006067229 */ /* 0x004fd00000000008 */
[----:B---3--:R-:W-:-:S08]  /*2070*/  DADD R6, R6, R10 ;  /* 0x0000000006067229 */ /* 0x008fd0000000000a */
[----:B-----5:R-:W-:-:S11]  /*2080*/  DADD R6, R6, R12 ;  /* 0x0000000006067229 */ /* 0x020fd6000000000c */
.L_x_20:
[----:B------:R-:W-:Y:S05]  /*2090*/  BSYNC.RECONVERGENT B1 ;  /* 0x0000000000017941 */ /* 0x000fea0003800200 */
.L_x_18:
[----:B------:R-:W0:Y:S01]  /*20a0*/  S2R R0, SR_LANEID ;  /* 0x0000000000007919 */ /* 0x000e220000000000 */
[----:B------:R-:W-:Y:S04]  /*20b0*/  SHFL.DOWN PT, R2, R6, 0x1, 0x1f ;  /* 0x08201f0006027f89 */ /* 0x000fe800000e0000 */
[----:B------:R-:W1:Y:S02]  /*20c0*/  SHFL.DOWN PT, R3, R7, 0x1, 0x1f ;  /* 0x08201f0007037f89 */ /* 0x000e6400000e0000 */
[----:B-1----:R-:W-:Y:S01]  /*20d0*/  DADD R2, R2, R6 ;  /* 0x0000000002027229 */ /* 0x002fe20000000006 */
[C---:B0-----:R-:W-:Y:S02]  /*20e0*/  ISETP.GT.AND P0, PT, R0.reuse, 0x1e, PT ;  /* 0x0000001e0000780c */ /* 0x041fe40003f04270 */
[----:B------:R-:W-:-:S07]  /*20f0*/  ISETP.NE.AND P1, PT, R0, RZ, PT ;  /* 0x000000ff0000720c */ /* 0x000fce0003f25270 */
        /* <DEDUP_REMOVED lines=15> */
[----:B------:R-:W-:Y:S01]  /*21f0*/  ISETP.GT.AND P0, PT, R0, 0x17, PT ;  /* 0x000000170000780c */ /* 0x000fe20003f04270 */
[----:B------:R-:W-:Y:S01]  /*2200*/  SHFL.DOWN PT, R2, R6, 0x8, 0x1f ;  /* 0x09001f0006027f89 */ /* 0x000fe200000e0000 */
[----:B------:R-:W-:-:S03]  /*2210*/  @!P1 MOV R8, 0x400 ;  /* 0x0000040000089802 */ /* 0x000fc60000000f00 */
[----:B------:R-:W0:Y:S01]  /*2220*/  SHFL.DOWN PT, R3, R7, 0x8, 0x1f ;  /* 0x09001f0007037f89 */ /* 0x000e2200000e0000 */
[----:B-1----:R-:W-:Y:S01]  /*2230*/  @!P1 LEA R11, R11, R8, 0x18 ;  /* 0x000000080b0b9211 */ /* 0x002fe200078ec0ff */
[----:B0-----:R-:W-:-:S10]  /*2240*/  DADD R2, R2, R6 ;  /* 0x0000000002027229 */ /* 0x001fd40000000006 */
[----:B------:R-:W-:Y:S02]  /*2250*/  FSEL R4, R6, R2, P0 ;  /* 0x0000000206047208 */ /* 0x000fe40000000000 */
[----:B------:R-:W-:Y:S02]  /*2260*/  FSEL R5, R7, R3, P0 ;  /* 0x0000000307057208 */ /* 0x000fe40000000000 */
[----:B------:R-:W-:Y:S01]  /*2270*/  @!P1 SHF.R.U32.HI R6, RZ, 0x2, R41 ;  /* 0x00000002ff069819 */ /* 0x000fe20000011629 */
[----:B------:R-:W-:Y:S01]  /*2280*/  SHFL.DOWN PT, R2, R4, 0x10, 0x1f ;  /* 0x0a001f0004027f89 */ /* 0x000fe200000e0000 */
[----:B------:R-:W-:Y:S02]  /*2290*/  ISETP.NE.AND P0, PT, R41, RZ, PT ;  /* 0x000000ff2900720c */ /* 0x000fe40003f05270 */
[----:B------:R-:W-:Y:S01]  /*22a0*/  @!P1 LOP3.LUT R6, R6, 0xf8, RZ, 0xc0, !PT ;  /* 0x000000f806069812 */ /* 0x000fe200078ec0ff */
[----:B------:R-:W0:Y:S04]  /*22b0*/  SHFL.DOWN PT, R3, R5, 0x10, 0x1f ;  /* 0x0a001f0005037f89 */ /* 0x000e2800000e0000 */
[----:B------:R-:W-:Y:S01]  /*22c0*/  @!P1 IMAD.IADD R11, R6, 0x1, R11 ;  /* 0x00000001060b9824 */ /* 0x000fe200078e020b */
[----:B0-----:R-:W-:-:S07]  /*22d0*/  DADD R2, R2, R4 ;  /* 0x0000000002027229 */ /* 0x001fce0000000004 */
[----:B------:R0:W-:Y:S01]  /*22e0*/  @!P1 STS.64 [R11+0x10], R2 ;  /* 0x000010020b009388 */ /* 0x0001e20000000a00 */
[----:B------:R-:W-:Y:S01]  /*22f0*/  BAR.SYNC.DEFER_BLOCKING 0x0 ;  /* 0x0000000000007b1d */ /* 0x000fe20000010000 */
[----:B------:R-:W-:-:S04]  /*2300*/  ISETP.GT.AND P1, PT, R0, 0xf, PT ;  /* 0x0000000f0000780c */ /* 0x000fc80003f24270 */
[----:B------:R-:W-:Y:S02]  /*2310*/  FSEL R0, R4, R2, P1 ;  /* 0x0000000204007208 */ /* 0x000fe40000800000 */
[----:B------:R-:W-:-:S03]  /*2320*/  FSEL R5, R5, R3, P1 ;  /* 0x0000000305057208 */ /* 0x000fc60000800000 */
[----:B0-----:R-:W-:Y:S02]  /*2330*/  IMAD.MOV.U32 R2, RZ, RZ, R0 ;  /* 0x000000ffff027224 */ /* 0x001fe400078e0000 */
[----:B------:R-:W-:Y:S01]  /*2340*/  IMAD.MOV.U32 R3, RZ, RZ, R5 ;  /* 0x000000ffff037224 */ /* 0x000fe200078e0005 */
[----:B------:R-:W-:Y:S06]  /*2350*/  @P0 BRA `(.L_x_16) ;  /* 0x0000000000680947 */ /* 0x000fec0003800000 */
[----:B------:R-:W0:Y:S01]  /*2360*/  S2UR UR5, SR_CgaCtaId ;  /* 0x00000000000579c3 */ /* 0x000e220000008800 */
[----:B------:R-:W-:Y:S02]  /*2370*/  UMOV UR4, 0x400 ;  /* 0x0000040000047882 */ /* 0x000fe40000000000 */
[----:B0-----:R-:W-:-:S09]  /*2380*/  ULEA UR4, UR5, UR4, 0x18 ;  /* 0x0000000405047291 */ /* 0x001fd2000f8ec0ff */
[----:B------:R-:W0:Y:S04]  /*2390*/  LDS.64 R4, [UR4+0x18] ;  /* 0x00001804ff047984 */ /* 0x000e280008000a00 */
[----:B------:R-:W1:Y:S04]  /*23a0*/  LDS.128 R8, [UR4+0x20] ;  /* 0x00002004ff087984 */ /* 0x000e680008000c00 */
        /* <DEDUP_REMOVED lines=20> */
[----:B------:R-:W-:-:S11]  /*24f0*/  DADD R2, R2, R10 ;  /* 0x0000000002027229 */ /* 0x000fd6000000000a */
.L_x_16:
[----:B------:R-:W-:Y:S05]  /*2500*/  BSYNC.RECONVERGENT B0 ;  /* 0x0000000000007941 */ /* 0x000fea0003800200 */
.L_x_1:
[----:B------:R-:W-:Y:S05]  /*2510*/  @P0 EXIT ;  /* 0x000000000000094d */ /* 0x000fea0003800000 */
[----:B------:R-:W0:Y:S01]  /*2520*/  LDCU.64 UR4, c[0x0][0x398] ;  /* 0x00007300ff0477ac */ /* 0x000e220008000a00 */
[----:B------:R-:W2:Y:S01]  /*2530*/  LDC.64 R4, c[0x0][0x388] ;  /* 0x0000e200ff047b82 */ /* 0x000ea20000000a00 */
[----:B0-----:R-:W-:-:S07]  /*2540*/  DADD R2, R2, UR4 ;  /* 0x0000000402027e29 */ /* 0x001fce0008000000 */
[----:B--2---:R-:W-:Y:S01]  /*2550*/  STG.E.64 desc[UR6][R4.64], R2 ;  /* 0x0000000204007986 */ /* 0x004fe2000c101b06 */
[----:B------:R-:W-:Y:S05]  /*2560*/  EXIT ;  /* 0x000000000000794d */ /* 0x000fea0003800000 */
.L_x_29:
[----:B------:R-:W-:-:S00]  /*2570*/  BRA `(.L_x_29) ;  /* 0xfffffffc00fc7947 */ /* 0x000fc0000383ffff */
[----:B------:R-:W-:-:S00]  /*2580*/  NOP ;  /* 0x0000000000007918 */ /* 0x000fc00000000000 */
[----:B------:R-:W-:-:S00]  /*2590*/  NOP ;  /* 0x0000000000007918 */ /* 0x000fc00000000000 */
[----:B------:R-:W-:-:S00]  /*25a0*/  NOP ;  /* 0x0000000000007918 */ /* 0x000fc00000000000 */
[----:B------:R-:W-:-:S00]  /*25b0*/  NOP ;  /* 0x0000000000007918 */ /* 0x000fc00000000000 */
[----:B------:R-:W-:-:S00]  /*25c0*/  NOP ;  /* 0x0000000000007918 */ /* 0x000fc00000000000 */
[----:B------:R-:W-:-:S00]  /*25d0*/  NOP ;  /* 0x0000000000007918 */ /* 0x000fc00000000000 */
[----:B------:R-:W-:-:S00]  /*25e0*/  NOP ;  /* 0x0000000000007918 */ /* 0x000fc00000000000 */
[----:B------:R-:W-:-:S00]  /*25f0*/  NOP ;  /* 0x0000000000007918 */ /* 0x000fc00000000000 */
.L_x_387:


//--------------------- .text._ZN3cub18CUB_300001_SM_10006detail6reduce18DeviceReduceKernelINS2_10policy_hubIdyN4cuda3std3__44plusIdEEE10Policy1000EN6thrust24THRUST_300001_SM_1000_NS17counting_iteratorImNSD_11use_defaultESF_SF_EEyS9_dN32_GLOBAL__N__b1bba380_4_k_cu_main9IntegrandEEEvT0_PT3_T1_NS0_13GridEvenShareISM_EET2_T4_ --------------------------
	.section	.text._ZN3cub18CUB_300001_SM_10006detail6reduce18DeviceReduceKernelINS2_10policy_hubIdyN4cuda3std3__44plusIdEEE10Policy1000EN6thrust24THRUST_300001_SM_1000_NS17counting_iteratorImNSD_11use_defaultESF_SF_EEyS9_dN32_GLOBAL__N__b1bba380_4_k_cu_main9IntegrandEEEvT0_PT3_T1_NS0_13GridEvenShareISM_EET2_T4_,"ax",@progbits
	.align	128
.text._ZN3cub18CUB_300001_SM_10006detail6reduce18DeviceReduceKernelINS2_10policy_hubIdyN4cuda3std3__44plusIdEEE10Policy1000EN6thrust24THRUST_300001_SM_1000_NS17counting_iteratorImNSD_11use_defaultESF_SF_EEyS9_dN32_GLOBAL__N__b1bba380_4_k_cu_main9IntegrandEEEvT0_PT3_T1_NS0_13GridEvenShareISM_EET2_T4_:
        .type           _ZN3cub18CUB_300001_SM_10006detail6reduce18DeviceReduceKernelINS2_10policy_hubIdyN4cuda3std3__44plusIdEEE10Policy1000EN6thrust24THRUST_300001_SM_1000_NS17counting_iteratorImNSD_11use_defaultESF_SF_EEyS9_dN32_GLOBAL__N__b1bba380_4_k_cu_main9IntegrandEEEvT0_PT3_T1_NS0_13GridEvenShareISM_EET2_T4_,@function
        .size           _ZN3cub18CUB_300001_SM_10006detail6reduce18DeviceReduceKernelINS2_10policy_hubIdyN4cuda3std3__44plusIdEEE10Policy1000EN6thrust24THRUST_300001_SM_1000_NS17counting_iteratorImNSD_11use_defaultESF_SF_EEyS9_dN32_GLOBAL__N__b1bba380_4_k_cu_main9IntegrandEEEvT0_PT3_T1_NS0_13GridEvenShareISM_EET2_T4_,(.L_x_379 - _ZN3cub18CUB_300001_SM_10006detail6reduce18DeviceReduceKernelINS2_10policy_hubIdyN4cuda3std3__44plusIdEEE10Policy1000EN6thrust24THRUST_300001_SM_1000_NS17counting_iteratorImNSD_11use_defaultESF_SF_EEyS9_dN32_GLOBAL__N__b1bba380_4_k_cu_main9IntegrandEEEvT0_PT3_T1_NS0_13GridEvenShareISM_EET2_T4_)
        .other          _ZN3cub18CUB_300001_SM_10006detail6reduce18DeviceReduceKernelINS2_10policy_hubIdyN4cuda3std3__44plusIdEEE10Policy1000EN6thrust24THRUST_300001_SM_1000_NS17counting_iteratorImNSD_11use_defaultESF_SF_EEyS9_dN32_GLOBAL__N__b1bba380_4_k_cu_main9IntegrandEEEvT0_PT3_T1_NS0_13GridEvenShareISM_EET2_T4_,@"STO_CUDA_ENTRY STV_DEFAULT"
_ZN3cub18CUB_300001_SM_10006detail6reduce18DeviceReduceKernelINS2_10policy_hubIdyN4cuda3std3__44plusIdEEE10Policy1000EN6thrust24THRUST_300001_SM_1000_NS17counting_iteratorImNSD_11use_defaultESF_SF_EEyS9_dN32_GLOBAL__N__b1bba380_4_k_cu_main9IntegrandEEEvT0_PT3_T1_NS0_13GridEvenShareISM_EET2_T4_:
[----:B------:R-:W0:Y:S08]  /*0000*/  LDC R1, c[0x0][0x37c] ;  /* 0x0000df00ff017b82 */ /* 0x000e300000000800 */
[----:B------:R-:W1:Y:S01]  /*0010*/  S2UR UR9, SR_CTAID.X ;  /* 0x00000000000979c3 */ /* 0x000e620000002500 */
[----:B------:R-:W2:Y:S01]  /*0020*/  LDCU.64 UR6, c[0x0][0x3b8] ;  /* 0x00007700ff0677ac */ /* 0x000ea20008000a00 */
[----:B------:R-:W-:Y:S01]  /*0030*/  BSSY.RECONVERGENT B0, `(.L_x_30) ;  /* 0x0000457000007945 */ /* 0x000fe20003800200 */
[----:B0-----:R-:W-:Y:S01]  /*0040*/  VIADD R1, R1, 0xfffffff8 ;  /* 0xfffffff801017836 */ /* 0x001fe20000000000 */
[----:B------:R-:W-:Y:S01]  /*0050*/  UMOV UR5, URZ ;  /* 0x000000ff00057c82 */ /* 0x000fe20008000000 */
[----:B------:R-:W-:Y:S01]  /*0060*/  UMOV UR15, 0x40100000 ;  /* 0x40100000000f7882 */ /* 0x000fe20000000000 */
[----:B-1----:R-:W-:-:S04]  /*0070*/  UIMAD UR14, UR9, 0xe00, URZ ;  /* 0x00000e00090e78a4 */ /* 0x002fc8000f8e02ff */
[----:B--2---:R-:W-:-:S04]  /*0080*/  UIADD3 UR10, UP0, UPT, -UR14, UR6, URZ ;  /* 0x000000060e0a7290 */ /* 0x004fc8000ff1e1ff */
[----:B------:R-:W-:Y:S02]  /*0090*/  UIADD3.X UR4, UPT, UPT, UR7, -0x1, URZ, UP0, !UPT ;  /* 0xffffffff07047890 */ /* 0x000fe400087fe4ff */
[----:B------:R-:W-:-:S04]  /*00a0*/  UISETP.GT.U32.AND UP0, UPT, UR10, 0xdff, UPT ;  /* 0x00000dff0a00788c */ /* 0x000fc8000bf04070 */
[----:B------:R-:W-:-:S09]  /*00b0*/  UISETP.GT.U32.AND.EX UP0, UPT, UR4, URZ, UPT, UP0 ;  /* 0x000000ff0400728c */ /* 0x000fd2000bf04100 */
[----:B------:R-:W-:Y:S05]  /*00c0*/  BRA.U UP0, `(.L_x_31) ;  /* 0x0000001900847547 */ /* 0x000fea000b800000 */
[----:B------:R-:W0:Y:S01]  /*00d0*/  S2R R11, SR_TID.X ;  /* 0x00000000000b7919 */ /* 0x000e220000002100 */
[----:B------:R-:W-:Y:S01]  /*00e0*/  UIADD3 UR4, UPT, UPT, -UR14, UR6, URZ ;  /* 0x000000060e047290 */ /* 0x000fe2000fffe1ff */
[----:B------:R-:W-:Y:S01]  /*00f0*/  BSSY.RECONVERGENT B2, `(.L_x_32) ;  /* 0x0000023000027945 */ /* 0x000fe20003800200 */
[----:B------:R-:W-:-:S04]  /*0100*/  CS2R R4, SRZ ;  /* 0x0000000000047805 */ /* 0x000fc8000001ff00 */
[----:B0-----:R-:W-:Y:S01]  /*0110*/  ISETP.GE.AND P0, PT, R11, UR4, PT ;  /* 0x000000040b007c0c */ /* 0x001fe2000bf06270 */
[----:B------:R-:W-:-:S12]  /*0120*/  IMAD.MOV.U32 R9, RZ, RZ, R11 ;  /* 0x000000ffff097224 */ /* 0x000fd800078e000b */
[----:B------:R-:W-:Y:S05]  /*0130*/  @P0 BRA `(.L_x_33) ;  /* 0x0000000000780947 */ /* 0x000fea0003800000 */
[----:B------:R-:W0:Y:S01]  /*0140*/  LDCU.64 UR6, c[0x0][0x380] ;  /* 0x00007000ff0677ac */ /* 0x000e220008000a00 */
[----:B------:R-:W-:Y:S01]  /*0150*/  VIADD R6, R11, UR14 ;  /* 0x0000000e0b067c36 */ /* 0x000fe20008000000 */
[----:B------:R-:W-:Y:S04]  /*0160*/  BSSY.RECONVERGENT B3, `(.L_x_34) ;  /* 0x0000018000037945 */ /* 0x000fe80003800200 */
[----:B0-----:R-:W-:-:S05]  /*0170*/  IADD3 R6, P0, PT, R6, UR6, RZ ;  /* 0x0000000606067c10 */ /* 0x001fca000ff1e0ff */
[----:B------:R-:W-:Y:S01]  /*0180*/  IMAD.X R7, RZ, RZ, UR7, P0 ;  /* 0x00000007ff077e24 */ /* 0x000fe200080e06ff */
[----:B------:R-:W0:Y:S03]  /*0190*/  LDCU.64 UR6, c[0x0][0x3e8] ;  /* 0x00007d00ff0677ac */ /* 0x000e260008000a00 */
[----:B------:R-:W1:Y:S02]  /*01a0*/  I2F.F64.U64 R2, R6 ;  /* 0x0000000600027312 */ /* 0x000e640000301800 */
[----:B-1----:R-:W-:-:S08]  /*01b0*/  DADD R2, R2, 0.5 ;  /* 0x3fe0000002027429 */ /* 0x002fd00000000000 */
[----:B0-----:R-:W-:-:S08]  /*01c0*/  DMUL R2, R2, UR6 ;  /* 0x0000000602027c28 */ /* 0x001fd00008000000 */
[----:B------:R-:W-:Y:S01]  /*01d0*/  DFMA R14, R2, R2, 1 ;  /* 0x3ff00000020e742b */ /* 0x000fe20000000002 */
[----:B------:R-:W-:-:S05]  /*01e0*/  IMAD.MOV.U32 R2, RZ, RZ, 0x1 ;  /* 0x00000001ff027424 */ /* 0x000fca00078e00ff */
[----:B------:R-:W0:Y:S02]  /*01f0*/  MUFU.RCP64H R3, R15 ;  /* 0x0000000f00037308 */ /* 0x000e240000001800 */
[----:B0-----:R-:W-:-:S08]  /*0200*/  DFMA R4, -R14, R2, 1 ;  /* 0x3ff000000e04742b */ /* 0x001fd00000000102 */
[----:B------:R-:W-:-:S08]  /*0210*/  DFMA R4, R4, R4, R4 ;  /* 0x000000040404722b */ /* 0x000fd00000000004 */
[----:B------:R-:W-:-:S08]  /*0220*/  DFMA R4, R2, R4, R2 ;  /* 0x000000040204722b */ /* 0x000fd00000000002 */
[----:B------:R-:W-:-:S08]  /*0230*/  DFMA R2, -R14, R4, 1 ;  /* 0x3ff000000e02742b */ /* 0x000fd00000000104 */
[----:B------:R-:W-:-:S08]  /*0240*/  DFMA R2, R4, R2, R4 ;  /* 0x000000020402722b */ /* 0x000fd00000000004 */
[----:B------:R-:W-:-:S08]  /*0250*/  DMUL R28, R2, 4 ;  /* 0x40100000021c7828 */ /* 0x000fd00000000000 */
[----:B------:R-:W-:-:S08]  /*0260*/  DFMA R4, -R14, R28, 4 ;  /* 0x401000000e04742b */ /* 0x000fd0000000011c */
[----:B------:R-:W-:-:S10]  /*0270*/  DFMA R28, R2, R4, R28 ;  /* 0x00000004021c722b */ /* 0x000fd4000000001c */
[----:B------:R-:W-:-:S05]  /*0280*/  FFMA R0, RZ, R15, R29 ;  /* 0x0000000fff007223 */ /* 0x000fca000000001d */
[----:B------:R-:W-:-:S13]  /*0290*/  FSETP.GT.AND P0, PT, |R0|, 1.469367938527859385e-39, PT ;  /* 0x001000000000780b */ /* 0x000fda0003f04200 */
[----:B------:R-:W-:Y:S05]  /*02a0*/  @P0 BRA `(.L_x_35) ;  /* 0x00000000000c0947 */ /* 0x000fea0003800000 */
[----:B------:R-:W-:Y:S01]  /*02b0*/  IMAD.MOV.U32 R17, RZ, RZ, R15 ;  /* 0x000000ffff117224 */ /* 0x000fe200078e000f */
[----:B------:R-:W-:-:S07]  /*02c0*/  MOV R0, 0x2e0 ;  /* 0x000002e000007802 */ /* 0x000fce0000000f00 */
[----:B------:R-:W-:Y:S05]  /*02d0*/  CALL.REL.NOINC `($__internal_0_$__cuda_sm20_div_rn_f64_full) ;  /* 0x0000004000d47944 */ /* 0x000fea0003c00000 */
.L_x_35:
[----:B------:R-:W-:Y:S05]  /*02e0*/  BSYNC.RECONVERGENT B3 ;  /* 0x0000000000037941 */ /* 0x000fea0003800200 */
.L_x_34:
[----:B------:R-:W0:Y:S01]  /*02f0*/  LDCU.64 UR6, c[0x0][0x3e8] ;  /* 0x00007d00ff0677ac */ /* 0x000e220008000a00 */
[----:B------:R-:W-:Y:S01]  /*0300*/  VIADD R9, R11, 0x200 ;  /* 0x000002000b097836 */ /* 0x000fe20000000000 */
[----:B0-----:R-:W-:-:S11]  /*0310*/  DMUL R4, R28, UR6 ;  /* 0x000000061c047c28 */ /* 0x001fd60008000000 */
.L_x_33:
[----:B------:R-:W-:Y:S05]  /*0320*/  BSYNC.RECONVERGENT B2 ;  /* 0x0000000000027941 */ /* 0x000fea0003800200 */
.L_x_32:
[----:B------:R-:W-:Y:S01]  /*0330*/  ISETP.GE.AND P0, PT, R9, UR4, PT ;  /* 0x0000000409007c0c */ /* 0x000fe2000bf06270 */
[----:B------:R-:W0:Y:S01]  /*0340*/  LDCU.64 UR10, c[0x0][0x3e8] ;  /* 0x00007d00ff0a77ac */ /* 0x000e220008000a00 */
[----:B------:R-:W-:Y:S01]  /*0350*/  BSSY.RECONVERGENT B2, `(.L_x_36) ;  /* 0x00000a6000027945 */ /* 0x000fe20003800200 */
[----:B------:R-:W1:Y:S10]  /*0360*/  LDCU.64 UR12, c[0x0][0x3e8] ;  /* 0x00007d00ff0c77ac */ /* 0x000e740008000a00 */
[----:B------:R-:W-:Y:S05]  /*0370*/  @P0 BRA `(.L_x_37) ;  /* 0x00000008008c0947 */ /* 0x000fea0003800000 */
[----:B------:R-:W2:Y:S01]  /*0380*/  LDCU UR8, c[0x0][0x3b8] ;  /* 0x00007700ff0877ac */ /* 0x000ea20008000800 */
[----:B------:R-:W-:Y:S01]  /*0390*/  LOP3.LUT R10, RZ, R9, RZ, 0x33, !PT ;  /* 0x00000009ff0a7212 */ /* 0x000fe200078e33ff */
[----:B------:R-:W-:Y:S01]  /*03a0*/  BSSY.RECONVERGENT B3, `(.L_x_38) ;  /* 0x000002e000037945 */ /* 0x000fe20003800200 */
[----:B------:R-:W3:Y:S01]  /*03b0*/  LDCU.64 UR6, c[0x0][0x380] ;  /* 0x00007000ff0677ac */ /* 0x000ee20008000a00 */
[----:B--2---:R-:W-:Y:S02]  /*03c0*/  IMAD.U32 R3, RZ, RZ, UR8 ;  /* 0x00000008ff037e24 */ /* 0x004fe4000f8e00ff */
[----:B---3--:R-:W-:-:S03]  /*03d0*/  IMAD.U32 R6, RZ, RZ, UR6 ;  /* 0x00000006ff067e24 */ /* 0x008fc6000f8e00ff */
[----:B------:R-:W-:-:S04]  /*03e0*/  IADD3 R10, PT, PT, R3, -UR14, R10 ;  /* 0x8000000e030a7c10 */ /* 0x000fc8000fffe00a */
[----:B------:R-:W-:Y:S02]  /*03f0*/  LOP3.LUT R0, R10, 0x600, RZ, 0xc0, !PT ;  /* 0x000006000a007812 */ /* 0x000fe400078ec0ff */
[----:B------:R-:W-:Y:S02]  /*0400*/  IADD3 R6, P1, PT, R6, UR14, RZ ;  /* 0x0000000e06067c10 */ /* 0x000fe4000ff3e0ff */
[----:B------:R-:W-:-:S03]  /*0410*/  ISETP.NE.AND P0, PT, R0, 0x600, PT ;  /* 0x000006000000780c */ /* 0x000fc60003f05270 */
[----:B------:R-:W-:-:S10]  /*0420*/  IMAD.X R2, RZ, RZ, UR7, P1 ;  /* 0x00000007ff027e24 */ /* 0x000fd400088e06ff */
[----:B------:R-:W-:Y:S05]  /*0430*/  @!P0 BRA `(.L_x_39) ;  /* 0x0000000000908947 */ /* 0x000fea0003800000 */
[----:B------:R-:W-:Y:S02]  /*0440*/  LEA.HI R0, R10, 0x1, RZ, 0x17 ;  /* 0x000000010a007811 */ /* 0x000fe400078fb8ff */
[----:B------:R-:W-:Y:S02]  /*0450*/  IADD3 R7, P0, PT, R9, R6, RZ ;  /* 0x0000000609077210 */ /* 0x000fe40007f1e0ff */
[----:B------:R-:W-:-:S03]  /*0460*/  LOP3.LUT R0, R0, 0x3, RZ, 0xc0, !PT ;  /* 0x0000000300007812 */ /* 0x000fc600078ec0ff */
[----:B------:R-:W-:Y:S02]  /*0470*/  IMAD.X R3, RZ, RZ, R2, P0 ;  /* 0x000000ffff037224 */ /* 0x000fe400000e0602 */
[----:B------:R-:W-:-:S07]  /*0480*/  IMAD.MOV R8, RZ, RZ, -R0 ;  /* 0x000000ffff087224 */ /* 0x000fce00078e0a00 */
.L_x_42:
[----:B------:R-:W-:Y:S01]  /*0490*/  IMAD.MOV.U32 R18, RZ, RZ, R7 ;  /* 0x000000ffff127224 */ /* 0x000fe200078e0007 */
[----:B------:R-:W-:Y:S01]  /*04a0*/  BSSY.RECONVERGENT B4, `(.L_x_40) ;  /* 0x0000018000047945 */ /* 0x000fe20003800200 */
[----:B------:R-:W-:Y:S02]  /*04b0*/  IMAD.MOV.U32 R19, RZ, RZ, R3 ;  /* 0x000000ffff137224 */ /* 0x000fe400078e0003 */
[----:B------:R-:W-:Y:S02]  /*04c0*/  VIADD R8, R8, 0x1 ;  /* 0x0000000108087836 */ /* 0x000fe40000000000 */
[----:B------:R-:W2:Y:S03]  /*04d0*/  I2F.F64.U64 R12, R18 ;  /* 0x00000012000c7312 */ /* 0x000ea60000301800 */
[----:B------:R-:W-:Y:S01]  /*04e0*/  ISETP.NE.AND P1, PT, R8, RZ, PT ;  /* 0x000000ff0800720c */ /* 0x000fe20003f25270 */
[----:B--2---:R-:W-:-:S08]  /*04f0*/  DADD R12, R12, 0.5 ;  /* 0x3fe000000c0c7429 */ /* 0x004fd00000000000 */
        /* <DEDUP_REMOVED lines=17> */
[----:B-1----:R-:W-:Y:S05]  /*0610*/  CALL.REL.NOINC `($__internal_0_$__cuda_sm20_div_rn_f64_full) ;  /* 0x0000004000047944 */ /* 0x002fea0003c00000 */
.L_x_41:
[----:B-1----:R-:W-:Y:S05]  /*0620*/  BSYNC.RECONVERGENT B4 ;  /* 0x0000000000047941 */ /* 0x002fea0003800200 */
.L_x_40:
[----:B------:R-:W-:Y:S01]  /*0630*/  IADD3 R7, P0, PT, R7, 0x200, RZ ;  /* 0x0000020007077810 */ /* 0x000fe20007f1e0ff */
[----:B------:R-:W-:Y:S01]  /*0640*/  DFMA R4, R28, UR10, R4 ;  /* 0x0000000a1c047c2b */ /* 0x000fe20008000004 */
[----:B------:R-:W-:-:S03]  /*0650*/  VIADD R9, R9, 0x200 ;  /* 0x0000020009097836 */ /* 0x000fc60000000000 */
[----:B------:R-:W-:Y:S01]  /*0660*/  IMAD.X R3, RZ, RZ, R3, P0 ;  /* 0x000000ffff037224 */ /* 0x000fe200000e0603 */
[----:B------:R-:W-:Y:S07]  /*0670*/  @P1 BRA `(.L_x_42) ;  /* 0xfffffffc00841947 */ /* 0x000fee000383ffff */
.L_x_39:
[----:B01----:R-:W-:Y:S05]  /*0680*/  BSYNC.RECONVERGENT B3 ;  /* 0x0000000000037941 */ /* 0x003fea0003800200 */
.L_x_38:
[----:B------:R-:W-:-:S13]  /*0690*/  ISETP.GE.U32.AND P0, PT, R10, 0x600, PT ;  /* 0x000006000a00780c */ /* 0x000fda0003f06070 */
[----:B------:R-:W-:Y:S05]  /*06a0*/  @!P0 BRA `(.L_x_37) ;  /* 0x0000000400c08947 */ /* 0x000fea0003800000 */
[----:B------:R-:W-:-:S07]  /*06b0*/  VIADD R3, R9, 0x400 ;  /* 0x0000040009037836 */ /* 0x000fce0000000000 */
.L_x_51:
[----:B------:R-:W-:Y:S01]  /*06c0*/  VIADD R7, R3, 0xfffffc00 ;  /* 0xfffffc0003077836 */ /* 0x000fe20000000000 */
[----:B------:R-:W-:Y:S04]  /*06d0*/  BSSY.RECONVERGENT B3, `(.L_x_43) ;  /* 0x0000017000037945 */ /* 0x000fe80003800200 */
[----:B------:R-:W-:-:S04]  /*06e0*/  IADD3 R14, P0, PT, R7, R6, RZ ;  /* 0x00000006070e7210 */ /* 0x000fc80007f1e0ff */
[----:B------:R-:W-:-:S04]  /*06f0*/  LEA.HI.X.SX32 R15, R7, R2, 0x1, P0 ;  /* 0x00000002070f7211 */ /* 0x000fc800000f0eff */
[----:B------:R-:W0:Y:S02]  /*0700*/  I2F.F64.U64 R8, R14 ;  /* 0x0000000e00087312 */ /* 0x000e240000301800 */
[----:B0-----:R-:W-:-:S08]  /*0710*/  DADD R8, R8, 0.5 ;  /* 0x3fe0000008087429 */ /* 0x001fd00000000000 */
[----:B------:R-:W-:-:S08]  /*0720*/  DMUL R8, R8, UR12 ;  /* 0x0000000c08087c28 */ /* 0x000fd00008000000 */
        /* <DEDUP_REMOVED lines=17> */
.L_x_44:
[----:B------:R-:W-:Y:S05]  /*0840*/  BSYNC.RECONVERGENT B3 ;  /* 0x0000000000037941 */ /* 0x000fea0003800200 */
.L_x_43:
[----:B------:R-:W-:Y:S01]  /*0850*/  VIADD R7, R3, 0xfffffe00 ;  /* 0xfffffe0003077836 */ /* 0x000fe20000000000 */
[----:B------:R-:W-:Y:S01]  /*0860*/  BSSY.RECONVERGENT B3, `(.L_x_45) ;  /* 0x000001a000037945 */ /* 0x000fe20003800200 */
[----:B------:R-:W-:-:S03]  /*0870*/  DFMA R4, R28, UR12, R4 ;  /* 0x0000000c1c047c2b */ /* 0x000fc60008000004 */
        /* <DEDUP_REMOVED lines=22> */
[----:B------:R-:W-:Y:S02]  /*09e0*/  IMAD.MOV.U32 R8, RZ, RZ, R28 ;  /* 0x000000ffff087224 */ /* 0x000fe400078e001c */
[----:B------:R-:W-:-:S07]  /*09f0*/  IMAD.MOV.U32 R9, RZ, RZ, R29 ;  /* 0x000000ffff097224 */ /* 0x000fce00078e001d */
.L_x_46:
[----:B------:R-:W-:Y:S05]  /*0a00*/  BSYNC.RECONVERGENT B3 ;  /* 0x0000000000037941 */ /* 0x000fea0003800200 */
.L_x_45:
[C---:B------:R-:W-:Y:S01]  /*0a10*/  IADD3 R18, P0, PT, R3.reuse, R6, RZ ;  /* 0x0000000603127210 */ /* 0x040fe20007f1e0ff */
[----:B------:R-:W-:Y:S01]  /*0a20*/  BSSY.RECONVERGENT B3, `(.L_x_47) ;  /* 0x0000018000037945 */ /* 0x000fe20003800200 */
[----:B------:R-:W-:Y:S01]  /*0a30*/  DFMA R4, R8, UR12, R4 ;  /* 0x0000000c08047c2b */ /* 0x000fe20008000004 */
[C---:B------:R-:W-:Y:S01]  /*0a40*/  VIADD R7, R3.reuse, 0x200 ;  /* 0x0000020003077836 */ /* 0x040fe20000000000 */
        /* <DEDUP_REMOVED lines=21> */
.L_x_48:
[----:B------:R-:W-:Y:S05]  /*0ba0*/  BSYNC.RECONVERGENT B3 ;  /* 0x0000000000037941 */ /* 0x000fea0003800200 */
.L_x_47:
[C---:B------:R-:W-:Y:S01]  /*0bb0*/  IADD3 R16, P0, PT, R7.reuse, R6, RZ ;  /* 0x0000000607107210 */ /* 0x040fe20007f1e0ff */
[----:B------:R-:W-:Y:S01]  /*0bc0*/  BSSY.RECONVERGENT B3, `(.L_x_49) ;  /* 0x0000019000037945 */ /* 0x000fe20003800200 */
[----:B------:R-:W-:Y:S02]  /*0bd0*/  DFMA R4, R28, UR12, R4 ;  /* 0x0000000c1c047c2b */ /* 0x000fe40008000004 */
        /* <DEDUP_REMOVED lines=23> */
.L_x_50:
[----:B------:R-:W-:Y:S05]  /*0d50*/  BSYNC.RECONVERGENT B3 ;  /* 0x0000000000037941 */ /* 0x000fea0003800200 */
.L_x_49:
[C---:B------:R-:W-:Y:S01]  /*0d60*/  VIADD R0, R3.reuse, 0x400 ;  /* 0x0000040003007836 */ /* 0x040fe20000000000 */
[----:B------:R-:W-:Y:S01]  /*0d70*/  DFMA R4, R8, UR12, R4 ;  /* 0x0000000c08047c2b */ /* 0x000fe20008000004 */
[----:B------:R-:W-:-:S03]  /*0d80*/  VIADD R3, R3, 0x800 ;  /* 0x0000080003037836 */ /* 0x000fc60000000000 */
[----:B------:R-:W-:-:S13]  /*0d90*/  ISETP.GE.AND P0, PT, R0, UR4, PT ;  /* 0x0000000400007c0c */ /* 0x000fda000bf06270 */
[----:B------:R-:W-:Y:S05]  /*0da0*/  @!P0 BRA `(.L_x_51) ;  /* 0xfffffff800448947 */ /* 0x000fea000383ffff */
.L_x_37:
[----:B01----:R-:W-:Y:S05]  /*0db0*/  BSYNC.RECONVERGENT B2 ;  /* 0x0000000000027941 */ /* 0x003fea0003800200 */
.L_x_36:
[----:B------:R-:W-:-:S09]  /*0dc0*/  UISETP.GE.AND UP0, UPT, UR4, 0x200, UPT ;  /* 0x000002000400788c */ /* 0x000fd2000bf06270 */
[----:B------:R-:W-:Y:S05]  /*0dd0*/  BRA.U !UP0, `(.L_x_52) ;  /* 0x0000000508147547 */ /* 0x000fea000b800000 */
        /* <DEDUP_REMOVED lines=24> */
[----:B------:R-:W0:Y:S02]  /*0f60*/  SHFL.DOWN PT, R3, R5, 0x8, 0x1f ;  /* 0x09001f0005037f89 */ /* 0x000e2400000e0000 */
[----:B0-----:R-:W-:-:S10]  /*0f70*/  DADD R2, R2, R4 ;  /* 0x0000000002027229 */ /* 0x001fd40000000004 */
[----:B------:R-:W-:Y:S02]  /*0f80*/  FSEL R6, R4, R2, P0 ;  /* 0x0000000204067208 */ /* 0x000fe40000000000 */
[----:B------:R-:W-:Y:S02]  /*0f90*/  FSEL R7, R5, R3, P0 ;  /* 0x0000000305077208 */ /* 0x000fe40000000000 */
[----:B------:R-:W-:Y:S01]  /*0fa0*/  @!P1 SHF.R.U32.HI R4, RZ, 0x2, R11 ;  /* 0x00000002ff049819 */ /* 0x000fe2000001160b */
[----:B------:R-:W-:Y:S01]  /*0fb0*/  SHFL.DOWN PT, R2, R6, 0x10, 0x1f ;  /* 0x0a001f0006027f89 */ /* 0x000fe200000e0000 */
[----:B-1----:R-:W-:Y:S02]  /*0fc0*/  @!P1 LEA R5, R13, R8, 0x18 ;  /* 0x000000080d059211 */ /* 0x002fe400078ec0ff */
[----:B------:R-:W-:Y:S01]  /*0fd0*/  @!P1 LOP3.LUT R4, R4, 0xf8, RZ, 0xc0, !PT ;  /* 0x000000f804049812 */ /* 0x000fe200078ec0ff */
[----:B------:R-:W0:Y:S01]  /*0fe0*/  SHFL.DOWN PT, R3, R7, 0x10, 0x1f ;  /* 0x0a001f0007037f89 */ /* 0x000e2200000e0000 */
[----:B------:R-:W-:-:S03]  /*0ff0*/  ISETP.NE.AND P0, PT, R11, RZ, PT ;  /* 0x000000ff0b00720c */ /* 0x000fc60003f05270 */
        /* <DEDUP_REMOVED lines=11> */
[----:B-1----:R-:W0:Y:S04]  /*10b0*/  LDS.64 R2, [UR5+0x18] ;  /* 0x00001805ff027984 */ /* 0x002e280008000a00 */
[----:B------:R-:W1:Y:S04]  /*10c0*/  LDS.128 R16, [UR5+0x20] ;  /* 0x00002005ff107984 */ /* 0x000e680008000c00 */
[----:B------:R-:W2:Y:S04]  /*10d0*/  LDS.128 R4, [UR5+0x30] ;  /* 0x00003005ff047984 */ /* 0x000ea80008000c00 */
[----:B------:R-:W3:Y:S01]  /*10e0*/  LDS.128 R8, [UR5+0x40] ;  /* 0x00004005ff087984 */ /* 0x000ee20008000c00 */
[----:B0-----:R-:W-:-:S03]  /*10f0*/  DADD R2, R14, R2 ;  /* 0x000000000e027229 */ /* 0x001fc60000000002 */
[----:B------:R-:W0:Y:S05]  /*1100*/  LDS.128 R12, [UR5+0x50] ;  /* 0x00005005ff0c7984 */ /* 0x000e2a0008000c00 */
[----:B-1----:R-:W-:-:S08]  /*1110*/  DADD R2, R2, R16 ;  /* 0x0000000002027229 */ /* 0x002fd00000000010 */
[----:B------:R-:W-:-:S08]  /*1120*/  DADD R2, R2, R18 ;  /* 0x0000000002027229 */ /* 0x000fd00000000012 */
[----:B--2---:R-:W-:-:S08]  /*1130*/  DADD R2, R2, R4 ;  /* 0x0000000002027229 */ /* 0x004fd00000000004 */
[----:B------:R-:W-:Y:S01]  /*1140*/  DADD R2, R2, R6 ;  /* 0x0000000002027229 */ /* 0x000fe20000000006 */
[----:B------:R-:W1:Y:S07]  /*1150*/  LDS.128 R4, [UR5+0x60] ;  /* 0x00006005ff047984 */ /* 0x000e6e0008000c00 */
[----:B---3--:R-:W-:-:S08]  /*1160*/  DADD R2, R2, R8 ;  /* 0x0000000002027229 */ /* 0x008fd00000000008 */
[----:B------:R-:W-:Y:S01]  /*1170*/  DADD R2, R2, R10 ;  /* 0x0000000002027229 */ /* 0x000fe2000000000a */
[----:B------:R-:W2:Y:S07]  /*1180*/  LDS.128 R8, [UR5+0x70] ;  /* 0x00007005ff087984 */ /* 0x000eae0008000c00 */
[----:B0-----:R-:W-:-:S08]  /*1190*/  DADD R2, R2, R12 ;  /* 0x0000000002027229 */ /* 0x001fd0000000000c */
[----:B------:R-:W-:Y:S01]  /*11a0*/  DADD R2, R2, R14 ;  /* 0x0000000002027229 */ /* 0x000fe2000000000e */
[----:B------:R-:W0:Y:S07]  /*11b0*/  LDS.128 R12, [UR5+0x80] ;  /* 0x00008005ff0c7984 */ /* 0x000e2e0008000c00 */
[----:B-1----:R-:W-:-:S08]  /*11c0*/  DADD R2, R2, R4 ;  /* 0x0000000002027229 */ /* 0x002fd00000000004 */
[----:B------:R-:W-:-:S08]  /*11d0*/  DADD R2, R2, R6 ;  /* 0x0000000002027229 */ /* 0x000fd00000000006 */
[----:B--2---:R-:W-:-:S08]  /*11e0*/  DADD R2, R2, R8 ;  /* 0x0000000002027229 */ /* 0x004fd00000000008 */
[----:B------:R-:W-:-:S08]  /*11f0*/  DADD R2, R2, R10 ;  /* 0x0000000002027229 */ /* 0x000fd0000000000a */
[----:B0-----:R-:W-:-:S08]  /*1200*/  DADD R2, R2, R12 ;  /* 0x0000000002027229 */ /* 0x001fd0000000000c */
[----:B------:R-:W-:Y:S01]  /*1210*/  DADD R14, R2, R14 ;  /* 0x00000000020e7229 */ /* 0x000fe2000000000e */
[----:B------:R-:W-:Y:S10]  /*1220*/  BRA `(.L_x_53) ;  /* 0x0000003000dc7947 */ /* 0x000ff40003800000 */
.L_x_52:
[----:B------:R-:W-:-:S05]  /*1230*/  LOP3.LUT R0, R11, 0x3e0, RZ, 0xc0, !PT ;  /* 0x000003e00b007812 */ /* 0x000fca00078ec0ff */
[----:B------:R-:W-:Y:S01]  /*1240*/  VIADD R2, R0, 0x20 ;  /* 0x0000002000027836 */ /* 0x000fe20000000000 */
[----:B------:R-:W-:-:S04]  /*1250*/  LOP3.LUT R0, RZ, R0, RZ, 0x33, !PT ;  /* 0x00000000ff007212 */ /* 0x000fc800078e33ff */
[----:B------:R-:W-:Y:S01]  /*1260*/  ISETP.GT.AND P0, PT, R2, UR4, PT ;  /* 0x0000000402007c0c */ /* 0x000fe2000bf04270 */
[----:B------:R-:W-:Y:S01]  /*1270*/  VIADD R0, R0, UR4 ;  /* 0x0000000400007c36 */ /* 0x000fe20008000000 */
[----:B------:R-:W0:Y:S04]  /*1280*/  S2R R2, SR_LANEID ;  /* 0x0000000000027919 */ /* 0x000e280000000000 */
[----:B------:R-:W-:-:S05]  /*1290*/  SEL R3, R0, 0x1f, P0 ;  /* 0x0000001f00037807 */ /* 0x000fca0000000000 */
[----:B------:R-:W-:Y:S04]  /*12a0*/  SHFL.DOWN PT, R6, R4, 0x1, R3 ;  /* 0x0820000004067989 */ /* 0x000fe800000e0003 */
[----:B------:R-:W1:Y:S01]  /*12b0*/  SHFL.DOWN PT, R7, R5, 0x1, R3 ;  /* 0x0820000005077989 */ /* 0x000e6200000e0003 */
[C---:B0-----:R-:W-:Y:S01]  /*12c0*/  ISETP.GE.AND P0, PT, R2.reuse, R3, PT ;  /* 0x000000030200720c */ /* 0x041fe20003f06270 */
[C---:B------:R-:W-:Y:S01]  /*12d0*/  VIADD R0, R2.reuse, 0x2 ;  /* 0x0000000202007836 */ /* 0x040fe20000000000 */
[----:B------:R-:W-:Y:S01]  /*12e0*/  ISETP.NE.AND P1, PT, R2, RZ, PT ;  /* 0x000000ff0200720c */ /* 0x000fe20003f25270 */
[----:B-1----:R-:W-:-:S10]  /*12f0*/  DADD R6, R6, R4 ;  /* 0x0000000006067229 */ /* 0x002fd40000000004 */
[----:B------:R-:W-:Y:S02]  /*1300*/  FSEL R8, R6, R4, !P0 ;  /* 0x0000000406087208 */ /* 0x000fe40004000000 */
[----:B------:R-:W0:Y:S01]  /*1310*/  @!P1 S2R R13, SR_CgaCtaId ;  /* 0x00000000000d9919 */ /* 0x000e220000008800 */
        /* <DEDUP_REMOVED lines=17> */
[----:B------:R-:W-:Y:S01]  /*1430*/  VIADD R0, R2, 0x10 ;  /* 0x0000001002007836 */ /* 0x000fe20000000000 */
[----:B------:R-:W-:Y:S02]  /*1440*/  @!P1 SHF.R.U32.HI R2, RZ, 0x2, R11 ;  /* 0x00000002ff029819 */ /* 0x000fe4000001160b */
[----:B------:R-:W1:Y:S02]  /*1450*/  SHFL.DOWN PT, R5, R9, 0x8, R3 ;  /* 0x0900000009057989 */ /* 0x000e6400000e0003 */
[----:B------:R-:W-:Y:S01]  /*1460*/  @!P1 LOP3.LUT R2, R2, 0xf8, RZ, 0xc0, !PT ;  /* 0x000000f802029812 */ /* 0x000fe200078ec0ff */
[----:B-1----:R-:W-:-:S10]  /*1470*/  DADD R4, R4, R8 ;  /* 0x0000000004047229 */ /* 0x002fd40000000008 */
[----:B------:R-:W-:Y:S02]  /*1480*/  FSEL R6, R8, R4, P0 ;  /* 0x0000000408067208 */ /* 0x000fe40000000000 */
[----:B------:R-:W-:Y:S02]  /*1490*/  FSEL R7, R9, R5, P0 ;  /* 0x0000000509077208 */ /* 0x000fe40000000000 */
[----:B------:R-:W-:Y:S01]  /*14a0*/  ISETP.GT.AND P0, PT, R0, R3, PT ;  /* 0x000000030000720c */ /* 0x000fe20003f04270 */
[----:B------:R-:W-:Y:S01]  /*14b0*/  SHFL.DOWN PT, R4, R6, 0x10, R3 ;  /* 0x0a00000006047989 */ /* 0x000fe200000e0003 */
[----:B------:R-:W-:-:S03]  /*14c0*/  @!P1 MOV R8, 0x400 ;  /* 0x0000040000089802 */ /* 0x000fc60000000f00 */
[----:B------:R-:W1:Y:S01]  /*14d0*/  SHFL.DOWN PT, R5, R7, 0x10, R3 ;  /* 0x0a00000007057989 */ /* 0x000e6200000e0003 */
[----:B0-----:R-:W-:-:S05]  /*14e0*/  @!P1 LEA R13, R13, R8, 0x18 ;  /* 0x000000080d0d9211 */ /* 0x001fca00078ec0ff */
        /* <DEDUP_REMOVED lines=10> */
[----:B------:R-:W-:-:S06]  /*1590*/  UISETP.GT.AND UP0, UPT, UR4, 0x20, UPT ;  /* 0x000000200400788c */ /* 0x000fcc000bf04270 */
[----:B------:R-:W-:Y:S01]  /*15a0*/  PLOP3.LUT P1, PT, PT, PT, UP0, 0x80, 0x8 ;  /* 0x000000000008781c */ /* 0x000fe20003f2f008 */
[----:B------:R-:W-:Y:S02]  /*15b0*/  UISETP.GT.AND UP0, UPT, UR4, 0x40, UPT ;  /* 0x000000400400788c */ /* 0x000fe4000bf04270 */
[----:B-1----:R-:W-:-:S09]  /*15c0*/  ULEA UR5, UR6, UR5, 0x18 ;  /* 0x0000000506057291 */ /* 0x002fd2000f8ec0ff */
[----:B------:R-:W1:Y:S04]  /*15d0*/  LDS.64 R2, [UR5+0x18] ;  /* 0x00001805ff027984 */ /* 0x000e680008000a00 */
[----:B------:R-:W2:Y:S04]  /*15e0*/  LDS.128 R8, [UR5+0x20] ;  /* 0x00002005ff087984 */ /* 0x000ea80008000c00 */
[----:B------:R-:W3:Y:S01]  /*15f0*/  LDS.128 R4, [UR5+0x30] ;  /* 0x00003005ff047984 */ /* 0x000ee20008000c00 */
[----:B-1----:R-:W-:-:S10]  /*1600*/  DADD R2, R14, R2 ;  /* 0x000000000e027229 */ /* 0x002fd40000000002 */
[----:B------:R-:W-:Y:S02]  /*1610*/  FSEL R2, R2, R14, P1 ;  /* 0x0000000e02027208 */ /* 0x000fe40000800000 */
[----:B------:R-:W-:Y:S02]  /*1620*/  FSEL R3, R3, R15, P1 ;  /* 0x0000000f03037208 */ /* 0x000fe40000800000 */
[----:B------:R-:W-:Y:S01]  /*1630*/  PLOP3.LUT P1, PT, PT, PT, UP0, 0x80, 0x8 ;  /* 0x000000000008781c */ /* 0x000fe20003f2f008 */
[----:B------:R-:W-:-:S03]  /*1640*/  UISETP.GT.AND UP0, UPT, UR4, 0x60, UPT ;  /* 0x000000600400788c */ /* 0x000fc6000bf04270 */
[----:B--2---:R-:W-:-:S10]  /*1650*/  DADD R8, R8, R2 ;  /* 0x0000000008087229 */ /* 0x004fd40000000002 */
[----:B------:R-:W-:Y:S02]  /*1660*/  FSEL R2, R8, R2, P1 ;  /* 0x0000000208027208 */ /* 0x000fe40000800000 */
[----:B------:R-:W-:Y:S02]  /*1670*/  FSEL R3, R9, R3, P1 ;  /* 0x0000000309037208 */ /* 0x000fe40000800000 */
[----:B------:R-:W-:Y:S01]  /*1680*/  PLOP3.LUT P1, PT, PT, PT, UP0, 0x80, 0x8 ;  /* 0x000000000008781c */ /* 0x000fe20003f2f008 */
[----:B------:R-:W-:-:S03]  /*1690*/  UISETP.GT.AND UP0, UPT, UR4, 0x80, UPT ;  /* 0x000000800400788c */ /* 0x000fc6000bf04270 */
[----:B------:R-:W-:-:S10]  /*16a0*/  DADD R10, R2, R10 ;  /* 0x00000000020a7229 */ /* 0x000fd4000000000a */
[----:B------:R-:W-:Y:S02]  /*16b0*/  FSEL R2, R10, R2, P1 ;  /* 0x000000020a027208 */ /* 0x000fe40000800000 */
[----:B------:R-:W-:Y:S02]  /*16c0*/  FSEL R3, R11, R3, P1 ;  /* 0x000000030b037208 */ /* 0x000fe40000800000 */
[----:B------:R-:W1:Y:S01]  /*16d0*/  LDS.128 R8, [UR5+0x40] ;  /* 0x00004005ff087984 */ /* 0x000e620008000c00 */
[----:B------:R-:W-:Y:S01]  /*16e0*/  PLOP3.LUT P1, PT, PT, PT, UP0, 0x80, 0x8 ;  /* 0x000000000008781c */ /* 0x000fe20003f2f008 */
[----:B------:R-:W-:Y:S02]  /*16f0*/  UISETP.GT.AND UP0, UPT, UR4, 0xa0, UPT ;  /* 0x000000a00400788c */ /* 0x000fe4000bf04270 */
[----:B---3--:R-:W-:-:S10]  /*1700*/  DADD R4, R4, R2 ;  /* 0x0000000004047229 */ /* 0x008fd40000000002 */
[----:B------:R-:W-:Y:S02]  /*1710*/  FSEL R2, R4, R2, P1 ;  /* 0x0000000204027208 */ /* 0x000fe40000800000 */
[----:B------:R-:W-:Y:S02]  /*1720*/  FSEL R3, R5, R3, P1 ;  /* 0x0000000305037208 */ /* 0x000fe40000800000 */
[----:B------:R-:W-:Y:S01]  /*1730*/  PLOP3.LUT P1, PT, PT, PT, UP0, 0x80, 0x8 ;  /* 0x000000000008781c */ /* 0x000fe20003f2f008 */
[----:B------:R-:W-:-:S03]  /*1740*/  UISETP.GT.AND UP0, UPT, UR4, 0xc0, UPT ;  /* 0x000000c00400788c */ /* 0x000fc6000bf04270 */
[----:B------:R-:W-:-:S10]  /*1750*/  DADD R6, R2, R6 ;  /* 0x0000000002067229 */ /* 0x000fd40000000006 */
[----:B------:R-:W-:Y:S02]  /*1760*/  FSEL R2, R6, R2, P1 ;  /* 0x0000000206027208 */ /* 0x000fe40000800000 */
[----:B------:R-:W-:Y:S02]  /*1770*/  FSEL R3, R7, R3, P1 ;  /* 0x0000000307037208 */ /* 0x000fe40000800000 */
[----:B------:R-:W2:Y:S01]  /*1780*/  LDS.128 R4, [UR5+0x50] ;  /* 0x00005005ff047984 */ /* 0x000ea20008000c00 */
[----:B------:R-:W-:Y:S01]  /*1790*/  PLOP3.LUT P1, PT, PT, PT, UP0, 0x80, 0x8 ;  /* 0x000000000008781c */ /* 0x000fe20003f2f008 */
[----:B------:R-:W-:Y:S02]  /*17a0*/  UISETP.GT.AND UP0, UPT, UR4, 0xe0, UPT ;  /* 0x000000e00400788c */ /* 0x000fe4000bf04270 */
[----:B-1----:R-:W-:-:S10]  /*17b0*/  DADD R8, R8, R2 ;  /* 0x0000000008087229 */ /* 0x002fd40000000002 */
        /* <DEDUP_REMOVED lines=40> */
[----:B------:R-:W-:Y:S01]  /*1a40*/  PLOP3.LUT P1, PT, PT, PT, UP0, 0x80, 0x8 ;  /* 0x000000000008781c */ /* 0x000fe20003f2f008 */
[----:B------:R-:W-:-:S03]  /*1a50*/  UISETP.GT.AND UP0, UPT, UR4, 0x1e0, UPT ;  /* 0x000001e00400788c */ /* 0x000fc6000bf04270 */
[----:B-1----:R-:W-:-:S10]  /*1a60*/  DADD R8, R8, R2 ;  /* 0x0000000008087229 */ /* 0x002fd40000000002 */
[----:B------:R-:W-:Y:S02]  /*1a70*/  FSEL R2, R8, R2, P1 ;  /* 0x0000000208027208 */ /* 0x000fe40000800000 */
[----:B------:R-:W-:Y:S02]  /*1a80*/  FSEL R3, R9, R3, P1 ;  /* 0x0000000309037208 */ /* 0x000fe40000800000 */
[----:B------:R-:W-:-:S04]  /*1a90*/  PLOP3.LUT P1, PT, PT, PT, UP0, 0x80, 0x8 ;  /* 0x000000000008781c */ /* 0x000fc80003f2f008 */
[----:B------:R-:W-:-:S10]  /*1aa0*/  DADD R10, R2, R10 ;  /* 0x00000000020a7229 */ /* 0x000fd4000000000a */
[----:B0-----:R-:W-:Y:S02]  /*1ab0*/  FSEL R14, R10, R2, P1 ;  /* 0x000000020a0e7208 */ /* 0x001fe40000800000 */
[----:B------:R-:W-:Y:S01]  /*1ac0*/  FSEL R15, R11, R3, P1 ;  /* 0x000000030b0f7208 */ /* 0x000fe20000800000 */
[----:B------:R-:W-:Y:S06]  /*1ad0*/  BRA `(.L_x_53) ;  /* 0x0000002800b07947 */ /* 0x000fec0003800000 */
.L_x_31:
[----:B------:R-:W0:Y:S01]  /*1ae0*/  S2R R0, SR_TID.X ;  /* 0x0000000000007919 */ /* 0x000e220000002100 */
[----:B------:R-:W1:Y:S01]  /*1af0*/  LDCU.64 UR6, c[0x0][0x380] ;  /* 0x00007000ff0677ac */ /* 0x000e620008000a00 */
[----:B------:R-:W-:Y:S01]  /*1b00*/  BSSY.RECONVERGENT B2, `(.L_x_54) ;  /* 0x000001c000027945 */ /* 0x000fe20003800200 */
[----:B------:R-:W2:Y:S01]  /*1b10*/  LDCU.64 UR12, c[0x0][0x3e8] ;  /* 0x00007d00ff0c77ac */ /* 0x000ea20008000a00 */
[----:B-1----:R-:W-:-:S04]  /*1b20*/  UIADD3 UR8, UP0, UPT, UR14, UR6, URZ ;  /* 0x000000060e087290 */ /* 0x002fc8000ff1e0ff */
[----:B------:R-:W-:Y:S02]  /*1b30*/  UIADD3.X UR7, UPT, UPT, URZ, UR7, URZ, UP0, !UPT ;  /* 0x00000007ff077290 */ /* 0x000fe400087fe4ff */
[----:B0-----:R-:W-:-:S05]  /*1b40*/  IADD3 R2, P0, PT, R0, UR8, RZ ;  /* 0x0000000800027c10 */ /* 0x001fca000ff1e0ff */
[----:B------:R-:W-:-:S04]  /*1b50*/  IMAD.X R3, RZ, RZ, UR7, P0 ;  /* 0x00000007ff037e24 */ /* 0x000fc800080e06ff */
[----:B------:R-:W0:Y:S02]  /*1b60*/  I2F.F64.U64 R4, R2 ;  /* 0x0000000200047312 */ /* 0x000e240000301800 */
[----:B0-----:R-:W-:-:S08]  /*1b70*/  DADD R4, R4, 0.5 ;  /* 0x3fe0000004047429 */ /* 0x001fd00000000000 */
[----:B--2---:R-:W-:-:S08]  /*1b80*/  DMUL R4, R4, UR12 ;  /* 0x0000000c04047c28 */ /* 0x004fd00008000000 */
        /* <DEDUP_REMOVED lines=19> */
.L_x_55:
[----:B------:R-:W-:Y:S05]  /*1cc0*/  BSYNC.RECONVERGENT B2 ;  /* 0x0000000000027941 */ /* 0x000fea0003800200 */
.L_x_54:
[----:B------:R-:W-:Y:S01]  /*1cd0*/  IADD3 R8, P0, PT, R2, 0x200, RZ ;  /* 0x0000020002087810 */ /* 0x000fe20007f1e0ff */
[----:B------:R-:W0:Y:S01]  /*1ce0*/  LDCU.64 UR12, c[0x0][0x3e8] ;  /* 0x00007d00ff0c77ac */ /* 0x000e220008000a00 */
[----:B------:R-:W-:Y:S03]  /*1cf0*/  BSSY.RECONVERGENT B2, `(.L_x_56) ;  /* 0x0000016000027945 */ /* 0x000fe60003800200 */
[----:B------:R-:W-:-:S04]  /*1d00*/  IMAD.X R9, RZ, RZ, R3, P0 ;  /* 0x000000ffff097224 */ /* 0x000fc800000e0603 */
        /* <DEDUP_REMOVED lines=20> */
.L_x_57:
[----:B------:R-:W-:Y:S05]  /*1e50*/  BSYNC.RECONVERGENT B2 ;  /* 0x0000000000027941 */ /* 0x000fea0003800200 */
.L_x_56:
[----:B------:R-:W-:Y:S01]  /*1e60*/  IADD3 R8, P0, PT, R2, 0x400, RZ ;  /* 0x0000040002087810 */ /* 0x000fe20007f1e0ff */
[----:B------:R-:W0:Y:S01]  /*1e70*/  LDCU.64 UR12, c[0x0][0x3e8] ;  /* 0x00007d00ff0c77ac */ /* 0x000e220008000a00 */
[----:B------:R-:W-:Y:S03]  /*1e80*/  BSSY.RECONVERGENT B2, `(.L_x_58) ;  /* 0x0000019000027945 */ /* 0x000fe60003800200 */
[----:B------:R-:W-:-:S04]  /*1e90*/  IMAD.X R9, RZ, RZ, R3, P0 ;  /* 0x000000ffff097224 */ /* 0x000fc800000e0603 */
[----:B------:R-:W1:Y:S01]  /*1ea0*/  I2F.F64.U64 R4, R8 ;  /* 0x0000000800047312 */ /* 0x000e620000301800 */
[----:B0-----:R-:W-:Y:S02]  /*1eb0*/  DMUL R20, R28, UR12 ;  /* 0x0000000c1c147c28 */ /* 0x001fe40008000000 */
[----:B-1----:R-:W-:-:S08]  /*1ec0*/  DADD R4, R4, 0.5 ;  /* 0x3fe0000004047429 */ /* 0x002fd00000000000 */
        /* <DEDUP_REMOVED lines=20> */
.L_x_59:
[----:B------:R-:W-:Y:S05]  /*2010*/  BSYNC.RECONVERGENT B2 ;  /* 0x0000000000027941 */ /* 0x000fea0003800200 */
.L_x_58:
        /* <DEDUP_REMOVED lines=26> */
.L_x_61:
[----:B------:R-:W-:Y:S05]  /*21c0*/  BSYNC.RECONVERGENT B2 ;  /* 0x0000000000027941 */ /* 0x000fea0003800200 */
.L_x_60:
        /* <DEDUP_REMOVED lines=26> */
.L_x_63:
[----:B------:R-:W-:Y:S05]  /*2370*/  BSYNC.RECONVERGENT B2 ;  /* 0x0000000000027941 */ /* 0x000fea0003800200 */
.L_x_62:
        /* <DEDUP_REMOVED lines=26> */
.L_x_65:
[----:B------:R-:W-:Y:S05]  /*2520*/  BSYNC.RECONVERGENT B2 ;  /* 0x0000000000027941 */ /* 0x000fea0003800200 */
.L_x_64:
[----:B------:R-:W-:Y:S01]  /*2530*/  IADD3 R18, P0, PT, R2, 0xc00, RZ ;  /* 0x00000c0002127810 */ /* 0x000fe20007f1e0ff */
[----:B------:R-:W0:Y:S01]  /*2540*/  LDCU.64 UR12, c[0x0][0x3e8] ;  /* 0x00007d00ff0c77ac */ /* 0x000e220008000a00 */
[----:B------:R-:W-:Y:S03]  /*2550*/  BSSY.RECONVERGENT B2, `(.L_x_66) ;  /* 0x0000019000027945 */ /* 0x000fe60003800200 */
[----:B------:R-:W-:Y:S01]  /*2560*/  IMAD.X R19, RZ, RZ, R3, P0 ;  /* 0x000000ffff137224 */ /* 0x000fe200000e0603 */
[----:B------:R-:W1:Y:S03]  /*2570*/  LDCU UR6, c[0x0][0x3c0] ;  /* 0x00007800ff0677ac */ /* 0x000e660008000800 */
[----:B------:R-:W2:Y:S02]  /*2580*/  I2F.F64.U64 R2, R18 ;  /* 0x0000001200027312 */ /* 0x000ea40000301800 */
[----:B--2---:R-:W-:Y:S01]  /*2590*/  DADD R2, R2, 0.5 ;  /* 0x3fe0000002027429 */ /* 0x004fe20000000000 */
[----:B-1----:R-:W-:-:S04]  /*25a0*/  UIMAD UR6, UR6, 0xe00, URZ ;  /* 0x00000e00060678a4 */ /* 0x002fc8000f8e02ff */
[----:B------:R-:W-:-:S03]  /*25b0*/  USHF.R.S32.HI UR16, URZ, 0x1f, UR6 ;  /* 0x0000001fff107899 */ /* 0x000fc60008011406 */
        /* <DEDUP_REMOVED lines=18> */
.L_x_67:
[----:B------:R-:W-:Y:S05]  /*26e0*/  BSYNC.RECONVERGENT B2 ;  /* 0x0000000000027941 */ /* 0x000fea0003800200 */
.L_x_66:
[----:B------:R-:W0:Y:S01]  /*26f0*/  LDCU.64 UR12, c[0x0][0x3e8] ;  /* 0x00007d00ff0c77ac */ /* 0x000e220008000a00 */
[----:B------:R-:W-:-:S04]  /*2700*/  UISETP.GE.U32.AND UP0, UPT, UR10, UR6, UPT ;  /* 0x000000060a00728c */ /* 0x000fc8000bf06070 */
[----:B------:R-:W-:Y:S01]  /*2710*/  UISETP.GE.U32.AND.EX UP0, UPT, UR4, UR16, UPT, UP0 ;  /* 0x000000100400728c */ /* 0x000fe2000bf06100 */
[----:B0-----:R-:W-:-:S08]  /*2720*/  DFMA R20, R12, UR12, R20 ;  /* 0x0000000c0c147c2b */ /* 0x001fd00008000014 */
[----:B------:R-:W-:-:S08]  /*2730*/  DFMA R20, R10, UR12, R20 ;  /* 0x0000000c0a147c2b */ /* 0x000fd00008000014 */
[----:B------:R-:W-:-:S08]  /*2740*/  DFMA R20, R8, UR12, R20 ;  /* 0x0000000c08147c2b */ /* 0x000fd00008000014 */
[----:B------:R-:W-:-:S08]  /*2750*/  DFMA R20, R6, UR12, R20 ;  /* 0x0000000c06147c2b */ /* 0x000fd00008000014 */
[----:B------:R-:W-:-:S08]  /*2760*/  DFMA R20, R4, UR12, R20 ;  /* 0x0000000c04147c2b */ /* 0x000fd00008000014 */
[----:B------:R-:W-:Y:S01]  /*2770*/  DFMA R20, R28, UR12, R20 ;  /* 0x0000000c1c147c2b */ /* 0x000fe20008000014 */
[----:B------:R-:W-:Y:S10]  /*2780*/  BRA.U !UP0, `(.L_x_68) ;  /* 0x0000001908707547 */ /* 0x000ff4000b800000 */
[----:B------:R-:W0:Y:S01]  /*2790*/  S2R R2, SR_TID.X ;  /* 0x0000000000027919 */ /* 0x000e220000002100 */
[----:B------:R-:W1:Y:S01]  /*27a0*/  LDCU.64 UR10, c[0x0][0x3b8] ;  /* 0x00007700ff0a77ac */ /* 0x000e620008000a00 */
[----:B------:R-:W-:Y:S02]  /*27b0*/  IMAD.U32 R35, RZ, RZ, UR6 ;  /* 0x00000006ff237e24 */ /* 0x000fe4000f8e00ff */
[----:B------:R-:W-:Y:S01]  /*27c0*/  IMAD.U32 R34, RZ, RZ, UR16 ;  /* 0x00000010ff227e24 */ /* 0x000fe2000f8e00ff */
[----:B------:R-:W-:Y:S01]  /*27d0*/  UIADD3 UR18, UP0, UPT, UR14, UR6, URZ ;  /* 0x000000060e127290 */ /* 0x000fe2000ff1e0ff */
[----:B------:R-:W2:Y:S03]  /*27e0*/  LDCU.64 UR22, c[0x0][0x3e8] ;  /* 0x00007d00ff1677ac */ /* 0x000ea60008000a00 */
[----:B------:R-:W-:Y:S01]  /*27f0*/  UIADD3.X UR19, UPT, UPT, URZ, UR16, URZ, UP0, !UPT ;  /* 0x00000010ff137290 */ /* 0x000fe200087fe4ff */
[----:B------:R-:W3:Y:S01]  /*2800*/  LDCU.64 UR20, c[0x0][0x380] ;  /* 0x00007000ff1477ac */ /* 0x000ee20008000a00 */
[----:B------:R-:W4:Y:S01]  /*2810*/  LDCU.64 UR12, c[0x0][0x3b8] ;  /* 0x00007700ff0c77ac */ /* 0x000f220008000a00 */
[----:B-1----:R-:W-:Y:S01]  /*2820*/  IMAD.U32 R3, RZ, RZ, UR10 ;  /* 0x0000000aff037e24 */ /* 0x002fe2000f8e00ff */
[----:B------:R-:W-:-:S04]  /*2830*/  UIADD3 UR4, UP1, UPT, UR10, -0xe00, URZ ;  /* 0xfffff2000a047890 */ /* 0x000fc8000ff3e0ff */
[----:B------:R-:W-:Y:S02]  /*2840*/  UIADD3.X UR17, UPT, UPT, UR11, -0x1, URZ, UP1, !UPT ;  /* 0xffffffff0b117890 */ /* 0x000fe40008ffe4ff */
[----:B------:R-:W-:-:S03]  /*2850*/  UISETP.GT.U32.AND UP0, UPT, UR18, UR4, UPT ;  /* 0x000000041200728c */ /* 0x000fc6000bf04070 */
[----:B------:R-:W-:Y:S01]  /*2860*/  UMOV UR4, URZ ;  /* 0x000000ff00047c82 */ /* 0x000fe20008000000 */
[----:B------:R-:W-:Y:S01]  /*2870*/  UISETP.GT.U32.AND.EX UP0, UPT, UR19, UR17, UPT, UP0 ;  /* 0x000000111300728c */ /* 0x000fe2000bf04100 */
[----:B0-----:R-:W-:Y:S02]  /*2880*/  LOP3.LUT R0, RZ, R2, RZ, 0x33, !PT ;  /* 0x00000002ff007212 */ /* 0x001fe400078e33ff */
[----:B------:R-:W-:Y:S02]  /*2890*/  IADD3 R35, P0, P1, R2, UR8, R35 ;  /* 0x0000000802237c10 */ /* 0x000fe4000f91e023 */
[----:B------:R-:W-:Y:S02]  /*28a0*/  IADD3 R0, PT, PT, R3, -UR6, R0 ;  /* 0x8000000603007c10 */ /* 0x000fe4000fffe000 */
[----:B------:R-:W-:-:S03]  /*28b0*/  IADD3.X R34, PT, PT, RZ, UR7, R34, P0, P1 ;  /* 0x00000007ff227c10 */ /* 0x000fc600087e2422 */
[----:B------:R-:W-:-:S05]  /*28c0*/  VIADD R0, R0, -UR14 ;  /* 0x8000000e00007c36 */ /* 0x000fca0008000000 */
[----:B------:R0:W-:Y:S01]  /*28d0*/  STL [R1], R0 ;  /* 0x0000000001007387 */ /* 0x0001e20000100800 */
[----:B--234-:R-:W-:Y:S05]  /*28e0*/  BRA.U UP0, `(.L_x_69) ;  /* 0x0000000d00487547 */ /* 0x01cfea000b800000 */
.L_x_84:
[----:B-1----:R-:W1:Y:S01]  /*28f0*/  S2R R2, SR_TID.X ;  /* 0x0000000000027919 */ /* 0x002e620000002100 */
[----:B------:R-:W-:Y:S01]  /*2900*/  IMAD.U32 R24, RZ, RZ, UR20 ;  /* 0x00000014ff187e24 */ /* 0x000fe2000f8e00ff */
[----:B------:R-:W-:Y:S01]  /*2910*/  BSSY.RECONVERGENT B2, `(.L_x_70) ;  /* 0x000001a000027945 */ /* 0x000fe20003800200 */
[----:B0-----:R-:W-:-:S03]  /*2920*/  IMAD.U32 R0, RZ, RZ, UR21 ;  /* 0x00000015ff007e24 */ /* 0x001fc6000f8e00ff */
[----:B-1----:R-:W-:-:S04]  /*2930*/  IADD3 R24, P0, P1, R2, UR18, R24 ;  /* 0x0000001202187c10 */ /* 0x002fc8000f91e018 */
[----:B------:R-:W-:-:S04]  /*2940*/  IADD3.X R25, PT, PT, RZ, UR19, R0, P0, P1 ;  /* 0x00000013ff197c10 */ /* 0x000fc800087e2400 */
        /* <DEDUP_REMOVED lines=22> */
.L_x_71:
[----:B------:R-:W-:Y:S05]  /*2ab0*/  BSYNC.RECONVERGENT B2 ;  /* 0x0000000000027941 */ /* 0x000fea0003800200 */
.L_x_70:
[----:B------:R-:W-:Y:S01]  /*2ac0*/  IADD3 R8, P0, PT, R24, 0x200, RZ ;  /* 0x0000020018087810 */ /* 0x000fe20007f1e0ff */
[----:B------:R-:W-:Y:S04]  /*2ad0*/  BSSY.RECONVERGENT B2, `(.L_x_72) ;  /* 0x0000018000027945 */ /* 0x000fe80003800200 */
[----:B------:R-:W-:-:S04]  /*2ae0*/  IMAD.X R9, RZ, RZ, R25, P0 ;  /* 0x000000ffff097224 */ /* 0x000fc800000e0619 */
        /* <DEDUP_REMOVED lines=22> */
.L_x_73:
[----:B------:R-:W-:Y:S05]  /*2c50*/  BSYNC.RECONVERGENT B2 ;  /* 0x0000000000027941 */ /* 0x000fea0003800200 */
.L_x_72:
        /* <DEDUP_REMOVED lines=25> */
.L_x_75:
[----:B------:R-:W-:Y:S05]  /*2df0*/  BSYNC.RECONVERGENT B2 ;  /* 0x0000000000027941 */ /* 0x000fea0003800200 */
.L_x_74:
        /* <DEDUP_REMOVED lines=25> */
.L_x_77:
[----:B------:R-:W-:Y:S05]  /*2f90*/  BSYNC.RECONVERGENT B2 ;  /* 0x0000000000027941 */ /* 0x000fea0003800200 */
.L_x_76:
        /* <DEDUP_REMOVED lines=25> */
.L_x_79:
[----:B------:R-:W-:Y:S05]  /*3130*/  BSYNC.RECONVERGENT B2 ;  /* 0x0000000000027941 */ /* 0x000fea0003800200 */
.L_x_78:
        /* <DEDUP_REMOVED lines=25> */
.L_x_81:
[----:B------:R-:W-:Y:S05]  /*32d0*/  BSYNC.RECONVERGENT B2 ;  /* 0x0000000000027941 */ /* 0x000fea0003800200 */
.L_x_80:
[----:B------:R-:W-:Y:S01]  /*32e0*/  IADD3 R22, P0, PT, R24, 0xc00, RZ ;  /* 0x00000c0018167810 */ /* 0x000fe20007f1e0ff */
[----:B------:R-:W-:Y:S01]  /*32f0*/  IMAD.MOV.U32 R16, RZ, RZ, 0x1 ;  /* 0x00000001ff107424 */ /* 0x000fe200078e00ff */
[----:B------:R-:W-:Y:S03]  /*3300*/  BSSY.RECONVERGENT B2, `(.L_x_82) ;  /* 0x0000015000027945 */ /* 0x000fe60003800200 */
[----:B------:R-:W-:-:S04]  /*3310*/  IMAD.X R23, RZ, RZ, R25, P0 ;  /* 0x000000ffff177224 */ /* 0x000fc800000e0619 */
[----:B------:R-:W0:Y:S02]  /*3320*/  I2F.F64.U64 R14, R22 ;  /* 0x00000016000e7312 */ /* 0x000e240000301800 */
[----:B0-----:R-:W-:-:S08]  /*3330*/  DADD R14, R14, 0.5 ;  /* 0x3fe000000e0e7429 */ /* 0x001fd00000000000 */
[----:B------:R-:W-:-:S08]  /*3340*/  DMUL R14, R14, UR22 ;  /* 0x000000160e0e7c28 */ /* 0x000fd00008000000 */
[----:B------:R-:W-:-:S06]  /*3350*/  DFMA R14, R14, R14, 1 ;  /* 0x3ff000000e0e742b */ /* 0x000fcc000000000e */
        /* <DEDUP_REMOVED lines=15> */
.L_x_83:
[----:B------:R-:W-:Y:S05]  /*3450*/  BSYNC.RECONVERGENT B2 ;  /* 0x0000000000027941 */ /* 0x000fea0003800200 */
.L_x_82:
[----:B------:R-:W-:Y:S01]  /*3460*/  DFMA R2, R2, UR22, R20 ;  /* 0x0000001602027c2b */ /* 0x000fe20008000014 */
[----:B------:R-:W-:Y:S01]  /*3470*/  UMOV UR10, UR12 ;  /* 0x0000000c000a7c82 */ /* 0x000fe20008000000 */
[----:B------:R-:W-:Y:S01]  /*3480*/  UMOV UR11, UR13 ;  /* 0x0000000d000b7c82 */ /* 0x000fe20008000000 */
[----:B------:R-:W-:Y:S01]  /*3490*/  UIADD3 UR7, UP0, UPT, -UR18, UR10, URZ ;  /* 0x0000000a12077290 */ /* 0x000fe2000ff1e1ff */
[----:B------:R-:W-:-:S03]  /*34a0*/  IADD3 R35, P0, PT, R35, UR6, RZ ;  /* 0x0000000623237c10 */ /* 0x000fc6000ff1e0ff */
[----:B------:R-:W-:Y:S01]  /*34b0*/  UIADD3.X UR8, UPT, UPT, ~UR19, UR11, URZ, UP0, !UPT ;  /* 0x0000000b13087290 */ /* 0x000fe200087fe5ff */
[----:B------:R-:W-:Y:S01]  /*34c0*/  DFMA R2, R4, UR22, R2 ;  /* 0x0000001604027c2b */ /* 0x000fe20008000002 */
[----:B------:R-:W-:Y:S01]  /*34d0*/  UISETP.GE.U32.AND UP0, UPT, UR7, UR6, UPT ;  /* 0x000000060700728c */ /* 0x000fe2000bf06070 */
[----:B------:R-:W-:-:S03]  /*34e0*/  IADD3.X R34, PT, PT, R34, UR16, RZ, P0, !PT ;  /* 0x0000001022227c10 */ /* 0x000fc600087fe4ff */
[----:B------:R-:W-:-:S03]  /*34f0*/  UISETP.GE.U32.AND.EX UP0, UPT, UR8, UR16, UPT, UP0 ;  /* 0x000000100800728c */ /* 0x000fc6000bf06100 */
[----:B------:R-:W-:-:S08]  /*3500*/  DFMA R2, R6, UR22, R2 ;  /* 0x0000001606027c2b */ /* 0x000fd00008000002 */
[----:B------:R-:W-:-:S08]  /*3510*/  DFMA R2, R8, UR22, R2 ;  /* 0x0000001608027c2b */ /* 0x000fd00008000002 */
[----:B------:R-:W-:-:S08]  /*3520*/  DFMA R2, R10, UR22, R2 ;  /* 0x000000160a027c2b */ /* 0x000fd00008000002 */
[----:B------:R-:W-:-:S08]  /*3530*/  DFMA R2, R12, UR22, R2 ;  /* 0x000000160c027c2b */ /* 0x000fd00008000002 */
[----:B------:R-:W-:Y:S01]  /*3540*/  DFMA R20, R28, UR22, R2 ;  /* 0x000000161c147c2b */ /* 0x000fe20008000002 */
[----:B------:R-:W-:Y:S10]  /*3550*/  BRA.U !UP0, `(.L_x_68) ;  /* 0x0000000908fc7547 */ /* 0x000ff4000b800000 */
[----:B------:R-:W2:Y:S01]  /*3560*/  LDL.LU R0, [R1] ;  /* 0x0000000001007983 */ /* 0x000ea20000300800 */
[----:B------:R-:W-:Y:S02]  /*3570*/  UIADD3 UR18, UP0, UPT, UR6, UR18, URZ ;  /* 0x0000001206127290 */ /* 0x000fe4000ff1e0ff */
[----:B------:R-:W-:Y:S02]  /*3580*/  UIADD3 UR7, UP1, UPT, UR10, -0xe00, URZ ;  /* 0xfffff2000a077890 */ /* 0x000fe4000ff3e0ff */
[----:B------:R-:W-:Y:S02]  /*3590*/  UIADD3.X UR19, UPT, UPT, UR16, UR19, URZ, UP0, !UPT ;  /* 0x0000001310137290 */ /* 0x000fe400087fe4ff */
[----:B------:R-:W-:Y:S02]  /*35a0*/  UIADD3.X UR8, UPT, UPT, UR11, -0x1, URZ, UP1, !UPT ;  /* 0xffffffff0b087890 */ /* 0x000fe40008ffe4ff */
[----:B------:R-:W-:Y:S02]  /*35b0*/  UISETP.GT.U32.AND UP0, UPT, UR18, UR7, UPT ;  /* 0x000000071200728c */ /* 0x000fe4000bf04070 */
[----:B------:R-:W-:-:S02]  /*35c0*/  UIADD3 UR4, UPT, UPT, UR4, 0x1, URZ ;  /* 0x0000000104047890 */ /* 0x000fc4000fffe0ff */
[----:B------:R-:W-:Y:S01]  /*35d0*/  UISETP.GT.U32.AND.EX UP0, UPT, UR19, UR8, UPT, UP0 ;  /* 0x000000081300728c */ /* 0x000fe2000bf04100 */
[----:B--2---:R-:W-:-:S05]  /*35e0*/  VIADD R0, R0, -UR6 ;  /* 0x8000000600007c36 */ /* 0x004fca0008000000 */
[----:B------:R1:W-:Y:S03]  /*35f0*/  STL [R1], R0 ;  /* 0x0000000001007387 */ /* 0x0003e60000100800 */
[----:B------:R-:W-:Y:S05]  /*3600*/  BRA.U !UP0, `(.L_x_84) ;  /* 0xfffffff108b87547 */ /* 0x000fea000b83ffff */
.L_x_69:
[----:B------:R-:W-:-:S04]  /*3610*/  UISETP.GE.U32.AND UP0, UPT, UR18, UR10, UPT ;  /* 0x0000000a1200728c */ /* 0x000fc8000bf06070 */
[----:B------:R-:W-:-:S09]  /*3620*/  UISETP.GE.U32.AND.EX UP0, UPT, UR19, UR11, UPT, UP0 ;  /* 0x0000000b1300728c */ /* 0x000fd2000bf06100 */
[----:B------:R-:W-:Y:S05]  /*3630*/  BRA.U UP0, `(.L_x_68) ;  /* 0x0000000900c47547 */ /* 0x000fea000b800000 */
[----:B------:R-:W2:Y:S01]  /*3640*/  S2R R2, SR_TID.X ;  /* 0x0000000000027919 */ /* 0x000ea20000002100 */
[----:B------:R-:W-:Y:S01]  /*3650*/  UIADD3 UR8, UPT, UPT, -UR18, UR10, URZ ;  /* 0x0000000a12087290 */ /* 0x000fe2000fffe1ff */
[----:B------:R-:W-:Y:S01]  /*3660*/  BSSY.RECONVERGENT B2, `(.L_x_68) ;  /* 0x00000ae000027945 */ /* 0x000fe20003800200 */
[----:B------:R-:W3:Y:S01]  /*3670*/  LDCU.64 UR20, c[0x0][0x3e8] ;  /* 0x00007d00ff1477ac */ /* 0x000ee20008000a00 */
[----:B------:R-:W4:Y:S03]  /*3680*/  LDCU.64 UR16, c[0x0][0x3e8] ;  /* 0x00007d00ff1077ac */ /* 0x000f260008000a00 */
[----:B--2---:R-:W-:-:S13]  /*3690*/  ISETP.GE.AND P0, PT, R2, UR8, PT ;  /* 0x0000000802007c0c */ /* 0x004fda000bf06270 */
[----:B---34-:R-:W-:Y:S05]  /*36a0*/  @P0 BRA `(.L_x_85) ;  /* 0x0000000800a40947 */ /* 0x018fea0003800000 */
[----:B------:R-:W2:Y:S01]  /*36b0*/  LDC R3, c[0x0][0x3c0] ;  /* 0x0000f000ff037b82 */ /* 0x000ea20000000800 */
[----:B------:R-:W-:Y:S01]  /*36c0*/  UIADD3 UR7, UPT, UPT, UR14, UR6, URZ ;  /* 0x000000060e077290 */ /* 0x000fe2000fffe0ff */
[----:B------:R-:W-:Y:S01]  /*36d0*/  IMAD.U32 R5, RZ, RZ, UR10 ;  /* 0x0000000aff057e24 */ /* 0x000fe2000f8e00ff */
[----:B------:R-:W-:Y:S01]  /*36e0*/  LOP3.LUT R6, RZ, R2, RZ, 0x33, !PT ;  /* 0x00000002ff067212 */ /* 0x000fe200078e33ff */
[----:B------:R-:W3:Y:S01]  /*36f0*/  LDCU.64 UR12, c[0x0][0x380] ;  /* 0x00007000ff0c77ac */ /* 0x000ee20008000a00 */
[----:B------:R-:W-:Y:S02]  /*3700*/  BSSY.RECONVERGENT B3, `(.L_x_86) ;  /* 0x0000031000037945 */ /* 0x000fe40003800200 */
[----:B------:R-:W-:Y:S01]  /*3710*/  IADD3 R6, PT, PT, R5, -UR7, R6 ;  /* 0x8000000705067c10 */ /* 0x000fe2000fffe006 */
[----:B------:R-:W-:Y:S02]  /*3720*/  IMAD.MOV.U32 R5, RZ, RZ, R2 ;  /* 0x000000ffff057224 */ /* 0x000fe400078e0002 */
[----:B---3--:R-:W-:-:S02]  /*3730*/  IMAD.U32 R4, RZ, RZ, UR12 ;  /* 0x0000000cff047e24 */ /* 0x008fc4000f8e00ff */
[----:B--2---:R-:W-:-:S03]  /*3740*/  IMAD R3, R3, UR4, RZ ;  /* 0x0000000403037c24 */ /* 0x004fc6000f8e02ff */
[----:B------:R-:W-:Y:S01]  /*3750*/  IADD3 R4, P1, PT, R4, UR18, RZ ;  /* 0x0000001204047c10 */ /* 0x000fe2000ff3e0ff */
[----:B------:R-:W-:Y:S02]  /*3760*/  IMAD R6, R3, -0xe00, R6 ;  /* 0xfffff20003067824 */ /* 0x000fe400078e0206 */
[----:B------:R-:W-:-:S03]  /*3770*/  IMAD.U32 R3, RZ, RZ, UR13 ;  /* 0x0000000dff037e24 */ /* 0x000fc6000f8e00ff */
[----:B01----:R-:W-:Y:S02]  /*3780*/  LOP3.LUT R0, R6, 0x600, RZ, 0xc0, !PT ;  /* 0x0000060006007812 */ /* 0x003fe400078ec0ff */
[----:B------:R-:W-:Y:S02]  /*3790*/  IADD3.X R3, PT, PT, R3, UR19, RZ, P1, !PT ;  /* 0x0000001303037c10 */ /* 0x000fe40008ffe4ff */
[----:B------:R-:W-:-:S13]  /*37a0*/  ISETP.NE.AND P0, PT, R0, 0x600, PT ;  /* 0x000006000000780c */ /* 0x000fda0003f05270 */
[----:B------:R-:W-:Y:S05]  /*37b0*/  @!P0 BRA `(.L_x_87) ;  /* 0x0000000000948947 */ /* 0x000fea0003800000 */
[----:B------:R-:W2:Y:S01]  /*37c0*/  LDL.LU R7, [R1] ;  /* 0x0000000001077983 */ /* 0x000ea20000300800 */
[----:B------:R-:W-:Y:S01]  /*37d0*/  IMAD.MOV.U32 R5, RZ, RZ, R2 ;  /* 0x000000ffff057224 */ /* 0x000fe200078e0002 */
[----:B--2---:R-:W-:-:S04]  /*37e0*/  LOP3.LUT R0, R7, 0xffff, RZ, 0xc0, !PT ;  /* 0x0000ffff07007812 */ /* 0x004fc800078ec0ff */
[----:B------:R-:W-:-:S04]  /*37f0*/  LEA.HI R0, R0, 0x1, RZ, 0x17 ;  /* 0x0000000100007811 */ /* 0x000fc800078fb8ff */
[----:B------:R-:W-:-:S05]  /*3800*/  LOP3.LUT R0, R0, 0x3, RZ, 0xc0, !PT ;  /* 0x0000000300007812 */ /* 0x000fca00078ec0ff */
[----:B------:R-:W-:-:S07]  /*3810*/  IMAD.MOV R2, RZ, RZ, -R0 ;  /* 0x000000ffff027224 */ /* 0x000fce00078e0a00 */
.L_x_90:
[----:B------:R-:W-:Y:S01]  /*3820*/  IMAD.MOV.U32 R12, RZ, RZ, R35 ;  /* 0x000000ffff0c7224 */ /* 0x000fe200078e0023 */
[----:B------:R-:W-:Y:S01]  /*3830*/  BSSY.RECONVERGENT B4, `(.L_x_88) ;  /* 0x0000018000047945 */ /* 0x000fe20003800200 */
[----:B------:R-:W-:Y:S02]  /*3840*/  IMAD.MOV.U32 R13, RZ, RZ, R34 ;  /* 0x000000ffff0d7224 */ /* 0x000fe400078e0022 */
[----:B------:R-:W-:Y:S02]  /*3850*/  VIADD R2, R2, 0x1 ;  /* 0x0000000102027836 */ /* 0x000fe40000000000 */
[----:B------:R-:W0:Y:S03]  /*3860*/  I2F.F64.U64 R8, R12 ;  /* 0x0000000c00087312 */ /* 0x000e260000301800 */
[----:B------:R-:W-:Y:S01]  /*3870*/  ISETP.NE.AND P1, PT, R2, RZ, PT ;  /* 0x000000ff0200720c */ /* 0x000fe20003f25270 */
        /* <DEDUP_REMOVED lines=19> */
.L_x_89:
[----:B------:R-:W-:Y:S05]  /*39b0*/  BSYNC.RECONVERGENT B4 ;  /* 0x0000000000047941 */ /* 0x000fea0003800200 */
.L_x_88:
[----:B------:R-:W-:Y:S01]  /*39c0*/  IADD3 R35, P0, PT, R35, 0x200, RZ ;  /* 0x0000020023237810 */ /* 0x000fe20007f1e0ff */
[----:B------:R-:W-:Y:S01]  /*39d0*/  DFMA R20, R28, UR16, R20 ;  /* 0x000000101c147c2b */ /* 0x000fe20008000014 */
[----:B------:R-:W-:-:S03]  /*39e0*/  VIADD R5, R5, 0x200 ;  /* 0x0000020005057836 */ /* 0x000fc60000000000 */
[----:B------:R-:W-:Y:S01]  /*39f0*/  IMAD.X R34, RZ, RZ, R34, P0 ;  /* 0x000000ffff227224 */ /* 0x000fe200000e0622 */
[----:B------:R-:W-:Y:S07]  /*3a00*/  @P1 BRA `(.L_x_90) ;  /* 0xfffffffc00841947 */ /* 0x000fee000383ffff */
.L_x_87:
[----:B------:R-:W-:Y:S05]  /*3a10*/  BSYNC.RECONVERGENT B3 ;  /* 0x0000000000037941 */ /* 0x000fea0003800200 */
.L_x_86:
[----:B------:R-:W-:-:S13]  /*3a20*/  ISETP.GE.U32.AND P0, PT, R6, 0x600, PT ;  /* 0x000006000600780c */ /* 0x000fda0003f06070 */
[----:B------:R-:W-:Y:S05]  /*3a30*/  @!P0 BRA `(.L_x_85) ;  /* 0x0000000400c08947 */ /* 0x000fea0003800000 */
[----:B------:R-:W-:-:S07]  /*3a40*/  VIADD R2, R5, 0x400 ;  /* 0x0000040005027836 */ /* 0x000fce0000000000 */
.L_x_99:
[----:B------:R-:W-:Y:S01]  /*3a50*/  VIADD R11, R2, 0xfffffc00 ;  /* 0xfffffc00020b7836 */ /* 0x000fe20000000000 */
[----:B------:R-:W-:Y:S04]  /*3a60*/  BSSY.RECONVERGENT B3, `(.L_x_91) ;  /* 0x0000017000037945 */ /* 0x000fe80003800200 */
[----:B------:R-:W-:-:S05]  /*3a70*/  IADD3 R10, P0, PT, R11, R4, RZ ;  /* 0x000000040b0a7210 */ /* 0x000fca0007f1e0ff */
        /* <DEDUP_REMOVED lines=21> */
.L_x_92:
[----:B------:R-:W-:Y:S05]  /*3bd0*/  BSYNC.RECONVERGENT B3 ;  /* 0x0000000000037941 */ /* 0x000fea0003800200 */
.L_x_91:
[----:B------:R-:W-:Y:S01]  /*3be0*/  VIADD R11, R2, 0xfffffe00 ;  /* 0xfffffe00020b7836 */ /* 0x000fe20000000000 */
[----:B------:R-:W-:Y:S01]  /*3bf0*/  BSSY.RECONVERGENT B3, `(.L_x_93) ;  /* 0x000001a000037945 */ /* 0x000fe20003800200 */
[----:B------:R-:W-:-:S03]  /*3c00*/  DFMA R20, R28, UR20, R20 ;  /* 0x000000141c147c2b */ /* 0x000fc60008000014 */
        /* <DEDUP_REMOVED lines=24> */
.L_x_94:
[----:B------:R-:W-:Y:S05]  /*3d90*/  BSYNC.RECONVERGENT B3 ;  /* 0x0000000000037941 */ /* 0x000fea0003800200 */
.L_x_93:
[C---:B------:R-:W-:Y:S01]  /*3da0*/  IADD3 R12, P0, PT, R2.reuse, R4, RZ ;  /* 0x00000004020c7210 */ /* 0x040fe20007f1e0ff */
[----:B------:R-:W-:Y:S01]  /*3db0*/  BSSY.RECONVERGENT B3, `(.L_x_95) ;  /* 0x0000018000037945 */ /* 0x000fe20003800200 */
[----:B------:R-:W-:Y:S01]  /*3dc0*/  DFMA R20, R6, UR20, R20 ;  /* 0x0000001406147c2b */ /* 0x000fe20008000014 */
[----:B------:R-:W-:Y:S02]  /*3dd0*/  VIADD R5, R2, 0x200 ;  /* 0x0000020002057836 */ /* 0x000fe40000000000 */
        /* <DEDUP_REMOVED lines=21> */
.L_x_96:
[----:B------:R-:W-:Y:S05]  /*3f30*/  BSYNC.RECONVERGENT B3 ;  /* 0x0000000000037941 */ /* 0x000fea0003800200 */
.L_x_95:
[----:B------:R-:W-:Y:S01]  /*3f40*/  IADD3 R10, P0, PT, R5, R4, RZ ;  /* 0x00000004050a7210 */ /* 0x000fe20007f1e0ff */
[----:B------:R-:W-:Y:S01]  /*3f50*/  BSSY.RECONVERGENT B3, `(.L_x_97) ;  /* 0x0000019000037945 */ /* 0x000fe20003800200 */
[----:B------:R-:W-:-:S03]  /*3f60*/  DFMA R20, R28, UR20, R20 ;  /* 0x000000141c147c2b */ /* 0x000fc60008000014 */
        /* <DEDUP_REMOVED lines=23> */
.L_x_98:
[----:B------:R-:W-:Y:S05]  /*40e0*/  BSYNC.RECONVERGENT B3 ;  /* 0x0000000000037941 */ /* 0x000fea0003800200 */
.L_x_97:
[C---:B------:R-:W-:Y:S01]  /*40f0*/  VIADD R0, R2.reuse, 0x400 ;  /* 0x0000040002007836 */ /* 0x040fe20000000000 */
[----:B------:R-:W-:Y:S01]  /*4100*/  DFMA R20, R6, UR20, R20 ;  /* 0x0000001406147c2b */ /* 0x000fe20008000014 */
[----:B------:R-:W-:-:S03]  /*4110*/  VIADD R2, R2, 0x800 ;  /* 0x0000080002027836 */ /* 0x000fc60000000000 */
[----:B------:R-:W-:-:S13]  /*4120*/  ISETP.GE.AND P0, PT, R0, UR8, PT ;  /* 0x0000000800007c0c */ /* 0x000fda000bf06270 */
[----:B------:R-:W-:Y:S05]  /*4130*/  @!P0 BRA `(.L_x_99) ;  /* 0xfffffff800448947 */ /* 0x000fea000383ffff */
.L_x_85:
[----:B------:R-:W-:Y:S05]  /*4140*/  BSYNC.RECONVERGENT B2 ;  /* 0x0000000000027941 */ /* 0x000fea0003800200 */
.L_x_68:
[----:B01----:R-:W0:Y:S01]  /*4150*/  S2R R0, SR_LANEID ;  /* 0x0000000000007919 */ /* 0x003e220000000000 */
[----:B------:R-:W-:Y:S04]  /*4160*/  SHFL.DOWN PT, R2, R20, 0x1, 0x1f ;  /* 0x08201f0014027f89 */ /* 0x000fe800000e0000 */
[----:B------:R-:W1:Y:S01]  /*4170*/  SHFL.DOWN PT, R3, R21, 0x1, 0x1f ;  /* 0x08201f0015037f89 */ /* 0x000e6200000e0000 */
[----:B------:R-:W2:Y:S01]  /*4180*/  S2R R11, SR_TID.X ;  /* 0x00000000000b7919 */ /* 0x000ea20000002100 */
        /* <DEDUP_REMOVED lines=20> */
[----:B------:R-:W-:Y:S02]  /*42d0*/  @!P1 MOV R7, 0x400 ;  /* 0x0000040000079802 */ /* 0x000fe40000000f00 */
[----:B--2---:R-:W-:Y:S01]  /*42e0*/  @!P1 SHF.R.U32.HI R6, RZ, 0x2, R11 ;  /* 0x00000002ff069819 */ /* 0x004fe2000001160b */
[----:B------:R-:W0:Y:S01]  /*42f0*/  SHFL.DOWN PT, R3, R9, 0x8, 0x1f ;  /* 0x09001f0009037f89 */ /* 0x000e2200000e0000 */
[----:B-1----:R-:W-:-:S02]  /*4300*/  @!P1 LEA R7, R10, R7, 0x18 ;  /* 0x000000070a079211 */ /* 0x002fc400078ec0ff */
[----:B------:R-:W-:-:S05]  /*4310*/  @!P1 LOP3.LUT R6, R6, 0xf8, RZ, 0xc0, !PT ;  /* 0x000000f806069812 */ /* 0x000fca00078ec0ff */
[----:B------:R-:W-:Y:S01]  /*4320*/  @!P1 IMAD.IADD R7, R6, 0x1, R7 ;  /* 0x0000000106079824 */ /* 0x000fe200078e0207 */
[----:B0-----:R-:W-:-:S10]  /*4330*/  DADD R2, R2, R8 ;  /* 0x0000000002027229 */ /* 0x001fd40000000008 */
[----:B------:R-:W-:Y:S02]  /*4340*/  FSEL R4, R8, R2, P0 ;  /* 0x0000000208047208 */ /* 0x000fe40000000000 */
[----:B------:R-:W-:Y:S02]  /*4350*/  FSEL R5, R9, R3, P0 ;  /* 0x0000000309057208 */ /* 0x000fe40000000000 */
[----:B------:R-:W-:Y:S01]  /*4360*/  ISETP.NE.AND P0, PT, R11, RZ, PT ;  /* 0x000000ff0b00720c */ /* 0x000fe20003f05270 */
[----:B------:R-:W-:Y:S04]  /*4370*/  SHFL.DOWN PT, R2, R4, 0x10, 0x1f ;  /* 0x0a001f0004027f89 */ /* 0x000fe800000e0000 */
[----:B------:R-:W0:Y:S02]  /*4380*/  SHFL.DOWN PT, R3, R5, 0x10, 0x1f ;  /* 0x0a001f0005037f89 */ /* 0x000e2400000e0000 */
        /* <DEDUP_REMOVED lines=10> */
[----:B--2---:R-:W0:Y:S04]  /*4430*/  LDS.64 R2, [UR4+0x18] ;  /* 0x00001804ff027984 */ /* 0x004e280008000a00 */
        /* <DEDUP_REMOVED lines=21> */
[----:B------:R-:W-:-:S11]  /*4590*/  DADD R14, R2, R14 ;  /* 0x00000000020e7229 */ /* 0x000fd6000000000e */
.L_x_53:
[----:B------:R-:W-:Y:S05]  /*45a0*/  BSYNC.RECONVERGENT B0 ;  /* 0x0000000000007941 */ /* 0x000fea0003800200 */
.L_x_30:
[----:B------:R-:W-:Y:S05]  /*45b0*/  @P0 EXIT ;  /* 0x000000000000094d */ /* 0x000fea0003800000 */
[----:B------:R-:W3:Y:S01]  /*45c0*/  LDCU.64 UR4, c[0x0][0x388] ;  /* 0x00007100ff0477ac */ /* 0x000ee20008000a00 */
[----:B------:R-:W4:Y:S01]  /*45d0*/  LDCU.64 UR6, c[0x0][0x358] ;  /* 0x00006b00ff0677ac */ /* 0x000f220008000a00 */
[----:B---3--:R-:W-:-:S06]  /*45e0*/  UIMAD.WIDE.U32 UR4, UR9, 0x8, UR4 ;  /* 0x00000008090478a5 */ /* 0x008fcc000f8e0004 */
[----:B-12---:R-:W-:Y:S02]  /*45f0*/  IMAD.U32 R2, RZ, RZ, UR4 ;  /* 0x00000004ff027e24 */ /* 0x006fe4000f8e00ff */
[----:B------:R-:W-:-:S05]  /*4600*/  IMAD.U32 R3, RZ, RZ, UR5 ;  /* 0x00000005ff037e24 */ /* 0x000fca000f8e00ff */
[----:B----4-:R-:W-:Y:S01]  /*4610*/  STG.E.64 desc[UR6][R2.64], R14 ;  /* 0x0000000e02007986 */ /* 0x010fe2000c101b06 */
[----:B------:R-:W-:Y:S05]  /*4620*/  EXIT ;  /* 0x000000000000794d */ /* 0x000fea0003800000 */
        .weak           $__internal_0_$__cuda_sm20_div_rn_f64_full
        .type           $__internal_0_$__cuda_sm20_div_rn_f64_full,@function
        .size           $__internal_0_$__cuda_sm20_div_rn_f64_full,(.L_x_379 - $__internal_0_$__cuda_sm20_div_rn_f64_full)
$__internal_0_$__cuda_sm20_div_rn_f64_full:
[C---:B------:R-:W-:Y:S01]  /*4630*/  FSETP.GEU.AND P0, PT, |R17|.reuse, 1.469367938527859385e-39, PT ;  /* 0x001000001100780b */ /* 0x040fe20003f0e200 */
[--C-:B------:R-:W-:Y:S01]  /*4640*/  IMAD.MOV.U32 R16, RZ, RZ, R14.reuse ;  /* 0x000000ffff107224 */ /* 0x100fe200078e000e */
[C---:B------:R-:W-:Y:S01]  /*4650*/  LOP3.LUT R18, R17.reuse, 0x800fffff, RZ, 0xc0, !PT ;  /* 0x800fffff11127812 */ /* 0x040fe200078ec0ff */
[----:B------:R-:W-:Y:S01]  /*4660*/  IMAD.U32 R31, RZ, RZ, UR15 ;  /* 0x0000000fff1f7e24 */ /* 0x000fe2000f8e00ff */
[----:B------:R-:W-:Y:S01]  /*4670*/  LOP3.LUT R36, R17, 0x7ff00000, RZ, 0xc0, !PT ;  /* 0x7ff0000011247812 */ /* 0x000fe200078ec0ff */
[----:B------:R-:W-:Y:S01]  /*4680*/  IMAD.MOV.U32 R28, RZ, RZ, 0x1ca00000 ;  /* 0x1ca00000ff1c7424 */ /* 0x000fe200078e00ff */
[----:B------:R-:W-:Y:S01]  /*4690*/  LOP3.LUT R19, R18, 0x3ff00000, RZ, 0xfc, !PT ;  /* 0x3ff0000012137812 */ /* 0x000fe200078efcff */
[----:B------:R-:W-:Y:S01]  /*46a0*/  IMAD.MOV.U32 R18, RZ, RZ, R14 ;  /* 0x000000ffff127224 */ /* 0x000fe200078e000e */
[----:B------:R-:W-:Y:S01]  /*46b0*/  LOP3.LUT R37, R31, 0x7ff00000, RZ, 0xc0, !PT ;  /* 0x7ff000001f257812 */ /* 0x000fe200078ec0ff */
[----:B------:R-:W-:Y:S02]  /*46c0*/  IMAD.MOV.U32 R14, RZ, RZ, 0x1 ;  /* 0x00000001ff0e7424 */ /* 0x000fe400078e00ff */
[----:B------:R-:W-:Y:S01]  /*46d0*/  IMAD.U32 R30, RZ, RZ, UR5 ;  /* 0x00000005ff1e7e24 */ /* 0x000fe2000f8e00ff */
[----:B------:R-:W-:Y:S01]  /*46e0*/  ISETP.GE.U32.AND P2, PT, R37, R36, PT ;  /* 0x000000242500720c */ /* 0x000fe20003f46070 */
[----:B------:R-:W-:-:S06]  /*46f0*/  @!P0 DMUL R18, R16, 8.98846567431157953865e+307 ;  /* 0x7fe0000010128828 */ /* 0x000fcc0000000000 */
[----:B------:R-:W0:Y:S02]  /*4700*/  MUFU.RCP64H R15, R19 ;  /* 0x00000013000f7308 */ /* 0x000e240000001800 */
[----:B0-----:R-:W-:-:S08]  /*4710*/  DFMA R22, R14, -R18, 1 ;  /* 0x3ff000000e16742b */ /* 0x001fd00000000812 */
[----:B------:R-:W-:-:S08]  /*4720*/  DFMA R22, R22, R22, R22 ;  /* 0x000000161616722b */ /* 0x000fd00000000016 */
[----:B------:R-:W-:Y:S01]  /*4730*/  DFMA R22, R14, R22, R14 ;  /* 0x000000160e16722b */ /* 0x000fe2000000000e */
[----:B------:R-:W-:Y:S02]  /*4740*/  SEL R14, R28, 0x63400000, !P2 ;  /* 0x634000001c0e7807 */ /* 0x000fe40005000000 */
[----:B------:R-:W-:-:S05]  /*4750*/  FSETP.GEU.AND P2, PT, |R31|, 1.469367938527859385e-39, PT ;  /* 0x001000001f00780b */ /* 0x000fca0003f4e200 */
[----:B------:R-:W-:-:S08]  /*4760*/  DFMA R26, R22, -R18, 1 ;  /* 0x3ff00000161a742b */ /* 0x000fd00000000812 */
[----:B------:R-:W-:Y:S01]  /*4770*/  DFMA R26, R22, R26, R22 ;  /* 0x0000001a161a722b */ /* 0x000fe20000000016 */
[----:B------:R-:W-:Y:S01]  /*4780*/  LOP3.LUT R23, R14, 0x800fffff, R31, 0xf8, !PT ;  /* 0x800fffff0e177812 */ /* 0x000fe200078ef81f */
[----:B------:R-:W-:Y:S02]  /*4790*/  IMAD.MOV.U32 R14, RZ, RZ, R37 ;  /* 0x000000ffff0e7224 */ /* 0x000fe400078e0025 */
[----:B------:R-:W-:Y:S01]  /*47a0*/  IMAD.MOV.U32 R22, RZ, RZ, R30 ;  /* 0x000000ffff167224 */ /* 0x000fe200078e001e */
[----:B------:R-:W-:Y:S06]  /*47b0*/  @P2 BRA `(.L_x_100) ;  /* 0x0000000000202947 */ /* 0x000fec0003800000 */
[----:B------:R-:W-:-:S04]  /*47c0*/  LOP3.LUT R14, R17, 0x7ff00000, RZ, 0xc0, !PT ;  /* 0x7ff00000110e7812 */ /* 0x000fc800078ec0ff */
[----:B------:R-:W-:-:S04]  /*47d0*/  ISETP.GE.U32.AND P2, PT, R37, R14, PT ;  /* 0x0000000e2500720c */ /* 0x000fc80003f46070 */
[----:B------:R-:W-:-:S04]  /*47e0*/  SEL R14, R28, 0x63400000, !P2 ;  /* 0x634000001c0e7807 */ /* 0x000fc80005000000 */
[----:B------:R-:W-:-:S04]  /*47f0*/  LOP3.LUT R14, R14, 0x80000000, R31, 0xf8, !PT ;  /* 0x800000000e0e7812 */ /* 0x000fc800078ef81f */
[----:B------:R-:W-:Y:S01]  /*4800*/  LOP3.LUT R15, R14, 0x100000, RZ, 0xfc, !PT ;  /* 0x001000000e0f7812 */ /* 0x000fe200078efcff */
[----:B------:R-:W-:-:S06]  /*4810*/  IMAD.MOV.U32 R14, RZ, RZ, RZ ;  /* 0x000000ffff0e7224 */ /* 0x000fcc00078e00ff */
[----:B------:R-:W-:-:S10]  /*4820*/  DFMA R22, R22, 2, -R14 ;  /* 0x400000001616782b */ /* 0x000fd4000000080e */
[----:B------:R-:W-:-:S07]  /*4830*/  LOP3.LUT R14, R23, 0x7ff00000, RZ, 0xc0, !PT ;  /* 0x7ff00000170e7812 */ /* 0x000fce00078ec0ff */
.L_x_100:
[----:B------:R-:W-:Y:S01]  /*4840*/  DMUL R28, R26, R22 ;  /* 0x000000161a1c7228 */ /* 0x000fe20000000000 */
[----:B------:R-:W-:Y:S01]  /*4850*/  IMAD.MOV.U32 R15, RZ, RZ, R36 ;  /* 0x000000ffff0f7224 */ /* 0x000fe200078e0024 */
[----:B------:R-:W-:Y:S01]  /*4860*/  @!P0 LOP3.LUT R15, R19, 0x7ff00000, RZ, 0xc0, !PT ;  /* 0x7ff00000130f8812 */ /* 0x000fe200078ec0ff */
[----:B------:R-:W-:Y:S05]  /*4870*/  BSSY.RECONVERGENT B1, `(.L_x_101) ;  /* 0x000003e000017945 */ /* 0x000fea0003800200 */
[----:B------:R-:W-:-:S08]  /*4880*/  DFMA R32, R28, -R18, R22 ;  /* 0x800000121c20722b */ /* 0x000fd00000000016 */
[----:B------:R-:W-:Y:S01]  /*4890*/  DFMA R26, R26, R32, R28 ;  /* 0x000000201a1a722b */ /* 0x000fe2000000001c */
[----:B------:R-:W-:-:S05]  /*48a0*/  VIADD R28, R14, 0xffffffff ;  /* 0xffffffff0e1c7836 */ /* 0x000fca0000000000 */
[----:B------:R-:W-:Y:S01]  /*48b0*/  ISETP.GT.U32.AND P0, PT, R28, 0x7feffffe, PT ;  /* 0x7feffffe1c00780c */ /* 0x000fe20003f04070 */
[----:B------:R-:W-:-:S05]  /*48c0*/  VIADD R28, R15, 0xffffffff ;  /* 0xffffffff0f1c7836 */ /* 0x000fca0000000000 */
[----:B------:R-:W-:-:S13]  /*48d0*/  ISETP.GT.U32.OR P0, PT, R28, 0x7feffffe, P0 ;  /* 0x7feffffe1c00780c */ /* 0x000fda0000704470 */
[----:B------:R-:W-:Y:S05]  /*48e0*/  @P0 BRA `(.L_x_102) ;  /* 0x0000000000780947 */ /* 0x000fea0003800000 */
[----:B------:R-:W-:Y:S01]  /*48f0*/  LOP3.LUT R14, R17, 0x7ff00000, RZ, 0xc0, !PT ;  /* 0x7ff00000110e7812 */ /* 0x000fe200078ec0ff */
[----:B------:R-:W-:Y:S02]  /*4900*/  IMAD.MOV.U32 R29, RZ, RZ, 0x1ca00000 ;  /* 0x1ca00000ff1d7424 */ /* 0x000fe400078e00ff */
[----:B------:R-:W-:Y:S01]  /*4910*/  IMAD.MOV.U32 R30, RZ, RZ, RZ ;  /* 0x000000ffff1e7224 */ /* 0x000fe200078e00ff */
[CC--:B------:R-:W-:Y:S02]  /*4920*/  VIADDMNMX R15, R37.reuse, -R14.reuse, 0xb9600000, !PT ;  /* 0xb9600000250f7446 */ /* 0x0c0fe4000780090e */
[----:B------:R-:W-:Y:S02]  /*4930*/  ISETP.GE.U32.AND P0, PT, R37, R14, PT ;  /* 0x0000000e2500720c */ /* 0x000fe40003f06070 */
[----:B------:R-:W-:Y:S02]  /*4940*/  VIMNMX R15, PT, PT, R15, 0x46a00000, PT ;  /* 0x46a000000f0f7848 */ /* 0x000fe40003fe0100 */
[----:B------:R-:W-:-:S05]  /*4950*/  SEL R14, R29, 0x63400000, !P0 ;  /* 0x634000001d0e7807 */ /* 0x000fca0004000000 */
[----:B------:R-:W-:-:S04]  /*4960*/  IMAD.IADD R14, R15, 0x1, -R14 ;  /* 0x000000010f0e7824 */ /* 0x000fc800078e0a0e */
[----:B------:R-:W-:-:S06]  /*4970*/  VIADD R31, R14, 0x7fe00000 ;  /* 0x7fe000000e1f7836 */ /* 0x000fcc0000000000 */
[----:B------:R-:W-:-:S10]  /*4980*/  DMUL R28, R26, R30 ;  /* 0x0000001e1a1c7228 */ /* 0x000fd40000000000 */
[----:B------:R-:W-:-:S13]  /*4990*/  FSETP.GTU.AND P0, PT, |R29|, 1.469367938527859385e-39, PT ;  /* 0x001000001d00780b */ /* 0x000fda0003f0c200 */
[----:B------:R-:W-:Y:S05]  /*49a0*/  @P0 BRA `(.L_x_103) ;  /* 0x0000000000a80947 */ /* 0x000fea0003800000 */
[----:B------:R-:W-:Y:S01]  /*49b0*/  DFMA R18, R26, -R18, R22 ;  /* 0x800000121a12722b */ /* 0x000fe20000000016 */
[----:B------:R-:W-:-:S09]  /*49c0*/  IMAD.MOV.U32 R30, RZ, RZ, RZ ;  /* 0x000000ffff1e7224 */ /* 0x000fd200078e00ff */
[C---:B------:R-:W-:Y:S02]  /*49d0*/  FSETP.NEU.AND P0, PT, R19.reuse, RZ, PT ;  /* 0x000000ff1300720b */ /* 0x040fe40003f0d000 */
[----:B------:R-:W-:-:S04]  /*49e0*/  LOP3.LUT R15, R19, 0x80000000, R17, 0x48, !PT ;  /* 0x80000000130f7812 */ /* 0x000fc800078e4811 */
[----:B------:R-:W-:-:S07]  /*49f0*/  LOP3.LUT R31, R15, R31, RZ, 0xfc, !PT ;  /* 0x0000001f0f1f7212 */ /* 0x000fce00078efcff */
[----:B------:R-:W-:Y:S05]  /*4a00*/  @!P0 BRA `(.L_x_103) ;  /* 0x0000000000908947 */ /* 0x000fea0003800000 */
[----:B------:R-:W-:Y:S01]  /*4a10*/  IMAD.MOV R17, RZ, RZ, -R14 ;  /* 0x000000ffff117224 */ /* 0x000fe200078e0a0e */
[----:B------:R-:W-:Y:S01]  /*4a20*/  IADD3 R14, PT, PT, -R14, -0x43300000, RZ ;  /* 0xbcd000000e0e7810 */ /* 0x000fe20007ffe1ff */
[----:B------:R-:W-:-:S06]  /*4a30*/  IMAD.MOV.U32 R16, RZ, RZ, RZ ;  /* 0x000000ffff107224 */ /* 0x000fcc00078e00ff */
[----:B------:R-:W-:Y:S02]  /*4a40*/  DFMA R16, R28, -R16, R26 ;  /* 0x800000101c10722b */ /* 0x000fe4000000001a */
[----:B------:R-:W-:-:S08]  /*4a50*/  DMUL.RP R26, R26, R30 ;  /* 0x0000001e1a1a7228 */ /* 0x000fd00000008000 */
[----:B------:R-:W-:Y:S02]  /*4a60*/  FSETP.NEU.AND P0, PT, |R17|, R14, PT ;  /* 0x0000000e1100720b */ /* 0x000fe40003f0d200 */
[----:B------:R-:W-:Y:S02]  /*4a70*/  LOP3.LUT R15, R27, R15, RZ, 0x3c, !PT ;  /* 0x0000000f1b0f7212 */ /* 0x000fe400078e3cff */
[----:B------:R-:W-:Y:S02]  /*4a80*/  FSEL R26, R26, R28, !P0 ;  /* 0x0000001c1a1a7208 */ /* 0x000fe40004000000 */
[----:B------:R-:W-:-:S05]  /*4a90*/  FSEL R28, R15, R29, !P0 ;  /* 0x0000001d0f1c7208 */ /* 0x000fca0004000000 */
[----:B------:R-:W-:Y:S02]  /*4aa0*/  IMAD.MOV.U32 R29, RZ, RZ, R28 ;  /* 0x000000ffff1d7224 */ /* 0x000fe400078e001c */
[----:B------:R-:W-:Y:S01]  /*4ab0*/  IMAD.MOV.U32 R28, RZ, RZ, R26 ;  /* 0x000000ffff1c7224 */ /* 0x000fe200078e001a */
[----:B------:R-:W-:Y:S06]  /*4ac0*/  BRA `(.L_x_103) ;  /* 0x0000000000607947 */ /* 0x000fec0003800000 */
.L_x_102:
[----:B------:R-:W-:-:S14]  /*4ad0*/  DSETP.NAN.AND P0, PT, R30, R30, PT ;  /* 0x0000001e1e00722a */ /* 0x000fdc0003f08000 */
[----:B------:R-:W-:Y:S05]  /*4ae0*/  @P0 BRA `(.L_x_104) ;  /* 0x00000000004c0947 */ /* 0x000fea0003800000 */
[----:B------:R-:W-:-:S14]  /*4af0*/  DSETP.NAN.AND P0, PT, R16, R16, PT ;  /* 0x000000101000722a */ /* 0x000fdc0003f08000 */
[----:B------:R-:W-:Y:S05]  /*4b00*/  @P0 BRA `(.L_x_105) ;  /* 0x0000000000340947 */ /* 0x000fea0003800000 */
[----:B------:R-:W-:Y:S01]  /*4b10*/  ISETP.NE.AND P0, PT, R14, R15, PT ;  /* 0x0000000f0e00720c */ /* 0x000fe20003f05270 */
[----:B------:R-:W-:Y:S02]  /*4b20*/  IMAD.MOV.U32 R28, RZ, RZ, 0x0 ;  /* 0x00000000ff1c7424 */ /* 0x000fe400078e00ff */
[----:B------:R-:W-:-:S10]  /*4b30*/  IMAD.MOV.U32 R29, RZ, RZ, -0x80000 ;  /* 0xfff80000ff1d7424 */ /* 0x000fd400078e00ff */
[----:B------:R-:W-:Y:S05]  /*4b40*/  @!P0 BRA `(.L_x_103) ;  /* 0x0000000000408947 */ /* 0x000fea0003800000 */
[----:B------:R-:W-:Y:S02]  /*4b50*/  ISETP.NE.AND P0, PT, R14, 0x7ff00000, PT ;  /* 0x7ff000000e00780c */ /* 0x000fe40003f05270 */
[----:B------:R-:W-:Y:S02]  /*4b60*/  LOP3.LUT R16, R31, 0x80000000, R17, 0x48, !PT ;  /* 0x800000001f107812 */ /* 0x000fe400078e4811 */
[----:B------:R-:W-:-:S13]  /*4b70*/  ISETP.EQ.OR P0, PT, R15, RZ, !P0 ;  /* 0x000000ff0f00720c */ /* 0x000fda0004702670 */
[----:B------:R-:W-:Y:S01]  /*4b80*/  @P0 LOP3.LUT R14, R16, 0x7ff00000, RZ, 0xfc, !PT ;  /* 0x7ff00000100e0812 */ /* 0x000fe200078efcff */
[----:B------:R-:W-:Y:S02]  /*4b90*/  @!P0 IMAD.MOV.U32 R28, RZ, RZ, RZ ;  /* 0x000000ffff1c8224 */ /* 0x000fe400078e00ff */
[----:B------:R-:W-:Y:S02]  /*4ba0*/  @!P0 IMAD.MOV.U32 R29, RZ, RZ, R16 ;  /* 0x000000ffff1d8224 */ /* 0x000fe400078e0010 */
[----:B------:R-:W-:Y:S02]  /*4bb0*/  @P0 IMAD.MOV.U32 R28, RZ, RZ, RZ ;  /* 0x000000ffff1c0224 */ /* 0x000fe400078e00ff */
[----:B------:R-:W-:Y:S01]  /*4bc0*/  @P0 IMAD.MOV.U32 R29, RZ, RZ, R14 ;  /* 0x000000ffff1d0224 */ /* 0x000fe200078e000e */
[----:B------:R-:W-:Y:S06]  /*4bd0*/  BRA `(.L_x_103) ;  /* 0x00000000001c7947 */ /* 0x000fec0003800000 */
.L_x_105:
[----:B------:R-:W-:-:S05]  /*4be0*/  LOP3.LUT R28, R17, 0x80000, RZ, 0xfc, !PT ;  /* 0x00080000111c7812 */ /* 0x000fca00078efcff */
[----:B------:R-:W-:Y:S02]  /*4bf0*/  IMAD.MOV.U32 R29, RZ, RZ, R28 ;  /* 0x000000ffff1d7224 */ /* 0x000fe400078e001c */
[----:B------:R-:W-:Y:S01]  /*4c00*/  IMAD.MOV.U32 R28, RZ, RZ, R16 ;  /* 0x000000ffff1c7224 */ /* 0x000fe200078e0010 */
[----:B------:R-:W-:Y:S06]  /*4c10*/  BRA `(.L_x_103) ;  /* 0x00000000000c7947 */ /* 0x000fec0003800000 */
.L_x_104:
[----:B------:R-:W-:-:S05]  /*4c20*/  LOP3.LUT R28, R31, 0x80000, RZ, 0xfc, !PT ;  /* 0x000800001f1c7812 */ /* 0x000fca00078efcff */
[----:B------:R-:W-:Y:S02]  /*4c30*/  IMAD.MOV.U32 R29, RZ, RZ, R28 ;  /* 0x000000ffff1d7224 */ /* 0x000fe400078e001c */
[----:B------:R-:W-:-:S07]  /*4c40*/  IMAD.MOV.U32 R28, RZ, RZ, R30 ;  /* 0x000000ffff1c7224 */ /* 0x000fce00078e001e */
.L_x_103:
[----:B------:R-:W-:Y:S05]  /*4c50*/  BSYNC.RECONVERGENT B1 ;  /* 0x0000000000017941 */ /* 0x000fea0003800200 */
.L_x_101:
[----:B------:R-:W-:Y:S02]  /*4c60*/  IMAD.MOV.U32 R14, RZ, RZ, R0 ;  /* 0x000000ffff0e7224 */ /* 0x000fe400078e0000 */
[----:B------:R-:W-:-:S04]  /*4c70*/  IMAD.MOV.U32 R15, RZ, RZ, 0x0 ;  /* 0x00000000ff0f7424 */ /* 0x000fc800078e00ff */
[----:B------:R-:W-:Y:S05]  /*4c80*/  RET.REL.NODEC R14 `(_ZN3cub18CUB_300001_SM_10006detail6reduce18DeviceReduceKernelINS2_10policy_hubIdyN4cuda3std3__44plusIdEEE10Policy1000EN6thrust24THRUST_300001_SM_1000_NS17counting_iteratorImNSD_11use_defaultESF_SF_EEyS9_dN32_GLOBAL__N__b1bba380_4_k_cu_main9IntegrandEEEvT0_PT3_T1_NS0_13GridEvenShareISM_EET2_T4_) ;  /* 0xffffffb00edc7950 */ /* 0x000fea0003c3ffff */
.L_x_106:
        /* <DEDUP_REMOVED lines=15> */
.L_x_379:


//--------------------- .text._ZN3cub18CUB_300001_SM_10006detail6reduce28DeviceReduceSingleTileKernelINS2_10policy_hubIdyN4cuda3std3__44plusIdEEE10Policy1000EN6thrust24THRUST_300001_SM_1000_NS17counting_iteratorImNSD_11use_defaultESF_SF_EEPdyS9_ddN32_GLOBAL__N__b1bba380_4_k_cu_main9IntegrandEEEvT0_T1_T2_T3_T4_T6_ --------------------------
	.section	.text._ZN3cub18CUB_300001_SM_10006detail6reduce28DeviceReduceSingleTileKernelINS2_10policy_hubIdyN4cuda3std3__44plusIdEEE10Policy1000EN6thrust24THRUST_300001_SM_1000_NS17counting_iteratorImNSD_11use_defaultESF_SF_EEPdyS9_ddN32_GLOBAL__N__b1bba380_4_k_cu_main9IntegrandEEEvT0_T1_T2_T3_T4_T6_,"ax",@progbits
	.align	128
.text._ZN3cub18CUB_300001_SM_10006detail6reduce28DeviceReduceSingleTileKernelINS2_10policy_hubIdyN4cuda3std3__44plusIdEEE10Policy1000EN6thrust24THRUST_300001_SM_1000_NS17counting_iteratorImNSD_11use_defaultESF_SF_EEPdyS9_ddN32_GLOBAL__N__b1bba380_4_k_cu_main9IntegrandEEEvT0_T1_T2_T3_T4_T6_:
        .type           _ZN3cub18CUB_300001_SM_10006detail6reduce28DeviceReduceSingleTileKernelINS2_10policy_hubIdyN4cuda3std3__44plusIdEEE10Policy1000EN6thrust24THRUST_300001_SM_1000_NS17counting_iteratorImNSD_11use_defaultESF_SF_EEPdyS9_ddN32_GLOBAL__N__b1bba380_4_k_cu_main9IntegrandEEEvT0_T1_T2_T3_T4_T6_,@function
        .size           _ZN3cub18CUB_300001_SM_10006detail6reduce28DeviceReduceSingleTileKernelINS2_10policy_hubIdyN4cuda3std3__44plusIdEEE10Policy1000EN6thrust24THRUST_300001_SM_1000_NS17counting_iteratorImNSD_11use_defaultESF_SF_EEPdyS9_ddN32_GLOBAL__N__b1bba380_4_k_cu_main9IntegrandEEEvT0_T1_T2_T3_T4_T6_,(.L_x_381 - _ZN3cub18CUB_300001_SM_10006detail6reduce28DeviceReduceSingleTileKernelINS2_10policy_hubIdyN4cuda3std3__44plusIdEEE10Policy1000EN6thrust24THRUST_300001_SM_1000_NS17counting_iteratorImNSD_11use_defaultESF_SF_EEPdyS9_ddN32_GLOBAL__N__b1bba380_4_k_cu_main9IntegrandEEEvT0_T1_T2_T3_T4_T6_)
        .other          _ZN3cub18CUB_300001_SM_10006detail6reduce28DeviceReduceSingleTileKernelINS2_10policy_hubIdyN4cuda3std3__44plusIdEEE10Policy1000EN6thrust24THRUST_300001_SM_1000_NS17counting_iteratorImNSD_11use_defaultESF_SF_EEPdyS9_ddN32_GLOBAL__N__b1bba380_4_k_cu_main9IntegrandEEEvT0_T1_T2_T3_T4_T6_,@"STO_CUDA_ENTRY STV_DEFAULT"
_ZN3cub18CUB_300001_SM_10006detail6reduce28DeviceReduceSingleTileKernelINS2_10policy_hubIdyN4cuda3std3__44plusIdEEE10Policy1000EN6thrust24THRUST_300001_SM_1000_NS17counting_iteratorImNSD_11use_defaultESF_SF_EEPdyS9_ddN32_GLOBAL__N__b1bba380_4_k_cu_main9IntegrandEEEvT0_T1_T2_T3_T4_T6_:
[----:B------:R-:W-:Y:S01]  /*0000*/  LDC R1, c[0x0][0x37c] ;  /* 0x0000df00ff017b82 */ /* 0x000fe20000000800 */
[----:B------:R-:W0:Y:S01]  /*0010*/  LDCU.64 UR6, c[0x0][0x390] ;  /* 0x00007200ff0677ac */ /* 0x000e220008000a00 */
[----:B------:R-:W1:Y:S01]  /*0020*/  LDCU.64 UR8, c[0x0][0x358] ;  /* 0x00006b00ff0877ac */ /* 0x000e620008000a00 */
[----:B0-----:R-:W-:-:S04]  /*0030*/  UISETP.NE.U32.AND UP0, UPT, UR6, URZ, UPT ;  /* 0x000000ff0600728c */ /* 0x001fc8000bf05070 */
[----:B------:R-:W-:-:S09]  /*0040*/  UISETP.NE.AND.EX UP0, UPT, UR7, URZ, UPT, UP0 ;  /* 0x000000ff0700728c */ /* 0x000fd2000bf05300 */
[----:B-1----:R-:W-:Y:S05]  /*0050*/  BRA.U UP0, `(.L_x_107) ;  /* 0x00000001001c7547 */ /* 0x002fea000b800000 */
[----:B------:R-:W0:Y:S02]  /*0060*/  S2R R0, SR_TID.X ;  /* 0x0000000000007919 */ /* 0x000e240000002100 */
[----:B0-----:R-:W-:-:S13]  /*0070*/  ISETP.NE.AND P0, PT, R0, RZ, PT ;  /* 0x000000ff0000720c */ /* 0x001fda0003f05270 */
[----:B------:R-:W-:Y:S05]  /*0080*/  @P0 EXIT ;  /* 0x000000000000094d */ /* 0x000fea0003800000 */
[----:B------:R-:W0:Y:S08]  /*0090*/  LDC.64 R2, c[0x0][0x388] ;  /* 0x0000e200ff027b82 */ /* 0x000e300000000a00 */
[----:B------:R-:W0:Y:S02]  /*00a0*/  LDC.64 R4, c[0x0][0x3a0] ;  /* 0x0000e800ff047b82 */ /* 0x000e240000000a00 */
[----:B0-----:R-:W-:Y:S01]  /*00b0*/  STG.E.64 desc[UR8][R2.64], R4 ;  /* 0x0000000402007986 */ /* 0x001fe2000c101b08 */
[----:B------:R-:W-:Y:S05]  /*00c0*/  EXIT ;  /* 0x000000000000794d */ /* 0x000fea0003800000 */
.L_x_107:
[----:B------:R-:W-:Y:S01]  /*00d0*/  UISETP.GT.U32.AND UP0, UPT, UR6, 0xdff, UPT ;  /* 0x00000dff0600788c */ /* 0x000fe2000bf04070 */
[----:B------:R-:W-:Y:S01]  /*00e0*/  BSSY.RECONVERGENT B0, `(.L_x_108) ;  /* 0x000040b000007945 */ /* 0x000fe20003800200 */
[----:B------:R-:W-:Y:S01]  /*00f0*/  UMOV UR4, URZ ;  /* 0x000000ff00047c82 */ /* 0x000fe20008000000 */
[----:B------:R-:W-:Y:S01]  /*0100*/  UMOV UR5, 0x40100000 ;  /* 0x4010000000057882 */ /* 0x000fe20000000000 */
[----:B------:R-:W-:-:S09]  /*0110*/  UISETP.GT.U32.AND.EX UP0, UPT, UR7, URZ, UPT, UP0 ;  /* 0x000000ff0700728c */ /* 0x000fd2000bf04100 */
[----:B------:R-:W-:Y:S05]  /*0120*/  BRA.U UP0, `(.L_x_109) ;  /* 0x00000019005c7547 */ /* 0x000fea000b800000 */
[----:B------:R-:W0:Y:S01]  /*0130*/  S2R R2, SR_TID.X ;  /* 0x0000000000027919 */ /* 0x000e220000002100 */
[----:B------:R-:W-:Y:S01]  /*0140*/  BSSY.RECONVERGENT B2, `(.L_x_110) ;  /* 0x0000021000027945 */ /* 0x000fe20003800200 */
[----:B------:R-:W-:Y:S02]  /*0150*/  CS2R R8, SRZ ;  /* 0x0000000000087805 */ /* 0x000fe4000001ff00 */
[----:B0-----:R-:W-:Y:S01]  /*0160*/  ISETP.GE.U32.AND P0, PT, R2, UR6, PT ;  /* 0x0000000602007c0c */ /* 0x001fe2000bf06070 */
[----:B------:R-:W-:-:S12]  /*0170*/  IMAD.MOV.U32 R3, RZ, RZ, R2 ;  /* 0x000000ffff037224 */ /* 0x000fd800078e0002 */
[----:B------:R-:W-:Y:S05]  /*0180*/  @P0 BRA `(.L_x_111) ;  /* 0x0000000000700947 */ /* 0x000fea0003800000 */
[----:B------:R-:W0:Y:S01]  /*0190*/  LDCU.64 UR6, c[0x0][0x380] ;  /* 0x00007000ff0677ac */ /* 0x000e220008000a00 */
[----:B------:R-:W-:Y:S01]  /*01a0*/  BSSY.RECONVERGENT B3, `(.L_x_112) ;  /* 0x0000017000037945 */ /* 0x000fe20003800200 */
        /* <DEDUP_REMOVED lines=20> */
[----:B------:R-:W-:-:S07]  /*02f0*/  MOV R0, 0x310 ;  /* 0x0000031000007802 */ /* 0x000fce0000000f00 */
[----:B------:R-:W-:Y:S05]  /*0300*/  CALL.REL.NOINC `($__internal_1_$__cuda_sm20_div_rn_f64_full) ;  /* 0x0000003c00bc7944 */ /* 0x000fea0003c00000 */
.L_x_113:
[----:B------:R-:W-:Y:S05]  /*0310*/  BSYNC.RECONVERGENT B3 ;  /* 0x0000000000037941 */ /* 0x000fea0003800200 */
.L_x_112:
[----:B------:R-:W0:Y:S01]  /*0320*/  LDCU.64 UR6, c[0x0][0x3a8] ;  /* 0x00007500ff0677ac */ /* 0x000e220008000a00 */
[----:B------:R-:W-:Y:S01]  /*0330*/  VIADD R3, R2, 0x200 ;  /* 0x0000020002037836 */ /* 0x000fe20000000000 */
[----:B0-----:R-:W-:-:S11]  /*0340*/  DMUL R8, R20, UR6 ;  /* 0x0000000614087c28 */ /* 0x001fd60008000000 */
.L_x_111:
[----:B------:R-:W-:Y:S05]  /*0350*/  BSYNC.RECONVERGENT B2 ;  /* 0x0000000000027941 */ /* 0x000fea0003800200 */
.L_x_110:
[----:B------:R-:W0:Y:S01]  /*0360*/  LDCU UR6, c[0x0][0x390] ;  /* 0x00007200ff0677ac */ /* 0x000e220008000800 */
[----:B------:R-:W-:Y:S01]  /*0370*/  BSSY.RECONVERGENT B2, `(.L_x_114) ;  /* 0x000009e000027945 */ /* 0x000fe20003800200 */
[----:B------:R-:W1:Y:S01]  /*0380*/  LDCU.64 UR12, c[0x0][0x3a8] ;  /* 0x00007500ff0c77ac */ /* 0x000e620008000a00 */
[----:B------:R-:W2:Y:S01]  /*0390*/  LDCU.64 UR14, c[0x0][0x3a8] ;  /* 0x00007500ff0e77ac */ /* 0x000ea20008000a00 */
[----:B------:R-:W3:Y:S01]  /*03a0*/  LDCU UR7, c[0x0][0x390] ;  /* 0x00007200ff0777ac */ /* 0x000ee20008000800 */
[----:B------:R-:W4:Y:S01]  /*03b0*/  LDCU.64 UR16, c[0x0][0x380] ;  /* 0x00007000ff1077ac */ /* 0x000f220008000a00 */
[----:B0-----:R-:W-:-:S13]  /*03c0*/  ISETP.GE.U32.AND P0, PT, R3, UR6, PT ;  /* 0x0000000603007c0c */ /* 0x001fda000bf06070 */
[----:B-1234-:R-:W-:Y:S05]  /*03d0*/  @P0 BRA `(.L_x_115) ;  /* 0x00000008005c0947 */ /* 0x01efea0003800000 */
[----:B------:R-:W-:Y:S01]  /*03e0*/  LOP3.LUT R4, RZ, R3, RZ, 0x33, !PT ;  /* 0x00000003ff047212 */ /* 0x000fe200078e33ff */
[----:B------:R-:W-:Y:S04]  /*03f0*/  BSSY.RECONVERGENT B3, `(.L_x_116) ;  /* 0x0000027000037945 */ /* 0x000fe80003800200 */
[----:B------:R-:W-:-:S05]  /*0400*/  VIADD R4, R4, UR6 ;  /* 0x0000000604047c36 */ /* 0x000fca0008000000 */
[----:B------:R-:W-:-:S04]  /*0410*/  LOP3.LUT R0, R4, 0x600, RZ, 0xc0, !PT ;  /* 0x0000060004007812 */ /* 0x000fc800078ec0ff */
[----:B------:R-:W-:-:S13]  /*0420*/  ISETP.NE.AND P0, PT, R0, 0x600, PT ;  /* 0x000006000000780c */ /* 0x000fda0003f05270 */
[----:B------:R-:W-:Y:S05]  /*0430*/  @!P0 BRA `(.L_x_117) ;  /* 0x0000000000888947 */ /* 0x000fea0003800000 */
[----:B------:R-:W0:Y:S01]  /*0440*/  LDCU.64 UR10, c[0x0][0x380] ;  /* 0x00007000ff0a77ac */ /* 0x000e220008000a00 */
[----:B------:R-:W-:-:S04]  /*0450*/  LEA.HI R0, R4, 0x1, RZ, 0x17 ;  /* 0x0000000104007811 */ /* 0x000fc800078fb8ff */
[----:B------:R-:W-:-:S05]  /*0460*/  LOP3.LUT R0, R0, 0x3, RZ, 0xc0, !PT ;  /* 0x0000000300007812 */ /* 0x000fca00078ec0ff */
[----:B------:R-:W-:Y:S01]  /*0470*/  IMAD.MOV R5, RZ, RZ, -R0 ;  /* 0x000000ffff057224 */ /* 0x000fe200078e0a00 */
[----:B0-----:R-:W-:-:S05]  /*0480*/  IADD3 R6, P0, PT, R3, UR10, RZ ;  /* 0x0000000a03067c10 */ /* 0x001fca000ff1e0ff */
[----:B------:R-:W-:-:S08]  /*0490*/  IMAD.X R7, RZ, RZ, UR11, P0 ;  /* 0x0000000bff077e24 */ /* 0x000fd000080e06ff */
.L_x_120:
[----:B------:R-:W0:Y:S01]  /*04a0*/  I2F.F64.U64 R10, R6 ;  /* 0x00000006000a7312 */ /* 0x000e220000301800 */
[----:B------:R-:W-:Y:S01]  /*04b0*/  VIADD R5, R5, 0x1 ;  /* 0x0000000105057836 */ /* 0x000fe20000000000 */
[----:B------:R-:W-:Y:S04]  /*04c0*/  BSSY.RECONVERGENT B4, `(.L_x_118) ;  /* 0x0000014000047945 */ /* 0x000fe80003800200 */
        /* <DEDUP_REMOVED lines=19> */
.L_x_119:
[----:B------:R-:W-:Y:S05]  /*0600*/  BSYNC.RECONVERGENT B4 ;  /* 0x0000000000047941 */ /* 0x000fea0003800200 */
.L_x_118:
[----:B------:R-:W-:Y:S01]  /*0610*/  IADD3 R6, P0, PT, R6, 0x200, RZ ;  /* 0x0000020006067810 */ /* 0x000fe20007f1e0ff */
[----:B------:R-:W-:Y:S01]  /*0620*/  DFMA R8, R20, UR12, R8 ;  /* 0x0000000c14087c2b */ /* 0x000fe20008000008 */
[----:B------:R-:W-:-:S03]  /*0630*/  VIADD R3, R3, 0x200 ;  /* 0x0000020003037836 */ /* 0x000fc60000000000 */
[----:B------:R-:W-:Y:S01]  /*0640*/  IMAD.X R7, RZ, RZ, R7, P0 ;  /* 0x000000ffff077224 */ /* 0x000fe200000e0607 */
[----:B------:R-:W-:Y:S07]  /*0650*/  @P1 BRA `(.L_x_120) ;  /* 0xfffffffc00901947 */ /* 0x000fee000383ffff */
.L_x_117:
[----:B------:R-:W-:Y:S05]  /*0660*/  BSYNC.RECONVERGENT B3 ;  /* 0x0000000000037941 */ /* 0x000fea0003800200 */
.L_x_116:
[----:B------:R-:W-:-:S13]  /*0670*/  ISETP.GE.U32.AND P0, PT, R4, 0x600, PT ;  /* 0x000006000400780c */ /* 0x000fda0003f06070 */
[----:B------:R-:W-:Y:S05]  /*0680*/  @!P0 BRA `(.L_x_115) ;  /* 0x0000000400b08947 */ /* 0x000fea0003800000 */
[----:B------:R-:W-:-:S07]  /*0690*/  VIADD R3, R3, 0x400 ;  /* 0x0000040003037836 */ /* 0x000fce0000000000 */
.L_x_129:
[----:B------:R-:W-:Y:S01]  /*06a0*/  VIADD R0, R3, 0xfffffc00 ;  /* 0xfffffc0003007836 */ /* 0x000fe20000000000 */
[----:B------:R-:W-:Y:S04]  /*06b0*/  BSSY.RECONVERGENT B3, `(.L_x_121) ;  /* 0x0000016000037945 */ /* 0x000fe80003800200 */
[----:B------:R-:W-:-:S04]  /*06c0*/  IADD3 R10, P0, PT, R0, UR16, RZ ;  /* 0x00000010000a7c10 */ /* 0x000fc8000ff1e0ff */
[----:B------:R-:W-:-:S04]  /*06d0*/  LEA.HI.X.SX32 R11, R0, UR17, 0x1, P0 ;  /* 0x00000011000b7c11 */ /* 0x000fc800080f0eff */
        /* <DEDUP_REMOVED lines=19> */
.L_x_122:
[----:B------:R-:W-:Y:S05]  /*0810*/  BSYNC.RECONVERGENT B3 ;  /* 0x0000000000037941 */ /* 0x000fea0003800200 */
.L_x_121:
        /* <DEDUP_REMOVED lines=17> */
[----:B------:R-:W-:Y:S02]  /*0930*/  DFMA R4, R4, R10, R6 ;  /* 0x0000000a0404722b */ /* 0x000fe40000000006 */
[----:B------:R-:W-:-:S08]  /*0940*/  DFMA R6, R20, UR14, R8 ;  /* 0x0000000e14067c2b */ /* 0x000fd00008000008 */
[----:B------:R-:W-:-:S05]  /*0950*/  FFMA R0, RZ, R27, R5 ;  /* 0x0000001bff007223 */ /* 0x000fca0000000005 */
[----:B------:R-:W-:-:S13]  /*0960*/  FSETP.GT.AND P0, PT, |R0|, 1.469367938527859385e-39, PT ;  /* 0x001000000000780b */ /* 0x000fda0003f04200 */
[----:B------:R-:W-:Y:S05]  /*0970*/  @P0 BRA `(.L_x_124) ;  /* 0x0000000000100947 */ /* 0x000fea0003800000 */
[----:B------:R-:W-:-:S07]  /*0980*/  MOV R0, 0x9a0 ;  /* 0x000009a000007802 */ /* 0x000fce0000000f00 */
[----:B------:R-:W-:Y:S05]  /*0990*/  CALL.REL.NOINC `($__internal_1_$__cuda_sm20_div_rn_f64_full) ;  /* 0x0000003800187944 */ /* 0x000fea0003c00000 */
[----:B------:R-:W-:Y:S02]  /*09a0*/  IMAD.MOV.U32 R4, RZ, RZ, R20 ;  /* 0x000000ffff047224 */ /* 0x000fe400078e0014 */
[----:B------:R-:W-:-:S07]  /*09b0*/  IMAD.MOV.U32 R5, RZ, RZ, R21 ;  /* 0x000000ffff057224 */ /* 0x000fce00078e0015 */
.L_x_124:
[----:B------:R-:W-:Y:S05]  /*09c0*/  BSYNC.RECONVERGENT B3 ;  /* 0x0000000000037941 */ /* 0x000fea0003800200 */
.L_x_123:
[C---:B------:R-:W-:Y:S01]  /*09d0*/  IADD3 R12, P0, PT, R3.reuse, UR16, RZ ;  /* 0x00000010030c7c10 */ /* 0x040fe2000ff1e0ff */
[----:B------:R-:W-:Y:S01]  /*09e0*/  BSSY.RECONVERGENT B3, `(.L_x_125) ;  /* 0x0000017000037945 */ /* 0x000fe20003800200 */
[----:B------:R-:W-:Y:S02]  /*09f0*/  DFMA R6, R4, UR14, R6 ;  /* 0x0000000e04067c2b */ /* 0x000fe40008000006 */
[C---:B------:R-:W-:Y:S01]  /*0a00*/  LEA.HI.X.SX32 R13, R3.reuse, UR17, 0x1, P0 ;  /* 0x00000011030d7c11 */ /* 0x040fe200080f0eff */
[----:B------:R-:W-:-:S03]  /*0a10*/  VIADD R4, R3, 0x200 ;  /* 0x0000020003047836 */ /* 0x000fc60000000000 */
        /* <DEDUP_REMOVED lines=19> */
.L_x_126:
[----:B------:R-:W-:Y:S05]  /*0b50*/  BSYNC.RECONVERGENT B3 ;  /* 0x0000000000037941 */ /* 0x000fea0003800200 */
.L_x_125:
[C---:B------:R-:W-:Y:S01]  /*0b60*/  IADD3 R10, P0, PT, R4.reuse, UR16, RZ ;  /* 0x00000010040a7c10 */ /* 0x040fe2000ff1e0ff */
[----:B------:R-:W-:Y:S01]  /*0b70*/  BSSY.RECONVERGENT B3, `(.L_x_127) ;  /* 0x0000018000037945 */ /* 0x000fe20003800200 */
[----:B------:R-:W-:Y:S02]  /*0b80*/  DFMA R6, R20, UR14, R6 ;  /* 0x0000000e14067c2b */ /* 0x000fe40008000006 */
        /* <DEDUP_REMOVED lines=20> */
[----:B------:R-:W-:Y:S02]  /*0cd0*/  IMAD.MOV.U32 R8, RZ, RZ, R20 ;  /* 0x000000ffff087224 */ /* 0x000fe400078e0014 */
[----:B------:R-:W-:-:S07]  /*0ce0*/  IMAD.MOV.U32 R9, RZ, RZ, R21 ;  /* 0x000000ffff097224 */ /* 0x000fce00078e0015 */
.L_x_128:
[----:B------:R-:W-:Y:S05]  /*0cf0*/  BSYNC.RECONVERGENT B3 ;  /* 0x0000000000037941 */ /* 0x000fea0003800200 */
.L_x_127:
[C---:B------:R-:W-:Y:S01]  /*0d00*/  VIADD R0, R3.reuse, 0x400 ;  /* 0x0000040003007836 */ /* 0x040fe20000000000 */
[----:B------:R-:W-:Y:S01]  /*0d10*/  DFMA R8, R8, UR14, R6 ;  /* 0x0000000e08087c2b */ /* 0x000fe20008000006 */
[----:B------:R-:W-:-:S03]  /*0d20*/  VIADD R3, R3, 0x800 ;  /* 0x0000080003037836 */ /* 0x000fc60000000000 */
[----:B------:R-:W-:-:S13]  /*0d30*/  ISETP.GE.AND P0, PT, R0, UR7, PT ;  /* 0x0000000700007c0c */ /* 0x000fda000bf06270 */
[----:B------:R-:W-:Y:S05]  /*0d40*/  @!P0 BRA `(.L_x_129) ;  /* 0xfffffff800548947 */ /* 0x000fea000383ffff */
.L_x_115:
[----:B------:R-:W-:Y:S05]  /*0d50*/  BSYNC.RECONVERGENT B2 ;  /* 0x0000000000027941 */ /* 0x000fea0003800200 */
.L_x_114:
[----:B------:R-:W0:Y:S02]  /*0d60*/  LDC.64 R4, c[0x0][0x390] ;  /* 0x0000e400ff047b82 */ /* 0x000e240000000a00 */
[----:B0-----:R-:W-:-:S04]  /*0d70*/  ISETP.GE.U32.AND P0, PT, R4, 0x200, PT ;  /* 0x000002000400780c */ /* 0x001fc80003f06070 */
[----:B------:R-:W-:-:S13]  /*0d80*/  ISETP.GE.U32.AND.EX P0, PT, R5, RZ, PT, P0 ;  /* 0x000000ff0500720c */ /* 0x000fda0003f06100 */
[----:B------:R-:W-:Y:S05]  /*0d90*/  @!P0 BRA `(.L_x_130) ;  /* 0x0000000400148947 */ /* 0x000fea0003800000 */
        /* <DEDUP_REMOVED lines=14> */
[----:B------:R-:W1:Y:S01]  /*0e80*/  @!P1 S2R R12, SR_CgaCtaId ;  /* 0x00000000000c9919 */ /* 0x000e620000008800 */
[----:B0-----:R-:W-:-:S10]  /*0e90*/  DADD R4, R4, R6 ;  /* 0x0000000004047229 */ /* 0x001fd40000000006 */
[----:B------:R-:W-:Y:S02]  /*0ea0*/  FSEL R10, R6, R4, P0 ;  /* 0x00000004060a7208 */ /* 0x000fe40000000000 */
[----:B------:R-:W-:Y:S02]  /*0eb0*/  FSEL R11, R7, R5, P0 ;  /* 0x00000005070b7208 */ /* 0x000fe40000000000 */
[----:B------:R-:W-:Y:S01]  /*0ec0*/  ISETP.GT.AND P0, PT, R13, 0x1b, PT ;  /* 0x0000001b0d00780c */ /* 0x000fe20003f04270 */
[----:B------:R-:W-:Y:S01]  /*0ed0*/  SHFL.DOWN PT, R4, R10, 0x4, 0x1f ;  /* 0x08801f000a047f89 */ /* 0x000fe200000e0000 */
[----:B-1----:R-:W-:-:S03]  /*0ee0*/  @!P1 LEA R3, R12, R3, 0x18 ;  /* 0x000000030c039211 */ /* 0x002fc600078ec0ff */
[----:B------:R-:W0:Y:S02]  /*0ef0*/  SHFL.DOWN PT, R5, R11, 0x4, 0x1f ;  /* 0x08801f000b057f89 */ /* 0x000e2400000e0000 */
[----:B------:R-:W-:Y:S01]  /*0f00*/  @!P1 IMAD.IADD R3, R0, 0x1, R3 ;  /* 0x0000000100039824 */ /* 0x000fe200078e0203 */
        /* <DEDUP_REMOVED lines=10> */
[----:B------:R-:W-:Y:S04]  /*0fb0*/  SHFL.DOWN PT, R4, R6, 0x10, 0x1f ;  /* 0x0a001f0006047f89 */ /* 0x000fe800000e0000 */
[----:B------:R-:W0:Y:S02]  /*0fc0*/  SHFL.DOWN PT, R5, R7, 0x10, 0x1f ;  /* 0x0a001f0007057f89 */ /* 0x000e2400000e0000 */
[----:B0-----:R-:W-:-:S07]  /*0fd0*/  DADD R4, R4, R6 ;  /* 0x0000000004047229 */ /* 0x001fce0000000006 */
[----:B------:R0:W-:Y:S01]  /*0fe0*/  @!P1 STS.64 [R3+0x10], R4 ;  /* 0x0000100403009388 */ /* 0x0001e20000000a00 */
[----:B------:R-:W-:Y:S01]  /*0ff0*/  BAR.SYNC.DEFER_BLOCKING 0x0 ;  /* 0x0000000000007b1d */ /* 0x000fe20000010000 */
[----:B------:R-:W-:Y:S02]  /*1000*/  ISETP.NE.AND P1, PT, R2, RZ, PT ;  /* 0x000000ff0200720c */ /* 0x000fe40003f25270 */
[----:B------:R-:W-:Y:S02]  /*1010*/  FSEL R6, R6, R4, P0 ;  /* 0x0000000406067208 */ /* 0x000fe40000000000 */
[----:B------:R-:W-:-:S09]  /*1020*/  FSEL R7, R7, R5, P0 ;  /* 0x0000000507077208 */ /* 0x000fd20000000000 */
[----:B0-----:R-:W-:Y:S05]  /*1030*/  @P1 BRA `(.L_x_131) ;  /* 0x0000003000541947 */ /* 0x001fea0003800000 */
        /* <DEDUP_REMOVED lines=27> */
.L_x_130:
[----:B------:R-:W-:Y:S01]  /*11f0*/  LOP3.LUT R0, R2, 0x3e0, RZ, 0xc0, !PT ;  /* 0x000003e002007812 */ /* 0x000fe200078ec0ff */
[----:B------:R-:W0:Y:S03]  /*1200*/  S2R R14, SR_LANEID ;  /* 0x00000000000e7919 */ /* 0x000e260000000000 */
[----:B------:R-:W-:Y:S01]  /*1210*/  LOP3.LUT R7, RZ, R0, RZ, 0x33, !PT ;  /* 0x00000000ff077212 */ /* 0x000fe200078e33ff */
[----:B------:R-:W-:-:S04]  /*1220*/  VIADD R3, R0, 0x20 ;  /* 0x0000002000037836 */ /* 0x000fc80000000000 */
[----:B------:R-:W-:Y:S01]  /*1230*/  IMAD.IADD R7, R7, 0x1, R4 ;  /* 0x0000000107077824 */ /* 0x000fe200078e0204 */
[----:B------:R-:W-:-:S04]  /*1240*/  ISETP.GT.U32.AND P0, PT, R3, R4, PT ;  /* 0x000000040300720c */ /* 0x000fc80003f04070 */
        /* <DEDUP_REMOVED lines=8> */
[----:B------:R-:W-:Y:S02]  /*12d0*/  FSEL R11, R7, R9, !P0 ;  /* 0x00000009070b7208 */ /* 0x000fe40004000000 */
[----:B------:R-:W-:Y:S01]  /*12e0*/  ISETP.GT.AND P0, PT, R0, R3, PT ;  /* 0x000000030000720c */ /* 0x000fe20003f04270 */
[----:B------:R-:W-:Y:S01]  /*12f0*/  SHFL.DOWN PT, R6, R10, 0x2, R3 ;  /* 0x084000000a067989 */ /* 0x000fe200000e0003 */
[----:B------:R-:W-:-:S03]  /*1300*/  VIADD R0, R14, 0x4 ;  /* 0x000000040e007836 */ /* 0x000fc60000000000 */
[----:B------:R-:W0:Y:S02]  /*1310*/  SHFL.DOWN PT, R7, R11, 0x2, R3 ;  /* 0x084000000b077989 */ /* 0x000e2400000e0003 */
[----:B0-----:R-:W-:-:S10]  /*1320*/  DADD R6, R6, R10 ;  /* 0x0000000006067229 */ /* 0x001fd4000000000a */
[----:B------:R-:W-:Y:S02]  /*1330*/  FSEL R12, R10, R6, P0 ;  /* 0x000000060a0c7208 */ /* 0x000fe40000000000 */
[----:B------:R-:W-:Y:S02]  /*1340*/  FSEL R13, R11, R7, P0 ;  /* 0x000000070b0d7208 */ /* 0x000fe40000000000 */
[----:B------:R-:W-:Y:S01]  /*1350*/  ISETP.GT.AND P0, PT, R0, R3, PT ;  /* 0x000000030000720c */ /* 0x000fe20003f04270 */
[----:B------:R-:W-:Y:S01]  /*1360*/  SHFL.DOWN PT, R6, R12, 0x4, R3 ;  /* 0x088000000c067989 */ /* 0x000fe200000e0003 */
[----:B------:R-:W-:-:S03]  /*1370*/  VIADD R0, R14, 0x8 ;  /* 0x000000080e007836 */ /* 0x000fc60000000000 */
[----:B------:R-:W0:Y:S02]  /*1380*/  SHFL.DOWN PT, R7, R13, 0x4, R3 ;  /* 0x088000000d077989 */ /* 0x000e2400000e0003 */
[----:B0-----:R-:W-:-:S10]  /*1390*/  DADD R6, R6, R12 ;  /* 0x0000000006067229 */ /* 0x001fd4000000000c */
[----:B------:R-:W-:Y:S02]  /*13a0*/  FSEL R8, R12, R6, P0 ;  /* 0x000000060c087208 */ /* 0x000fe40000000000 */
[----:B------:R-:W-:Y:S01]  /*13b0*/  FSEL R9, R13, R7, P0 ;  /* 0x000000070d097208 */ /* 0x000fe20000000000 */
[----:B------:R-:W0:Y:S01]  /*13c0*/  @!P1 S2R R12, SR_CgaCtaId ;  /* 0x00000000000c9919 */ /* 0x000e220000008800 */
[----:B------:R-:W-:Y:S01]  /*13d0*/  ISETP.GT.AND P0, PT, R0, R3, PT ;  /* 0x000000030000720c */ /* 0x000fe20003f04270 */
[----:B------:R-:W-:Y:S01]  /*13e0*/  VIADD R0, R14, 0x10 ;  /* 0x000000100e007836 */ /* 0x000fe20000000000 */
[----:B------:R-:W-:Y:S04]  /*13f0*/  SHFL.DOWN PT, R6, R8, 0x8, R3 ;  /* 0x0900000008067989 */ /* 0x000fe800000e0003 */
[----:B------:R-:W1:Y:S02]  /*1400*/  SHFL.DOWN PT, R7, R9, 0x8, R3 ;  /* 0x0900000009077989 */ /* 0x000e6400000e0003 */
[----:B-1----:R-:W-:-:S10]  /*1410*/  DADD R6, R6, R8 ;  /* 0x0000000006067229 */ /* 0x002fd40000000008 */
[----:B------:R-:W-:Y:S02]  /*1420*/  FSEL R10, R8, R6, P0 ;  /* 0x00000006080a7208 */ /* 0x000fe40000000000 */
[----:B------:R-:W-:Y:S02]  /*1430*/  FSEL R11, R9, R7, P0 ;  /* 0x00000007090b7208 */ /* 0x000fe40000000000 */
[----:B------:R-:W-:Y:S01]  /*1440*/  @!P1 MOV R9, 0x400 ;  /* 0x0000040000099802 */ /* 0x000fe20000000f00 */
[----:B------:R-:W-:Y:S01]  /*1450*/  SHFL.DOWN PT, R6, R10, 0x10, R3 ;  /* 0x0a0000000a067989 */ /* 0x000fe200000e0003 */
[----:B------:R-:W-:Y:S02]  /*1460*/  @!P1 SHF.R.U32.HI R8, RZ, 0x2, R2 ;  /* 0x00000002ff089819 */ /* 0x000fe40000011602 */
[----:B0-----:R-:W-:Y:S01]  /*1470*/  @!P1 LEA R9, R12, R9, 0x18 ;  /* 0x000000090c099211 */ /* 0x001fe200078ec0ff */
[----:B------:R-:W0:Y:S01]  /*1480*/  SHFL.DOWN PT, R7, R11, 0x10, R3 ;  /* 0x0a0000000b077989 */ /* 0x000e2200000e0003 */
[----:B------:R-:W-:-:S02]  /*1490*/  @!P1 LOP3.LUT R8, R8, 0xf8, RZ, 0xc0, !PT ;  /* 0x000000f808089812 */ /* 0x000fc400078ec0ff */
[----:B------:R-:W-:-:S03]  /*14a0*/  ISETP.GT.AND P0, PT, R0, R3, PT ;  /* 0x000000030000720c */ /* 0x000fc60003f04270 */
[----:B------:R-:W-:Y:S01]  /*14b0*/  @!P1 IMAD.IADD R9, R8, 0x1, R9 ;  /* 0x0000000108099824 */ /* 0x000fe200078e0209 */
[----:B0-----:R-:W-:-:S10]  /*14c0*/  DADD R6, R6, R10 ;  /* 0x0000000006067229 */ /* 0x001fd4000000000a */
[----:B------:R-:W-:Y:S02]  /*14d0*/  FSEL R6, R10, R6, P0 ;  /* 0x000000060a067208 */ /* 0x000fe40000000000 */
[----:B------:R-:W-:-:S05]  /*14e0*/  FSEL R7, R11, R7, P0 ;  /* 0x000000070b077208 */ /* 0x000fca0000000000 */
[----:B------:R0:W-:Y:S01]  /*14f0*/  @!P1 STS.64 [R9+0x10], R6 ;  /* 0x0000100609009388 */ /* 0x0001e20000000a00 */
[----:B------:R-:W-:Y:S01]  /*1500*/  BAR.SYNC.DEFER_BLOCKING 0x0 ;  /* 0x0000000000007b1d */ /* 0x000fe20000010000 */
[----:B------:R-:W-:-:S13]  /*1510*/  ISETP.NE.AND P1, PT, R2, RZ, PT ;  /* 0x000000ff0200720c */ /* 0x000fda0003f25270 */
[----:B0-----:R-:W-:Y:S05]  /*1520*/  @P1 BRA `(.L_x_131) ;  /* 0x0000002c00181947 */ /* 0x001fea0003800000 */
[----:B------:R-:W0:Y:S01]  /*1530*/  S2UR UR5, SR_CgaCtaId ;  /* 0x00000000000579c3 */ /* 0x000e220000008800 */
[----:B------:R-:W-:Y:S01]  /*1540*/  UMOV UR4, 0x400 ;  /* 0x0000040000047882 */ /* 0x000fe20000000000 */
[----:B------:R-:W-:-:S04]  /*1550*/  ISETP.GT.U32.AND P0, PT, R4, 0x20, PT ;  /* 0x000000200400780c */ /* 0x000fc80003f04070 */
[----:B------:R-:W-:Y:S01]  /*1560*/  ISETP.GT.U32.AND.EX P0, PT, R5, RZ, PT, P0 ;  /* 0x000000ff0500720c */ /* 0x000fe20003f04100 */
[----:B0-----:R-:W-:-:S09]  /*1570*/  ULEA UR4, UR5, UR4, 0x18 ;  /* 0x0000000405047291 */ /* 0x001fd2000f8ec0ff */
[----:B------:R-:W0:Y:S04]  /*1580*/  LDS.64 R2, [UR4+0x18] ;  /* 0x00001804ff027984 */ /* 0x000e280008000a00 */
[----:B------:R-:W1:Y:S04]  /*1590*/  LDS.128 R12, [UR4+0x20] ;  /* 0x00002004ff0c7984 */ /* 0x000e680008000c00 */
[----:B------:R-:W2:Y:S01]  /*15a0*/  LDS.128 R8, [UR4+0x30] ;  /* 0x00003004ff087984 */ /* 0x000ea20008000c00 */
[----:B0-----:R-:W-:-:S10]  /*15b0*/  DADD R2, R6, R2 ;  /* 0x0000000006027229 */ /* 0x001fd40000000002 */
[----:B------:R-:W-:Y:S02]  /*15c0*/  FSEL R2, R2, R6, P0 ;  /* 0x0000000602027208 */ /* 0x000fe40000000000 */
[----:B------:R-:W-:Y:S02]  /*15d0*/  FSEL R3, R3, R7, P0 ;  /* 0x0000000703037208 */ /* 0x000fe40000000000 */
[----:B------:R-:W-:-:S04]  /*15e0*/  ISETP.GT.U32.AND P0, PT, R4, 0x40, PT ;  /* 0x000000400400780c */ /* 0x000fc80003f04070 */
[----:B-1----:R-:W-:Y:S01]  /*15f0*/  DADD R12, R12, R2 ;  /* 0x000000000c0c7229 */ /* 0x002fe20000000002 */
[----:B------:R-:W-:-:S09]  /*1600*/  ISETP.GT.U32.AND.EX P0, PT, R5, RZ, PT, P0 ;  /* 0x000000ff0500720c */ /* 0x000fd20003f04100 */
[----:B------:R-:W-:Y:S02]  /*1610*/  FSEL R2, R12, R2, P0 ;  /* 0x000000020c027208 */ /* 0x000fe40000000000 */
[----:B------:R-:W-:Y:S02]  /*1620*/  FSEL R3, R13, R3, P0 ;  /* 0x000000030d037208 */ /* 0x000fe40000000000 */
[----:B------:R-:W-:-:S04]  /*1630*/  ISETP.GT.U32.AND P0, PT, R4, 0x60, PT ;  /* 0x000000600400780c */ /* 0x000fc80003f04070 */
[----:B------:R-:W-:Y:S01]  /*1640*/  DADD R14, R2, R14 ;  /* 0x00000000020e7229 */ /* 0x000fe2000000000e */
[----:B------:R-:W-:-:S09]  /*1650*/  ISETP.GT.U32.AND.EX P0, PT, R5, RZ, PT, P0 ;  /* 0x000000ff0500720c */ /* 0x000fd20003f04100 */
[----:B------:R-:W-:Y:S02]  /*1660*/  FSEL R2, R14, R2, P0 ;  /* 0x000000020e027208 */ /* 0x000fe40000000000 */
[----:B------:R-:W-:Y:S02]  /*1670*/  FSEL R3, R15, R3, P0 ;  /* 0x000000030f037208 */ /* 0x000fe40000000000 */
[----:B------:R-:W0:Y:S01]  /*1680*/  LDS.128 R12, [UR4+0x40] ;  /* 0x00004004ff0c7984 */ /* 0x000e220008000c00 */
[----:B------:R-:W-:-:S03]  /*1690*/  ISETP.GT.U32.AND P0, PT, R4, 0x80, PT ;  /* 0x000000800400780c */ /* 0x000fc60003f04070 */
[----:B--2---:R-:W-:Y:S01]  /*16a0*/  DADD R8, R8, R2 ;  /* 0x0000000008087229 */ /* 0x004fe20000000002 */
        /* <DEDUP_REMOVED lines=8> */
[----:B------:R-:W1:Y:S01]  /*1730*/  LDS.128 R8, [UR4+0x50] ;  /* 0x00005004ff087984 */ /* 0x000e620008000c00 */
[----:B------:R-:W-:-:S03]  /*1740*/  ISETP.GT.U32.AND P0, PT, R4, 0xc0, PT ;  /* 0x000000c00400780c */ /* 0x000fc60003f04070 */
[----:B0-----:R-:W-:Y:S01]  /*1750*/  DADD R12, R12, R2 ;  /* 0x000000000c0c7229 */ /* 0x001fe20000000002 */
        /* <DEDUP_REMOVED lines=41> */
[----:B------:R-:W-:-:S04]  /*19f0*/  ISETP.GT.U32.AND P0, PT, R4, 0x1c0, PT ;  /* 0x000001c00400780c */ /* 0x000fc80003f04070 */
        /* <DEDUP_REMOVED lines=8> */
[----:B------:R-:W-:Y:S01]  /*1a80*/  FSEL R7, R15, R3, P0 ;  /* 0x000000030f077208 */ /* 0x000fe20000000000 */
[----:B------:R-:W-:Y:S06]  /*1a90*/  BRA `(.L_x_131) ;  /* 0x0000002400bc7947 */ /* 0x000fec0003800000 */
.L_x_109:
[----:B------:R-:W0:Y:S01]  /*1aa0*/  S2R R14, SR_TID.X ;  /* 0x00000000000e7919 */ /* 0x000e220000002100 */
        /* <DEDUP_REMOVED lines=26> */
.L_x_133:
[----:B------:R-:W-:Y:S05]  /*1c50*/  BSYNC.RECONVERGENT B2 ;  /* 0x0000000000027941 */ /* 0x000fea0003800200 */
.L_x_132:
        /* <DEDUP_REMOVED lines=23> */
.L_x_135:
[----:B------:R-:W-:Y:S05]  /*1dd0*/  BSYNC.RECONVERGENT B2 ;  /* 0x0000000000027941 */ /* 0x000fea0003800200 */
.L_x_134:
        /* <DEDUP_REMOVED lines=18> */
[----:B------:R-:W-:-:S08]  /*1f00*/  DMUL R2, R20, UR6 ;  /* 0x0000000614027c28 */ /* 0x000fd00008000000 */
[----:B------:R-:W-:-:S05]  /*1f10*/  FFMA R0, RZ, R27, R11 ;  /* 0x0000001bff007223 */ /* 0x000fca000000000b */
[----:B------:R-:W-:-:S13]  /*1f20*/  FSETP.GT.AND P0, PT, |R0|, 1.469367938527859385e-39, PT ;  /* 0x001000000000780b */ /* 0x000fda0003f04200 */
[----:B------:R-:W-:Y:S05]  /*1f30*/  @P0 BRA `(.L_x_137) ;  /* 0x0000000000100947 */ /* 0x000fea0003800000 */
[----:B------:R-:W-:-:S07]  /*1f40*/  MOV R0, 0x1f60 ;  /* 0x00001f6000007802 */ /* 0x000fce0000000f00 */
[----:B------:R-:W-:Y:S05]  /*1f50*/  CALL.REL.NOINC `($__internal_1_$__cuda_sm20_div_rn_f64_full) ;  /* 0x0000002000a87944 */ /* 0x000fea0003c00000 */
[----:B------:R-:W-:Y:S02]  /*1f60*/  IMAD.MOV.U32 R10, RZ, RZ, R20 ;  /* 0x000000ffff0a7224 */ /* 0x000fe400078e0014 */
[----:B------:R-:W-:-:S07]  /*1f70*/  IMAD.MOV.U32 R11, RZ, RZ, R21 ;  /* 0x000000ffff0b7224 */ /* 0x000fce00078e0015 */
.L_x_137:
[----:B------:R-:W-:Y:S05]  /*1f80*/  BSYNC.RECONVERGENT B2 ;  /* 0x0000000000027941 */ /* 0x000fea0003800200 */
.L_x_136:
        /* <DEDUP_REMOVED lines=25> */
.L_x_139:
[----:B------:R-:W-:Y:S05]  /*2120*/  BSYNC.RECONVERGENT B2 ;  /* 0x0000000000027941 */ /* 0x000fea0003800200 */
.L_x_138:
        /* <DEDUP_REMOVED lines=25> */
.L_x_141:
[----:B------:R-:W-:Y:S05]  /*22c0*/  BSYNC.RECONVERGENT B2 ;  /* 0x0000000000027941 */ /* 0x000fea0003800200 */
.L_x_140:
        /* <DEDUP_REMOVED lines=25> */
.L_x_143:
[----:B------:R-:W-:Y:S05]  /*2460*/  BSYNC.RECONVERGENT B2 ;  /* 0x0000000000027941 */ /* 0x000fea0003800200 */
.L_x_142:
        /* <DEDUP_REMOVED lines=23> */
.L_x_145:
[----:B------:R-:W-:Y:S05]  /*25e0*/  BSYNC.RECONVERGENT B2 ;  /* 0x0000000000027941 */ /* 0x000fea0003800200 */
.L_x_144:
[----:B------:R-:W0:Y:S01]  /*25f0*/  LDCU.64 UR12, c[0x0][0x3a8] ;  /* 0x00007500ff0c77ac */ /* 0x000e220008000a00 */
[----:B------:R-:W-:Y:S02]  /*2600*/  IMAD.MOV.U32 R15, RZ, RZ, 0xe00 ;  /* 0x00000e00ff0f7424 */ /* 0x000fe400078e00ff */
[----:B------:R-:W-:Y:S01]  /*2610*/  IMAD.MOV.U32 R16, RZ, RZ, RZ ;  /* 0x000000ffff107224 */ /* 0x000fe200078e00ff */
[----:B------:R-:W1:Y:S01]  /*2620*/  LDCU.64 UR6, c[0x0][0x390] ;  /* 0x00007200ff0677ac */ /* 0x000e620008000a00 */
[----:B0-----:R-:W-:Y:S01]  /*2630*/  DFMA R2, R12, UR12, R2 ;  /* 0x0000000c0c027c2b */ /* 0x001fe20008000002 */
[----:B-1----:R-:W-:-:S07]  /*2640*/  UIADD3 UR10, UP0, UPT, UR6, -0xe00, URZ ;  /* 0xfffff200060a7890 */ /* 0x002fce000ff1e0ff */
[----:B------:R-:W-:Y:S01]  /*2650*/  DFMA R2, R10, UR12, R2 ;  /* 0x0000000c0a027c2b */ /* 0x000fe20008000002 */
[----:B------:R-:W-:Y:S02]  /*2660*/  UIADD3.X UR11, UPT, UPT, UR7, -0x1, URZ, UP0, !UPT ;  /* 0xffffffff070b7890 */ /* 0x000fe400087fe4ff */
[----:B------:R-:W-:-:S04]  /*2670*/  UISETP.GE.U32.AND UP0, UPT, UR10, 0xe00, UPT ;  /* 0x00000e000a00788c */ /* 0x000fc8000bf06070 */
[----:B------:R-:W-:Y:S01]  /*2680*/  UISETP.GE.U32.AND.EX UP0, UPT, UR11, URZ, UPT, UP0 ;  /* 0x000000ff0b00728c */ /* 0x000fe2000bf06100 */
[----:B------:R-:W-:-:S08]  /*2690*/  DFMA R2, R8, UR12, R2 ;  /* 0x0000000c08027c2b */ /* 0x000fd00008000002 */
[----:B------:R-:W-:-:S08]  /*26a0*/  DFMA R2, R6, UR12, R2 ;  /* 0x0000000c06027c2b */ /* 0x000fd00008000002 */
[----:B------:R-:W-:-:S08]  /*26b0*/  DFMA R2, R4, UR12, R2 ;  /* 0x0000000c04027c2b */ /* 0x000fd00008000002 */
[----:B------:R-:W-:Y:S01]  /*26c0*/  DFMA R32, R20, UR12, R2 ;  /* 0x0000000c14207c2b */ /* 0x000fe20008000002 */
[----:B------:R-:W-:Y:S10]  /*26d0*/  BRA.U !UP0, `(.L_x_146) ;  /* 0x0000000d08087547 */ /* 0x000ff4000b800000 */
[----:B------:R-:W-:Y:S01]  /*26e0*/  IMAD.MOV.U32 R15, RZ, RZ, 0xe00 ;  /* 0x00000e00ff0f7424 */ /* 0x000fe200078e00ff */
[----:B------:R-:W0:Y:S01]  /*26f0*/  LDCU.64 UR12, c[0x0][0x3a8] ;  /* 0x00007500ff0c77ac */ /* 0x000e220008000a00 */
[----:B------:R-:W-:Y:S01]  /*2700*/  IMAD.MOV.U32 R16, RZ, RZ, RZ ;  /* 0x000000ffff107224 */ /* 0x000fe200078e00ff */
[----:B------:R-:W1:Y:S06]  /*2710*/  LDCU.64 UR6, c[0x0][0x390] ;  /* 0x00007200ff0677ac */ /* 0x000e6c0008000a00 */
.L_x_162:
[----:B------:R-:W-:Y:S01]  /*2720*/  IADD3 R30, P0, PT, R15, R34, RZ ;  /* 0x000000220f1e7210 */ /* 0x000fe20007f1e0ff */
[----:B------:R-:W-:Y:S04]  /*2730*/  BSSY.RECONVERGENT B2, `(.L_x_147) ;  /* 0x0000017000027945 */ /* 0x000fe80003800200 */
[----:B------:R-:W-:-:S04]  /*2740*/  IMAD.X R31, R16, 0x1, R35, P0 ;  /* 0x00000001101f7824 */ /* 0x000fc800000e0623 */
[----:B------:R-:W2:Y:S02]  /*2750*/  I2F.F64.U64 R2, R30 ;  /* 0x0000001e00027312 */ /* 0x000ea40000301800 */
        /* <DEDUP_REMOVED lines=17> */
[----:B-1----:R-:W-:Y:S05]  /*2870*/  CALL.REL.NOINC `($__internal_1_$__cuda_sm20_div_rn_f64_full) ;  /* 0x0000001800607944 */ /* 0x002fea0003c00000 */
[----:B------:R-:W-:Y:S02]  /*2880*/  IMAD.MOV.U32 R12, RZ, RZ, R20 ;  /* 0x000000ffff0c7224 */ /* 0x000fe400078e0014 */
[----:B------:R-:W-:-:S07]  /*2890*/  IMAD.MOV.U32 R13, RZ, RZ, R21 ;  /* 0x000000ffff0d7224 */ /* 0x000fce00078e0015 */
.L_x_148:
[----:B-1----:R-:W-:Y:S05]  /*28a0*/  BSYNC.RECONVERGENT B2 ;  /* 0x0000000000027941 */ /* 0x002fea0003800200 */
.L_x_147:
        /* <DEDUP_REMOVED lines=24> */
.L_x_150:
[----:B------:R-:W-:Y:S05]  /*2a30*/  BSYNC.RECONVERGENT B2 ;  /* 0x0000000000027941 */ /* 0x000fea0003800200 */
.L_x_149:
        /* <DEDUP_REMOVED lines=24> */
.L_x_152:
[----:B------:R-:W-:Y:S05]  /*2bc0*/  BSYNC.RECONVERGENT B2 ;  /* 0x0000000000027941 */ /* 0x000fea0003800200 */
.L_x_151:
        /* <DEDUP_REMOVED lines=24> */
.L_x_154:
[----:B------:R-:W-:Y:S05]  /*2d50*/  BSYNC.RECONVERGENT B2 ;  /* 0x0000000000027941 */ /* 0x000fea0003800200 */
.L_x_153:
        /* <DEDUP_REMOVED lines=24> */
.L_x_156:
[----:B------:R-:W-:Y:S05]  /*2ee0*/  BSYNC.RECONVERGENT B2 ;  /* 0x0000000000027941 */ /* 0x000fea0003800200 */
.L_x_155:
        /* <DEDUP_REMOVED lines=24> */
.L_x_158:
[----:B------:R-:W-:Y:S05]  /*3070*/  BSYNC.RECONVERGENT B2 ;  /* 0x0000000000027941 */ /* 0x000fea0003800200 */
.L_x_157:
        /* <DEDUP_REMOVED lines=22> */
.L_x_160:
[----:B------:R-:W-:Y:S05]  /*31e0*/  BSYNC.RECONVERGENT B2 ;  /* 0x0000000000027941 */ /* 0x000fea0003800200 */
.L_x_159:
[----:B------:R-:W-:Y:S01]  /*31f0*/  DFMA R12, R12, UR12, R32 ;  /* 0x0000000c0c0c7c2b */ /* 0x000fe20008000020 */
[----:B------:R-:W-:-:S04]  /*3200*/  IADD3 R0, P1, PT, -R15, UR6, RZ ;  /* 0x000000060f007c10 */ /* 0x000fc8000ff3e1ff */
[----:B------:R-:W-:Y:S02]  /*3210*/  ISETP.GE.U32.AND P0, PT, R0, 0xe00, PT ;  /* 0x00000e000000780c */ /* 0x000fe40003f06070 */
[----:B------:R-:W-:Y:S01]  /*3220*/  IADD3.X R0, PT, PT, ~R16, UR7, RZ, P1, !PT ;  /* 0x0000000710007c10 */ /* 0x000fe20008ffe5ff */
[----:B------:R-:W-:-:S03]  /*3230*/  DFMA R12, R10, UR12, R12 ;  /* 0x0000000c0a0c7c2b */ /* 0x000fc6000800000c */
[----:B------:R-:W-:-:S05]  /*3240*/  ISETP.GE.U32.AND.EX P0, PT, R0, RZ, PT, P0 ;  /* 0x000000ff0000720c */ /* 0x000fca0003f06100 */
[----:B------:R-:W-:-:S08]  /*3250*/  DFMA R12, R8, UR12, R12 ;  /* 0x0000000c080c7c2b */ /* 0x000fd0000800000c */
[----:B------:R-:W-:-:S08]  /*3260*/  DFMA R12, R6, UR12, R12 ;  /* 0x0000000c060c7c2b */ /* 0x000fd0000800000c */
[----:B------:R-:W-:-:S08]  /*3270*/  DFMA R12, R4, UR12, R12 ;  /* 0x0000000c040c7c2b */ /* 0x000fd0000800000c */
[----:B------:R-:W-:-:S08]  /*3280*/  DFMA R12, R2, UR12, R12 ;  /* 0x0000000c020c7c2b */ /* 0x000fd0000800000c */
[----:B------:R-:W-:Y:S01]  /*3290*/  DFMA R32, R20, UR12, R12 ;  /* 0x0000000c14207c2b */ /* 0x000fe2000800000c */
[----:B------:R-:W-:Y:S10]  /*32a0*/  @!P0 BRA `(.L_x_161) ;  /* 0x0000000800a88947 */ /* 0x000ff40003800000 */
[----:B------:R-:W-:-:S05]  /*32b0*/  IADD3 R15, P0, PT, R15, 0xe00, RZ ;  /* 0x00000e000f0f7810 */ /* 0x000fca0007f1e0ff */
[----:B------:R-:W-:Y:S01]  /*32c0*/  IMAD.X R16, RZ, RZ, R16, P0 ;  /* 0x000000ffff107224 */ /* 0x000fe200000e0610 */
[----:B------:R-:W-:-:S04]  /*32d0*/  ISETP.GT.U32.AND P0, PT, R15, UR10, PT ;  /* 0x0000000a0f007c0c */ /* 0x000fc8000bf04070 */
[----:B------:R-:W-:-:S13]  /*32e0*/  ISETP.GT.U32.AND.EX P0, PT, R16, UR11, PT, P0 ;  /* 0x0000000b10007c0c */ /* 0x000fda000bf04100 */
[----:B------:R-:W-:Y:S05]  /*32f0*/  @!P0 BRA `(.L_x_162) ;  /* 0xfffffff400088947 */ /* 0x000fea000383ffff */
.L_x_146:
[----:B------:R-:W-:-:S04]  /*3300*/  ISETP.GE.U32.AND P0, PT, R15, UR6, PT ;  /* 0x000000060f007c0c */ /* 0x000fc8000bf06070 */
[----:B------:R-:W-:-:S13]  /*3310*/  ISETP.GE.U32.AND.EX P0, PT, R16, UR7, PT, P0 ;  /* 0x0000000710007c0c */ /* 0x000fda000bf06100 */
[----:B------:R-:W-:Y:S05]  /*3320*/  @P0 BRA `(.L_x_161) ;  /* 0x0000000800880947 */ /* 0x000fea0003800000 */
[----:B------:R-:W-:Y:S01]  /*3330*/  IADD3 R3, PT, PT, -R15, UR6, RZ ;  /* 0x000000060f037c10 */ /* 0x000fe2000fffe1ff */
[----:B------:R-:W0:Y:S01]  /*3340*/  LDCU.64 UR14, c[0x0][0x3a8] ;  /* 0x00007500ff0e77ac */ /* 0x000e220008000a00 */
[----:B------:R-:W-:Y:S02]  /*3350*/  BSSY.RECONVERGENT B2, `(.L_x_161) ;  /* 0x000009f000027945 */ /* 0x000fe40003800200 */
[----:B------:R-:W-:Y:S01]  /*3360*/  ISETP.GE.AND P0, PT, R14, R3, PT ;  /* 0x000000030e00720c */ /* 0x000fe20003f06270 */
[----:B------:R-:W1:-:S12]  /*3370*/  LDCU.64 UR12, c[0x0][0x3a8] ;  /* 0x00007500ff0c77ac */ /* 0x000e580008000a00 */
[----:B------:R-:W-:Y:S05]  /*3380*/  @P0 BRA `(.L_x_163) ;  /* 0x00000008006c0947 */ /* 0x000fea0003800000 */
[----:B------:R-:W-:Y:S01]  /*3390*/  LOP3.LUT R2, RZ, R14, RZ, 0x33, !PT ;  /* 0x0000000eff027212 */ /* 0x000fe200078e33ff */
[----:B------:R-:W2:Y:S01]  /*33a0*/  LDCU.64 UR10, c[0x0][0x380] ;  /* 0x00007000ff0a77ac */ /* 0x000ea20008000a00 */
[----:B------:R-:W-:Y:S01]  /*33b0*/  BSSY.RECONVERGENT B3, `(.L_x_164) ;  /* 0x000002a000037945 */ /* 0x000fe20003800200 */
[----:B------:R-:W-:Y:S01]  /*33c0*/  IMAD.MOV.U32 R4, RZ, RZ, R14 ;  /* 0x000000ffff047224 */ /* 0x000fe200078e000e */
[----:B------:R-:W-:-:S04]  /*33d0*/  IADD3 R2, PT, PT, -R15, UR6, R2 ;  /* 0x000000060f027c10 */ /* 0x000fc8000fffe102 */
[----:B------:R-:W-:-:S04]  /*33e0*/  LOP3.LUT R0, R2, 0x600, RZ, 0xc0, !PT ;  /* 0x0000060002007812 */ /* 0x000fc800078ec0ff */
[----:B------:R-:W-:Y:S02]  /*33f0*/  ISETP.NE.AND P0, PT, R0, 0x600, PT ;  /* 0x000006000000780c */ /* 0x000fe40003f05270 */
[----:B--2---:R-:W-:-:S04]  /*3400*/  IADD3 R15, P1, PT, R15, UR10, RZ ;  /* 0x0000000a0f0f7c10 */ /* 0x004fc8000ff3e0ff */
[----:B------:R-:W-:-:S07]  /*3410*/  IADD3.X R16, PT, PT, R16, UR11, RZ, P1, !PT ;  /* 0x0000000b10107c10 */ /* 0x000fce0008ffe4ff */
[----:B------:R-:W-:Y:S05]  /*3420*/  @!P0 BRA `(.L_x_165) ;  /* 0x0000000000888947 */ /* 0x000fea0003800000 */
[----:B------:R-:W-:Y:S01]  /*3430*/  LEA.HI R0, R2, 0x1, RZ, 0x17 ;  /* 0x0000000102007811 */ /* 0x000fe200078fb8ff */
[----:B------:R-:W-:Y:S01]  /*3440*/  IMAD.MOV.U32 R4, RZ, RZ, R14 ;  /* 0x000000ffff047224 */ /* 0x000fe200078e000e */
[----:B------:R-:W-:Y:S02]  /*3450*/  IADD3 R6, P0, PT, R14, R15, RZ ;  /* 0x0000000f0e067210 */ /* 0x000fe40007f1e0ff */
[----:B------:R-:W-:-:S03]  /*3460*/  LOP3.LUT R0, R0, 0x3, RZ, 0xc0, !PT ;  /* 0x0000000300007812 */ /* 0x000fc600078ec0ff */
[----:B------:R-:W-:Y:S02]  /*3470*/  IMAD.X R7, RZ, RZ, R16, P0 ;  /* 0x000000ffff077224 */ /* 0x000fe400000e0610 */
[----:B------:R-:W-:-:S07]  /*3480*/  IMAD.MOV R5, RZ, RZ, -R0 ;  /* 0x000000ffff057224 */ /* 0x000fce00078e0a00 */
.L_x_168:
[----:B------:R-:W2:Y:S01]  /*3490*/  I2F.F64.U64 R8, R6 ;  /* 0x0000000600087312 */ /* 0x000ea20000301800 */
[----:B------:R-:W-:Y:S01]  /*34a0*/  VIADD R5, R5, 0x1 ;  /* 0x0000000105057836 */ /* 0x000fe20000000000 */
[----:B------:R-:W-:Y:S04]  /*34b0*/  BSSY.RECONVERGENT B4, `(.L_x_166) ;  /* 0x0000014000047945 */ /* 0x000fe80003800200 */
[----:B------:R-:W-:Y:S01]  /*34c0*/  ISETP.NE.AND P1, PT, R5, RZ, PT ;  /* 0x000000ff0500720c */ /* 0x000fe20003f25270 */
[----:B--2---:R-:W-:-:S08]  /*34d0*/  DADD R8, R8, 0.5 ;  /* 0x3fe0000008087429 */ /* 0x004fd00000000000 */
[----:B-1----:R-:W-:-:S08]  /*34e0*/  DMUL R8, R8, UR12 ;  /* 0x0000000c08087c28 */ /* 0x002fd00008000000 */
[----:B------:R-:W-:Y:S01]  /*34f0*/  DFMA R26, R8, R8, 1 ;  /* 0x3ff00000081a742b */ /* 0x000fe20000000008 */
[----:B------:R-:W-:-:S05]  /*3500*/  IMAD.MOV.U32 R8, RZ, RZ, 0x1 ;  /* 0x00000001ff087424 */ /* 0x000fca00078e00ff */
[----:B------:R-:W1:Y:S02]  /*3510*/  MUFU.RCP64H R9, R27 ;  /* 0x0000001b00097308 */ /* 0x000e640000001800 */
[----:B-1----:R-:W-:-:S08]  /*3520*/  DFMA R10, -R26, R8, 1 ;  /* 0x3ff000001a0a742b */ /* 0x002fd00000000108 */
        /* <DEDUP_REMOVED lines=11> */
[----:B0-----:R-:W-:Y:S05]  /*35e0*/  CALL.REL.NOINC `($__internal_1_$__cuda_sm20_div_rn_f64_full) ;  /* 0x0000000c00047944 */ /* 0x001fea0003c00000 */
.L_x_167:
[----:B0-----:R-:W-:Y:S05]  /*35f0*/  BSYNC.RECONVERGENT B4 ;  /* 0x0000000000047941 */ /* 0x001fea0003800200 */
.L_x_166:
[----:B------:R-:W-:Y:S01]  /*3600*/  IADD3 R6, P0, PT, R6, 0x200, RZ ;  /* 0x0000020006067810 */ /* 0x000fe20007f1e0ff */
[----:B------:R-:W-:Y:S01]  /*3610*/  DFMA R32, R20, UR12, R32 ;  /* 0x0000000c14207c2b */ /* 0x000fe20008000020 */
[----:B------:R-:W-:-:S03]  /*3620*/  VIADD R4, R4, 0x200 ;  /* 0x0000020004047836 */ /* 0x000fc60000000000 */
[----:B------:R-:W-:Y:S01]  /*3630*/  IMAD.X R7, RZ, RZ, R7, P0 ;  /* 0x000000ffff077224 */ /* 0x000fe200000e0607 */
[----:B------:R-:W-:Y:S07]  /*3640*/  @P1 BRA `(.L_x_168) ;  /* 0xfffffffc00901947 */ /* 0x000fee000383ffff */
.L_x_165:
[----:B01----:R-:W-:Y:S05]  /*3650*/  BSYNC.RECONVERGENT B3 ;  /* 0x0000000000037941 */ /* 0x003fea0003800200 */
.L_x_164:
[----:B------:R-:W-:-:S13]  /*3660*/  ISETP.GE.U32.AND P0, PT, R2, 0x600, PT ;  /* 0x000006000200780c */ /* 0x000fda0003f06070 */
[----:B------:R-:W-:Y:S05]  /*3670*/  @!P0 BRA `(.L_x_163) ;  /* 0x0000000400b08947 */ /* 0x000fea0003800000 */
[----:B------:R-:W-:-:S07]  /*3680*/  VIADD R2, R4, 0x400 ;  /* 0x0000040004027836 */ /* 0x000fce0000000000 */
.L_x_177:
        /* <DEDUP_REMOVED lines=23> */
.L_x_170:
[----:B------:R-:W-:Y:S05]  /*3800*/  BSYNC.RECONVERGENT B3 ;  /* 0x0000000000037941 */ /* 0x000fea0003800200 */
.L_x_169:
        /* <DEDUP_REMOVED lines=26> */
.L_x_172:
[----:B------:R-:W-:Y:S05]  /*39b0*/  BSYNC.RECONVERGENT B3 ;  /* 0x0000000000037941 */ /* 0x000fea0003800200 */
.L_x_171:
        /* <DEDUP_REMOVED lines=24> */
.L_x_174:
[----:B------:R-:W-:Y:S05]  /*3b40*/  BSYNC.RECONVERGENT B3 ;  /* 0x0000000000037941 */ /* 0x000fea0003800200 */
.L_x_173:
        /* <DEDUP_REMOVED lines=25> */
.L_x_176:
[----:B------:R-:W-:Y:S05]  /*3ce0*/  BSYNC.RECONVERGENT B3 ;  /* 0x0000000000037941 */ /* 0x000fea0003800200 */
.L_x_175:
[C---:B------:R-:W-:Y:S01]  /*3cf0*/  VIADD R0, R2.reuse, 0x400 ;  /* 0x0000040002007836 */ /* 0x040fe20000000000 */
[----:B------:R-:W-:Y:S01]  /*3d00*/  DFMA R32, R32, UR14, R6 ;  /* 0x0000000e20207c2b */ /* 0x000fe20008000006 */
[----:B------:R-:W-:-:S03]  /*3d10*/  VIADD R2, R2, 0x800 ;  /* 0x0000080002027836 */ /* 0x000fc60000000000 */
[----:B------:R-:W-:-:S13]  /*3d20*/  ISETP.GE.AND P0, PT, R0, R3, PT ;  /* 0x000000030000720c */ /* 0x000fda0003f06270 */
[----:B------:R-:W-:Y:S05]  /*3d30*/  @!P0 BRA `(.L_x_177) ;  /* 0xfffffff800548947 */ /* 0x000fea000383ffff */
.L_x_163:
[----:B01----:R-:W-:Y:S05]  /*3d40*/  BSYNC.RECONVERGENT B2 ;  /* 0x0000000000027941 */ /* 0x003fea0003800200 */
.L_x_161:
        /* <DEDUP_REMOVED lines=24> */
[----:B------:R-:W-:Y:S01]  /*3ed0*/  @!P1 SHF.R.U32.HI R6, RZ, 0x2, R14 ;  /* 0x00000002ff069819 */ /* 0x000fe2000001160e */
[----:B------:R-:W0:Y:S01]  /*3ee0*/  SHFL.DOWN PT, R3, R9, 0x8, 0x1f ;  /* 0x09001f0009037f89 */ /* 0x000e2200000e0000 */
[----:B-1----:R-:W-:-:S02]  /*3ef0*/  @!P1 LEA R7, R10, R7, 0x18 ;  /* 0x000000070a079211 */ /* 0x002fc400078ec0ff */
[----:B------:R-:W-:Y:S01]  /*3f00*/  @!P1 LOP3.LUT R6, R6, 0xf8, RZ, 0xc0, !PT ;  /* 0x000000f806069812 */ /* 0x000fe200078ec0ff */
[----:B0-----:R-:W-:-:S10]  /*3f10*/  DADD R2, R2, R8 ;  /* 0x0000000002027229 */ /* 0x001fd40000000008 */
[----:B------:R-:W-:Y:S02]  /*3f20*/  FSEL R4, R8, R2, P0 ;  /* 0x0000000208047208 */ /* 0x000fe40000000000 */
[----:B------:R-:W-:Y:S01]  /*3f30*/  FSEL R5, R9, R3, P0 ;  /* 0x0000000309057208 */ /* 0x000fe20000000000 */
[----:B------:R-:W-:Y:S01]  /*3f40*/  @!P1 IMAD.IADD R9, R6, 0x1, R7 ;  /* 0x0000000106099824 */ /* 0x000fe200078e0207 */
        /* <DEDUP_REMOVED lines=36> */
.L_x_131:
[----:B------:R-:W-:Y:S05]  /*4190*/  BSYNC.RECONVERGENT B0 ;  /* 0x0000000000007941 */ /* 0x000fea0003800200 */
.L_x_108:
[----:B------:R-:W-:Y:S05]  /*41a0*/  @P1 EXIT ;  /* 0x000000000000194d */ /* 0x000fea0003800000 */
[----:B------:R-:W0:Y:S01]  /*41b0*/  LDCU.64 UR4, c[0x0][0x3a0] ;  /* 0x00007400ff0477ac */ /* 0x000e220008000a00 */
[----:B------:R-:W1:Y:S01]  /*41c0*/  LDC.64 R2, c[0x0][0x388] ;  /* 0x0000e200ff027b82 */ /* 0x000e620000000a00 */
[----:B0-----:R-:W-:-:S07]  /*41d0*/  DADD R6, R6, UR4 ;  /* 0x0000000406067e29 */ /* 0x001fce0008000000 */
[----:B-1----:R-:W-:Y:S01]  /*41e0*/  STG.E.64 desc[UR8][R2.64], R6 ;  /* 0x0000000602007986 */ /* 0x002fe2000c101b08 */
[----:B------:R-:W-:Y:S05]  /*41f0*/  EXIT ;  /* 0x000000000000794d */ /* 0x000fea0003800000 */
        .weak           $__internal_1_$__cuda_sm20_div_rn_f64_full
        .type           $__internal_1_$__cuda_sm20_div_rn_f64_full,@function
        .size           $__internal_1_$__cuda_sm20_div_rn_f64_full,(.L_x_381 - $__internal_1_$__cuda_sm20_div_rn_f64_full)
$__internal_1_$__cuda_sm20_div_rn_f64_full:
[C---:B------:R-:W-:Y:S01]  /*4200*/  FSETP.GEU.AND P0, PT, |R27|.reuse, 1.469367938527859385e-39, PT ;  /* 0x001000001b00780b */ /* 0x040fe20003f0e200 */
[----:B------:R-:W-:Y:S01]  /*4210*/  IMAD.MOV.U32 R18, RZ, RZ, 0x1 ;  /* 0x00000001ff127424 */ /* 0x000fe200078e00ff */
[C---:B------:R-:W-:Y:S01]  /*4220*/  LOP3.LUT R28, R27.reuse, 0x800fffff, RZ, 0xc0, !PT ;  /* 0x800fffff1b1c7812 */ /* 0x040fe200078ec0ff */
[----:B------:R-:W-:Y:S01]  /*4230*/  IMAD.U32 R25, RZ, RZ, UR5 ;  /* 0x00000005ff197e24 */ /* 0x000fe2000f8e00ff */
[----:B------:R-:W-:Y:S01]  /*4240*/  LOP3.LUT R40, R27, 0x7ff00000, RZ, 0xc0, !PT ;  /* 0x7ff000001b287812 */ /* 0x000fe200078ec0ff */
[----:B------:R-:W-:Y:S01]  /*4250*/  IMAD.U32 R24, RZ, RZ, UR4 ;  /* 0x00000004ff187e24 */ /* 0x000fe2000f8e00ff */
[----:B------:R-:W-:Y:S01]  /*4260*/  LOP3.LUT R29, R28, 0x3ff00000, RZ, 0xfc, !PT ;  /* 0x3ff000001c1d7812 */ /* 0x000fe200078efcff */
[----:B------:R-:W-:Y:S01]  /*4270*/  IMAD.MOV.U32 R28, RZ, RZ, R26 ;  /* 0x000000ffff1c7224 */ /* 0x000fe200078e001a */
[----:B------:R-:W-:Y:S01]  /*4280*/  LOP3.LUT R17, R25, 0x7ff00000, RZ, 0xc0, !PT ;  /* 0x7ff0000019117812 */ /* 0x000fe200078ec0ff */
[----:B------:R-:W-:-:S03]  /*4290*/  IMAD.MOV.U32 R22, RZ, RZ, R24 ;  /* 0x000000ffff167224 */ /* 0x000fc600078e0018 */
[----:B------:R-:W-:Y:S01]  /*42a0*/  ISETP.GE.U32.AND P2, PT, R17, R40, PT ;  /* 0x000000281100720c */ /* 0x000fe20003f46070 */
[----:B------:R-:W-:-:S06]  /*42b0*/  @!P0 DMUL R28, R26, 8.98846567431157953865e+307 ;  /* 0x7fe000001a1c8828 */ /* 0x000fcc0000000000 */
[----:B------:R-:W0:Y:S02]  /*42c0*/  MUFU.RCP64H R19, R29 ;  /* 0x0000001d00137308 */ /* 0x000e240000001800 */
[----:B0-----:R-:W-:-:S08]  /*42d0*/  DFMA R20, R18, -R28, 1 ;  /* 0x3ff000001214742b */ /* 0x001fd0000000081c */
[----:B------:R-:W-:-:S08]  /*42e0*/  DFMA R20, R20, R20, R20 ;  /* 0x000000141414722b */ /* 0x000fd00000000014 */
[----:B------:R-:W-:Y:S01]  /*42f0*/  DFMA R20, R18, R20, R18 ;  /* 0x000000141214722b */ /* 0x000fe20000000012 */
[----:B------:R-:W-:Y:S02]  /*4300*/  IMAD.MOV.U32 R18, RZ, RZ, 0x1ca00000 ;  /* 0x1ca00000ff127424 */ /* 0x000fe400078e00ff */
[----:B------:R-:W-:-:S03]  /*4310*/  IMAD.MOV.U32 R19, RZ, RZ, R17 ;  /* 0x000000ffff137224 */ /* 0x000fc600078e0011 */
[----:B------:R-:W-:Y:S02]  /*4320*/  SEL R23, R18, 0x63400000, !P2 ;  /* 0x6340000012177807 */ /* 0x000fe40005000000 */
[----:B------:R-:W-:Y:S01]  /*4330*/  DFMA R36, R20, -R28, 1 ;  /* 0x3ff000001424742b */ /* 0x000fe2000000081c */
[----:B------:R-:W-:Y:S02]  /*4340*/  FSETP.GEU.AND P2, PT, |R25|, 1.469367938527859385e-39, PT ;  /* 0x001000001900780b */ /* 0x000fe40003f4e200 */
[----:B------:R-:W-:-:S05]  /*4350*/  LOP3.LUT R23, R23, 0x800fffff, R25, 0xf8, !PT ;  /* 0x800fffff17177812 */ /* 0x000fca00078ef819 */
[----:B------:R-:W-:-:S06]  /*4360*/  DFMA R20, R20, R36, R20 ;  /* 0x000000241414722b */ /* 0x000fcc0000000014 */
[----:B------:R-:W-:Y:S05]  /*4370*/  @P2 BRA `(.L_x_178) ;  /* 0x0000000000202947 */ /* 0x000fea0003800000 */
[----:B------:R-:W-:-:S04]  /*4380*/  LOP3.LUT R36, R27, 0x7ff00000, RZ, 0xc0, !PT ;  /* 0x7ff000001b247812 */ /* 0x000fc800078ec0ff */
[----:B------:R-:W-:Y:S01]  /*4390*/  ISETP.GE.U32.AND P2, PT, R17, R36, PT ;  /* 0x000000241100720c */ /* 0x000fe20003f46070 */
[----:B------:R-:W-:-:S03]  /*43a0*/  IMAD.MOV.U32 R36, RZ, RZ, RZ ;  /* 0x000000ffff247224 */ /* 0x000fc600078e00ff */
[----:B------:R-:W-:-:S04]  /*43b0*/  SEL R19, R18, 0x63400000, !P2 ;  /* 0x6340000012137807 */ /* 0x000fc80005000000 */
[----:B------:R-:W-:-:S04]  /*43c0*/  LOP3.LUT R19, R19, 0x80000000, R25, 0xf8, !PT ;  /* 0x8000000013137812 */ /* 0x000fc800078ef819 */
[----:B------:R-:W-:-:S06]  /*43d0*/  LOP3.LUT R37, R19, 0x100000, RZ, 0xfc, !PT ;  /* 0x0010000013257812 */ /* 0x000fcc00078efcff */
[----:B------:R-:W-:-:S10]  /*43e0*/  DFMA R22, R22, 2, -R36 ;  /* 0x400000001616782b */ /* 0x000fd40000000824 */
[----:B------:R-:W-:-:S07]  /*43f0*/  LOP3.LUT R19, R23, 0x7ff00000, RZ, 0xc0, !PT ;  /* 0x7ff0000017137812 */ /* 0x000fce00078ec0ff */
.L_x_178:
[----:B------:R-:W-:Y:S01]  /*4400*/  @!P0 LOP3.LUT R40, R29, 0x7ff00000, RZ, 0xc0, !PT ;  /* 0x7ff000001d288812 */ /* 0x000fe200078ec0ff */
[----:B------:R-:W-:Y:S01]  /*4410*/  VIADD R41, R19, 0xffffffff ;  /* 0xffffffff13297836 */ /* 0x000fe20000000000 */
[----:B------:R-:W-:Y:S01]  /*4420*/  DMUL R36, R20, R22 ;  /* 0x0000001614247228 */ /* 0x000fe20000000000 */
[----:B------:R-:W-:Y:S02]  /*4430*/  BSSY.RECONVERGENT B1, `(.L_x_179) ;  /* 0x0000037000017945 */ /* 0x000fe40003800200 */
[----:B------:R-:W-:Y:S01]  /*4440*/  VIADD R42, R40, 0xffffffff ;  /* 0xffffffff282a7836 */ /* 0x000fe20000000000 */
[----:B------:R-:W-:-:S04]  /*4450*/  ISETP.GT.U32.AND P0, PT, R41, 0x7feffffe, PT ;  /* 0x7feffffe2900780c */ /* 0x000fc80003f04070 */
[----:B------:R-:W-:Y:S01]  /*4460*/  ISETP.GT.U32.OR P0, PT, R42, 0x7feffffe, P0 ;  /* 0x7feffffe2a00780c */ /* 0x000fe20000704470 */
[----:B------:R-:W-:-:S08]  /*4470*/  DFMA R38, R36, -R28, R22 ;  /* 0x8000001c2426722b */ /* 0x000fd00000000016 */
[----:B------:R-:W-:-:S04]  /*4480*/  DFMA R38, R20, R38, R36 ;  /* 0x000000261426722b */ /* 0x000fc80000000024 */
[----:B------:R-:W-:Y:S07]  /*4490*/  @P0 BRA `(.L_x_180) ;  /* 0x00000000006c0947 */ /* 0x000fee0003800000 */
[----:B------:R-:W-:-:S04]  /*44a0*/  LOP3.LUT R20, R27, 0x7ff00000, RZ, 0xc0, !PT ;  /* 0x7ff000001b147812 */ /* 0x000fc800078ec0ff */
[CC--:B------:R-:W-:Y:S02]  /*44b0*/  VIADDMNMX R19, R17.reuse, -R20.reuse, 0xb9600000, !PT ;  /* 0xb960000011137446 */ /* 0x0c0fe40007800914 */
[----:B------:R-:W-:Y:S02]  /*44c0*/  ISETP.GE.U32.AND P0, PT, R17, R20, PT ;  /* 0x000000141100720c */ /* 0x000fe40003f06070 */
[----:B------:R-:W-:Y:S02]  /*44d0*/  VIMNMX R17, PT, PT, R19, 0x46a00000, PT ;  /* 0x46a0000013117848 */ /* 0x000fe40003fe0100 */
[----:B------:R-:W-:-:S05]  /*44e0*/  SEL R18, R18, 0x63400000, !P0 ;  /* 0x6340000012127807 */ /* 0x000fca0004000000 */
[----:B------:R-:W-:Y:S02]  /*44f0*/  IMAD.IADD R17, R17, 0x1, -R18 ;  /* 0x0000000111117824 */ /* 0x000fe400078e0a12 */
[----:B------:R-:W-:Y:S02]  /*4500*/  IMAD.MOV.U32 R18, RZ, RZ, RZ ;  /* 0x000000ffff127224 */ /* 0x000fe400078e00ff */
[----:B------:R-:W-:-:S06]  /*4510*/  VIADD R19, R17, 0x7fe00000 ;  /* 0x7fe0000011137836 */ /* 0x000fcc0000000000 */
[----:B------:R-:W-:-:S10]  /*4520*/  DMUL R20, R38, R18 ;  /* 0x0000001226147228 */ /* 0x000fd40000000000 */
[----:B------:R-:W-:-:S13]  /*4530*/  FSETP.GTU.AND P0, PT, |R21|, 1.469367938527859385e-39, PT ;  /* 0x001000001500780b */ /* 0x000fda0003f0c200 */
[----:B------:R-:W-:Y:S05]  /*4540*/  @P0 BRA `(.L_x_181) ;  /* 0x0000000000940947 */ /* 0x000fea0003800000 */
[----:B------:R-:W-:-:S06]  /*4550*/  DFMA R22, R38, -R28, R22 ;  /* 0x8000001c2616722b */ /* 0x000fcc0000000016 */
[----:B------:R-:W-:-:S04]  /*4560*/  IMAD.MOV.U32 R22, RZ, RZ, RZ ;  /* 0x000000ffff167224 */ /* 0x000fc800078e00ff */
        /* <DEDUP_REMOVED lines=12> */
[----:B------:R-:W-:Y:S01]  /*4630*/  FSEL R21, R17, R21, !P0 ;  /* 0x0000001511157208 */ /* 0x000fe20004000000 */
[----:B------:R-:W-:Y:S06]  /*4640*/  BRA `(.L_x_181) ;  /* 0x0000000000547947 */ /* 0x000fec0003800000 */
.L_x_180:
        /* <DEDUP_REMOVED lines=13> */
[----:B------:R-:W-:Y:S02]  /*4720*/  @P0 IMAD.MOV.U32 R20, RZ, RZ, RZ ;  /* 0x000000ffff140224 */ /* 0x000fe400078e00ff */
[----:B------:R-:W-:Y:S01]  /*4730*/  @P0 IMAD.MOV.U32 R21, RZ, RZ, R17 ;  /* 0x000000ffff150224 */ /* 0x000fe200078e0011 */
[----:B------:R-:W-:Y:S06]  /*4740*/  BRA `(.L_x_181) ;  /* 0x0000000000147947 */ /* 0x000fec0003800000 */
.L_x_183:
[----:B------:R-:W-:Y:S01]  /*4750*/  LOP3.LUT R21, R27, 0x80000, RZ, 0xfc, !PT ;  /* 0x000800001b157812 */ /* 0x000fe200078efcff */
[----:B------:R-:W-:Y:S01]  /*4760*/  IMAD.MOV.U32 R20, RZ, RZ, R26 ;  /* 0x000000ffff147224 */ /* 0x000fe200078e001a */
[----:B------:R-:W-:Y:S06]  /*4770*/  BRA `(.L_x_181) ;  /* 0x0000000000087947 */ /* 0x000fec0003800000 */
.L_x_182:
[----:B------:R-:W-:Y:S01]  /*4780*/  LOP3.LUT R21, R25, 0x80000, RZ, 0xfc, !PT ;  /* 0x0008000019157812 */ /* 0x000fe200078efcff */
[----:B------:R-:W-:-:S07]  /*4790*/  IMAD.MOV.U32 R20, RZ, RZ, R24 ;  /* 0x000000ffff147224 */ /* 0x000fce00078e0018 */
.L_x_181:
[----:B------:R-:W-:Y:S05]  /*47a0*/  BSYNC.RECONVERGENT B1 ;  /* 0x0000000000017941 */ /* 0x000fea0003800200 */
.L_x_179:
[----:B------:R-:W-:Y:S02]  /*47b0*/  IMAD.MOV.U32 R18, RZ, RZ, R0 ;  /* 0x000000ffff127224 */ /* 0x000fe400078e0000 */
[----:B------:R-:W-:-:S04]  /*47c0*/  IMAD.MOV.U32 R19, RZ, RZ, 0x0 ;  /* 0x00000000ff137424 */ /* 0x000fc800078e00ff */
[----:B------:R-:W-:Y:S05]  /*47d0*/  RET.REL.NODEC R18 `(_ZN3cub18CUB_300001_SM_10006detail6reduce28DeviceReduceSingleTileKernelINS2_10policy_hubIdyN4cuda3std3__44plusIdEEE10Policy1000EN6thrust24THRUST_300001_SM_1000_NS17counting_iteratorImNSD_11use_defaultESF_SF_EEPdyS9_ddN32_GLOBAL__N__b1bba380_4_k_cu_main9IntegrandEEEvT0_T1_T2_T3_T4_T6_) ;  /* 0xffffffb812087950 */ /* 0x000fea0003c3ffff */
.L_x_184:
        /* <DEDUP_REMOVED lines=10> */
.L_x_381:


//--------------------- .text._ZN3cub18CUB_300001_SM_10006detail6reduce28DeviceReduceSingleTileKernelINS2_10policy_hubIdjN4cuda3std3__44plusIdEEE10Policy1000EPdSC_iS9_ddNS7_10__identityEEEvT0_T1_T2_T3_T4_T6_ --------------------------
	.section	.text._ZN3cub18CUB_300001_SM_10006detail6reduce28DeviceReduceSingleTileKernelINS2_10policy_hubIdjN4cuda3std3__44plusIdEEE10Policy1000EPdSC_iS9_ddNS7_10__identityEEEvT0_T1_T2_T3_T4_T6_,"ax",@progbits
	.align	128
        .global         _ZN3cub18CUB_300001_SM_10006detail6reduce28DeviceReduceSingleTileKernelINS2_10policy_hubIdjN4cuda3std3__44plusIdEEE10Policy1000EPdSC_iS9_ddNS7_10__identityEEEvT0_T1_T2_T3_T4_T6_
        .type           _ZN3cub18CUB_300001_SM_10006detail6reduce28DeviceReduceSingleTileKernelINS2_10policy_hubIdjN4cuda3std3__44plusIdEEE10Policy1000EPdSC_iS9_ddNS7_10__identityEEEvT0_T1_T2_T3_T4_T6_,@function
        .size           _ZN3cub18CUB_300001_SM_10006detail6reduce28DeviceReduceSingleTileKernelINS2_10policy_hubIdjN4cuda3std3__44plusIdEEE10Policy1000EPdSC_iS9_ddNS7_10__identityEEEvT0_T1_T2_T3_T4_T6_,(.L_x_388 - _ZN3cub18CUB_300001_SM_10006detail6reduce28DeviceReduceSingleTileKernelINS2_10policy_hubIdjN4cuda3std3__44plusIdEEE10Policy1000EPdSC_iS9_ddNS7_10__identityEEEvT0_T1_T2_T3_T4_T6_)
        .other          _ZN3cub18CUB_300001_SM_10006detail6reduce28DeviceReduceSingleTileKernelINS2_10policy_hubIdjN4cuda3std3__44plusIdEEE10Policy1000EPdSC_iS9_ddNS7_10__identityEEEvT0_T1_T2_T3_T4_T6_,@"STO_CUDA_ENTRY STV_DEFAULT"
_ZN3cub18CUB_300001_SM_10006detail6reduce28DeviceReduceSingleTileKernelINS2_10policy_hubIdjN4cuda3std3__44plusIdEEE10Policy1000EPdSC_iS9_ddNS7_10__identityEEEvT0_T1_T2_T3_T4_T6_:
.text._ZN3cub18CUB_300001_SM_10006detail6reduce28DeviceReduceSingleTileKernelINS2_10policy_hubIdjN4cuda3std3__44plusIdEEE10Policy1000EPdSC_iS9_ddNS7_10__identityEEEvT0_T1_T2_T3_T4_T6_:
        /* <DEDUP_REMOVED lines=13> */
.L_x_185:
        /* <DEDUP_REMOVED lines=13> */
.L_x_189:
[----:B------:R-:W-:Y:S05]  /*01a0*/  BSYNC.RECONVERGENT B1 ;  /* 0x0000000000017941 */ /* 0x000fea0003800200 */
.L_x_188:
[----:B------:R-:W-:Y:S01]  /*01b0*/  ISETP.GE.AND P0, PT, R5, R4, PT ;  /* 0x000000040500720c */ /* 0x000fe20003f06270 */
[----:B------:R-:W-:-:S12]  /*01c0*/  BSSY.RECONVERGENT B1, `(.L_x_190) ;  /* 0x0000078000017945 */ /* 0x000fd80003800200 */
[----:B------:R-:W-:Y:S05]  /*01d0*/  @P0 BRA `(.L_x_191) ;  /* 0x0000000400d80947 */ /* 0x000fea0003800000 */
[----:B------:R-:W-:Y:S01]  /*01e0*/  LOP3.LUT R9, RZ, R5, RZ, 0x33, !PT ;  /* 0x00000005ff097212 */ /* 0x000fe200078e33ff */
[----:B------:R-:W-:Y:S04]  /*01f0*/  BSSY.RECONVERGENT B2, `(.L_x_192) ;  /* 0x0000019000027945 */ /* 0x000fe80003800200 */
[----:B------:R-:W-:-:S04]  /*0200*/  IMAD.IADD R9, R9, 0x1, R4 ;  /* 0x0000000109097824 */ /* 0x000fc800078e0204 */
[C---:B------:R-:W-:Y:S01]  /*0210*/  IMAD.HI.U32 R0, R9.reuse, -0x33333333, RZ ;  /* 0xcccccccd09007827 */ /* 0x040fe200078e00ff */
[----:B------:R-:W-:-:S04]  /*0220*/  ISETP.GE.U32.AND P0, PT, R9, 0x780, PT ;  /* 0x000007800900780c */ /* 0x000fc80003f06070 */
[----:B------:R-:W-:-:S04]  /*0230*/  SHF.R.U32.HI R0, RZ, 0x9, R0 ;  /* 0x00000009ff007819 */ /* 0x000fc80000011600 */
[----:B------:R-:W-:-:S04]  /*0240*/  LOP3.LUT R2, R0, 0x3, RZ, 0xc0, !PT ;  /* 0x0000000300027812 */ /* 0x000fc800078ec0ff */
[----:B------:R-:W-:-:S13]  /*0250*/  ISETP.NE.AND P1, PT, R2, 0x3, PT ;  /* 0x000000030200780c */ /* 0x000fda0003f25270 */
[----:B------:R-:W-:Y:S05]  /*0260*/  @!P1 BRA `(.L_x_193) ;  /* 0x0000000000449947 */ /* 0x000fea0003800000 */
[----:B------:R-:W0:Y:S01]  /*0270*/  LDC.64 R8, c[0x0][0x380] ;  /* 0x0000e000ff087b82 */ /* 0x000e220000000a00 */
[----:B------:R-:W-:-:S05]  /*0280*/  VIADD R0, R0, 0x1 ;  /* 0x0000000100007836 */ /* 0x000fca0000000000 */
[----:B------:R-:W-:-:S05]  /*0290*/  LOP3.LUT R0, R0, 0x3, RZ, 0xc0, !PT ;  /* 0x0000000300007812 */ /* 0x000fca00078ec0ff */
[----:B------:R-:W-:Y:S02]  /*02a0*/  IMAD.MOV R0, RZ, RZ, -R0 ;  /* 0x000000ffff007224 */ /* 0x000fe400078e0a00 */
[----:B0-----:R-:W-:-:S04]  /*02b0*/  IMAD.WIDE.U32 R8, R5, 0x8, R8 ;  /* 0x0000000805087825 */ /* 0x001fc800078e0008 */
[----:B------:R-:W-:Y:S02]  /*02c0*/  IMAD.MOV.U32 R2, RZ, RZ, R8 ;  /* 0x000000ffff027224 */ /* 0x000fe400078e0008 */
[----:B------:R-:W-:-:S07]  /*02d0*/  IMAD.MOV.U32 R11, RZ, RZ, R9 ;  /* 0x000000ffff0b7224 */ /* 0x000fce00078e0009 */
.L_x_194:
        /* <DEDUP_REMOVED lines=10> */
.L_x_193:
[----:B------:R-:W-:Y:S05]  /*0380*/  BSYNC.RECONVERGENT B2 ;  /* 0x0000000000027941 */ /* 0x000fea0003800200 */
.L_x_192:
        /* <DEDUP_REMOVED lines=8> */
.L_x_197:
        /* <DEDUP_REMOVED lines=43> */
.L_x_196:
[----:B------:R-:W-:Y:S05]  /*06c0*/  BSYNC.RECONVERGENT B2 ;  /* 0x0000000000027941 */ /* 0x000fea0003800200 */
.L_x_195:
        /* <DEDUP_REMOVED lines=26> */
.L_x_199:
[----:B------:R-:W-:Y:S05]  /*0870*/  BSYNC.RECONVERGENT B2 ;  /* 0x0000000000027941 */ /* 0x000fea0003800200 */
.L_x_198:
        /* <DEDUP_REMOVED lines=12> */
.L_x_191:
[----:B------:R-:W-:Y:S05]  /*0940*/  BSYNC.RECONVERGENT B1 ;  /* 0x0000000000017941 */ /* 0x000fea0003800200 */
.L_x_190:
        /* <DEDUP_REMOVED lines=47> */
[----:B------:R-:W0:Y:S04]  /*0c40*/  LDS.128 R8, [UR4+0x20] ;  /* 0x00002004ff087984 */ /* 0x000e280008000c00 */
[----:B------:R-:W1:Y:S04]  /*0c50*/  LDS.128 R16, [UR4+0x30] ;  /* 0x00003004ff107984 */ /* 0x000e680008000c00 */
[----:B--2---:R-:W2:Y:S01]  /*0c60*/  LDS.128 R4, [UR4+0x40] ;  /* 0x00004004ff047984 */ /* 0x004ea20008000c00 */
[----:B0-----:R-:W-:-:S03]  /*0c70*/  DADD R8, R12, R8 ;  /* 0x000000000c087229 */ /* 0x001fc60000000008 */
[----:B------:R-:W-:Y:S05]  /*0c80*/  LDS.128 R12, [UR4+0x60] ;  /* 0x00006004ff0c7984 */ /* 0x000fea0008000c00 */
[----:B------:R-:W-:Y:S02]  /*0c90*/  DADD R2, R8, R10 ;  /* 0x0000000008027229 */ /* 0x000fe4000000000a */
[----:B------:R-:W0:Y:S06]  /*0ca0*/  LDS.128 R8, [UR4+0x50] ;  /* 0x00005004ff087984 */ /* 0x000e2c0008000c00 */
[----:B-1----:R-:W-:-:S08]  /*0cb0*/  DADD R2, R2, R16 ;  /* 0x0000000002027229 */ /* 0x002fd00000000010 */
[----:B------:R-:W-:-:S08]  /*0cc0*/  DADD R2, R2, R18 ;  /* 0x0000000002027229 */ /* 0x000fd00000000012 */
[----:B--2---:R-:W-:-:S08]  /*0cd0*/  DADD R2, R2, R4 ;  /* 0x0000000002027229 */ /* 0x004fd00000000004 */
[----:B------:R-:W-:Y:S01]  /*0ce0*/  DADD R2, R2, R6 ;  /* 0x0000000002027229 */ /* 0x000fe20000000006 */
[----:B------:R-:W1:Y:S07]  /*0cf0*/  LDS.128 R4, [UR4+0x70] ;  /* 0x00007004ff047984 */ /* 0x000e6e0008000c00 */
[----:B0-----:R-:W-:-:S08]  /*0d00*/  DADD R2, R2, R8 ;  /* 0x0000000002027229 */ /* 0x001fd00000000008 */
[----:B------:R-:W-:Y:S01]  /*0d10*/  DADD R2, R2, R10 ;  /* 0x0000000002027229 */ /* 0x000fe2000000000a */
[----:B------:R-:W0:Y:S07]  /*0d20*/  LDS.128 R8, [UR4+0x80] ;  /* 0x00008004ff087984 */ /* 0x000e2e0008000c00 */
[----:B------:R-:W-:-:S08]  /*0d30*/  DADD R2, R2, R12 ;  /* 0x0000000002027229 */ /* 0x000fd0000000000c */
[----:B------:R-:W-:Y:S01]  /*0d40*/  DADD R2, R2, R14 ;  /* 0x0000000002027229 */ /* 0x000fe2000000000e */
[----:B------:R-:W2:Y:S07]  /*0d50*/  LDS.128 R12, [UR4+0x90] ;  /* 0x00009004ff0c7984 */ /* 0x000eae0008000c00 */
[----:B-1----:R-:W-:-:S08]  /*0d60*/  DADD R2, R2, R4 ;  /* 0x0000000002027229 */ /* 0x002fd00000000004 */
[----:B------:R-:W-:Y:S01]  /*0d70*/  DADD R2, R2, R6 ;  /* 0x0000000002027229 */ /* 0x000fe20000000006 */
[----:B------:R-:W1:Y:S07]  /*0d80*/  LDS.128 R4, [UR4+0xa0] ;  /* 0x0000a004ff047984 */ /* 0x000e6e0008000c00 */
[----:B0-----:R-:W-:Y:S01]  /*0d90*/  DADD R2, R2, R8 ;  /* 0x0000000002027229 */ /* 0x001fe20000000008 */
[----:B------:R-:W0:Y:S07]  /*0da0*/  LDS.64 R8, [UR4+0xb0] ;  /* 0x0000b004ff087984 */ /* 0x000e2e0008000a00 */
[----:B------:R-:W-:-:S08]  /*0db0*/  DADD R2, R2, R10 ;  /* 0x0000000002027229 */ /* 0x000fd0000000000a */
[----:B--2---:R-:W-:-:S08]  /*0dc0*/  DADD R2, R2, R12 ;  /* 0x0000000002027229 */ /* 0x004fd0000000000c */
[----:B------:R-:W-:-:S08]  /*0dd0*/  DADD R2, R2, R14 ;  /* 0x0000000002027229 */ /* 0x000fd0000000000e */
[----:B-1----:R-:W-:-:S08]  /*0de0*/  DADD R2, R2, R4 ;  /* 0x0000000002027229 */ /* 0x002fd00000000004 */
[----:B------:R-:W-:-:S08]  /*0df0*/  DADD R2, R2, R6 ;  /* 0x0000000002027229 */ /* 0x000fd00000000006 */
[----:B0-----:R-:W-:Y:S01]  /*0e00*/  DADD R12, R2, R8 ;  /* 0x00000000020c7229 */ /* 0x001fe20000000008 */
[----:B------:R-:W-:Y:S10]  /*0e10*/  BRA `(.L_x_201) ;  /* 0x0000001800487947 */ /* 0x000ff40003800000 */
.L_x_200:
        /* <DEDUP_REMOVED lines=39> */
[----:B------:R-:W-:Y:S01]  /*1090*/  @!P1 MOV R10, 0x400 ;  /* 0x00000400000a9802 */ /* 0x000fe20000000f00 */
[----:B------:R-:W-:Y:S01]  /*10a0*/  SHFL.DOWN PT, R6, R8, 0x10, R5 ;  /* 0x0a00000008067989 */ /* 0x000fe200000e0005 */
[----:B------:R-:W-:Y:S02]  /*10b0*/  ISETP.GT.AND P0, PT, R0, R5, PT ;  /* 0x000000050000720c */ /* 0x000fe40003f04270 */
[----:B0-----:R-:W-:Y:S01]  /*10c0*/  @!P1 LEA R11, R13, R10, 0x18 ;  /* 0x0000000a0d0b9211 */ /* 0x001fe200078ec0ff */
[----:B------:R-:W0:Y:S04]  /*10d0*/  SHFL.DOWN PT, R7, R9, 0x10, R5 ;  /* 0x0a00000009077989 */ /* 0x000e2800000e0005 */
[----:B------:R-:W-:Y:S01]  /*10e0*/  @!P1 IMAD.IADD R11, R2, 0x1, R11 ;  /* 0x00000001020b9824 */ /* 0x000fe200078e020b */
[----:B0-----:R-:W-:-:S10]  /*10f0*/  DADD R6, R6, R8 ;  /* 0x0000000006067229 */ /* 0x001fd40000000008 */
[----:B------:R-:W-:Y:S02]  /*1100*/  FSEL R12, R8, R6, P0 ;  /* 0x00000006080c7208 */ /* 0x000fe40000000000 */
[----:B------:R-:W-:Y:S02]  /*1110*/  FSEL R13, R9, R7, P0 ;  /* 0x00000007090d7208 */ /* 0x000fe40000000000 */
[----:B------:R-:W-:-:S03]  /*1120*/  ISETP.NE.AND P0, PT, R3, RZ, PT ;  /* 0x000000ff0300720c */ /* 0x000fc60003f05270 */
[----:B------:R1:W-:Y:S01]  /*1130*/  @!P1 STS.64 [R11+0x18], R12 ;  /* 0x0000180c0b009388 */ /* 0x0003e20000000a00 */
[----:B------:R-:W-:Y:S09]  /*1140*/  BAR.SYNC.DEFER_BLOCKING 0x0 ;  /* 0x0000000000007b1d */ /* 0x000ff20000010000 */
[----:B------:R-:W-:Y:S05]  /*1150*/  @P0 BRA `(.L_x_201) ;  /* 0x0000001400780947 */ /* 0x000fea0003800000 */
[----:B------:R-:W0:Y:S01]  /*1160*/  S2UR UR5, SR_CgaCtaId ;  /* 0x00000000000579c3 */ /* 0x000e220000008800 */
[----:B------:R-:W-:Y:S01]  /*1170*/  UMOV UR4, 0x400 ;  /* 0x0000040000047882 */ /* 0x000fe20000000000 */
[----:B------:R-:W-:Y:S01]  /*1180*/  ISETP.GT.AND P1, PT, R4, 0x20, PT ;  /* 0x000000200400780c */ /* 0x000fe20003f24270 */
[----:B0-----:R-:W-:-:S09]  /*1190*/  ULEA UR4, UR5, UR4, 0x18 ;  /* 0x0000000405047291 */ /* 0x001fd2000f8ec0ff */
[----:B------:R-:W0:Y:S04]  /*11a0*/  LDS.128 R16, [UR4+0x20] ;  /* 0x00002004ff107984 */ /* 0x000e280008000c00 */
[----:B-1----:R-:W1:Y:S01]  /*11b0*/  LDS.128 R8, [UR4+0x30] ;  /* 0x00003004ff087984 */ /* 0x002e620008000c00 */
[----:B0-----:R-:W-:-:S10]  /*11c0*/  DADD R16, R12, R16 ;  /* 0x000000000c107229 */ /* 0x001fd40000000010 */
[----:B------:R-:W-:Y:S02]  /*11d0*/  FSEL R2, R16, R12, P1 ;  /* 0x0000000c10027208 */ /* 0x000fe40000800000 */
[----:B------:R-:W-:Y:S02]  /*11e0*/  FSEL R3, R17, R13, P1 ;  /* 0x0000000d11037208 */ /* 0x000fe40000800000 */
[----:B------:R-:W-:Y:S01]  /*11f0*/  ISETP.GT.AND P1, PT, R4, 0x40, PT ;  /* 0x000000400400780c */ /* 0x000fe20003f24270 */
[----:B------:R-:W0:Y:S03]  /*1200*/  LDS.128 R12, [UR4+0x40] ;  /* 0x00004004ff0c7984 */ /* 0x000e260008000c00 */
        /* <DEDUP_REMOVED lines=65> */
[----:B------:R-:W1:Y:S01]  /*1620*/  LDS.64 R2, [UR4+0xb0] ;  /* 0x0000b004ff027984 */ /* 0x000e620008000a00 */
        /* <DEDUP_REMOVED lines=11> */
[----:B------:R-:W-:Y:S01]  /*16e0*/  FSEL R13, R3, R7, P1 ;  /* 0x00000007030d7208 */ /* 0x000fe20000800000 */
[----:B------:R-:W-:Y:S06]  /*16f0*/  BRA `(.L_x_201) ;  /* 0x0000001000107947 */ /* 0x000fec0003800000 */
.L_x_187:
[----:B------:R-:W0:Y:S01]  /*1700*/  S2R R0, SR_TID.X ;  /* 0x0000000000007919 */ /* 0x000e220000002100 */
[----:B------:R-:W0:Y:S02]  /*1710*/  LDC.64 R6, c[0x0][0x380] ;  /* 0x0000e000ff067b82 */ /* 0x000e240000000a00 */
[----:B0-----:R-:W-:-:S05]  /*1720*/  IMAD.WIDE.U32 R6, R0, 0x8, R6 ;  /* 0x0000000800067825 */ /* 0x001fca00078e0006 */
[----:B------:R-:W2:Y:S04]  /*1730*/  LDG.E.64.CONSTANT R20, desc[UR6][R6.64] ;  /* 0x0000000606147981 */ /* 0x000ea8000c1e9b00 */
[----:B------:R-:W2:Y:S04]  /*1740*/  LDG.E.64.CONSTANT R2, desc[UR6][R6.64+0x1400] ;  /* 0x0014000606027981 */ /* 0x000ea8000c1e9b00 */
[----:B------:R-:W3:Y:S04]  /*1750*/  LDG.E.64.CONSTANT R8, desc[UR6][R6.64+0x2800] ;  /* 0x0028000606087981 */ /* 0x000ee8000c1e9b00 */
[----:B------:R-:W4:Y:S04]  /*1760*/  LDG.E.64.CONSTANT R10, desc[UR6][R6.64+0x3c00] ;  /* 0x003c0006060a7981 */ /* 0x000f28000c1e9b00 */
[----:B------:R-:W5:Y:S04]  /*1770*/  LDG.E.64.CONSTANT R12, desc[UR6][R6.64+0x5000] ;  /* 0x00500006060c7981 */ /* 0x000f68000c1e9b00 */
[----:B------:R-:W5:Y:S04]  /*1780*/  LDG.E.64.CONSTANT R14, desc[UR6][R6.64+0x6400] ;  /* 0x00640006060e7981 */ /* 0x000f68000c1e9b00 */
[----:B------:R-:W5:Y:S04]  /*1790*/  LDG.E.64.CONSTANT R16, desc[UR6][R6.64+0x7800] ;  /* 0x0078000606107981 */ /* 0x000f68000c1e9b00 */
[----:B------:R-:W5:Y:S01]  /*17a0*/  LDG.E.64.CONSTANT R18, desc[UR6][R6.64+0x8c00] ;  /* 0x008c000606127981 */ /* 0x000f62000c1e9b00 */
[----:B------:R-:W-:Y:S01]  /*17b0*/  ISETP.GE.U32.AND P0, PT, R4, 0x2800, PT ;  /* 0x000028000400780c */ /* 0x000fe20003f06070 */
[----:B--2---:R-:W-:-:S08]  /*17c0*/  DADD R2, R20, R2 ;  /* 0x0000000014027229 */ /* 0x004fd00000000002 */
[----:B---3--:R-:W-:Y:S01]  /*17d0*/  DADD R2, R8, R2 ;  /* 0x0000000008027229 */ /* 0x008fe20000000002 */
[----:B------:R-:W-:-:S07]  /*17e0*/  IMAD.MOV.U32 R9, RZ, RZ, 0x1400 ;  /* 0x00001400ff097424 */ /* 0x000fce00078e00ff */
[----:B----4-:R-:W-:-:S08]  /*17f0*/  DADD R2, R10, R2 ;  /* 0x000000000a027229 */ /* 0x010fd00000000002 */
[----:B-----5:R-:W-:-:S08]  /*1800*/  DADD R2, R12, R2 ;  /* 0x000000000c027229 */ /* 0x020fd00000000002 */
[----:B------:R-:W-:-:S08]  /*1810*/  DADD R2, R14, R2 ;  /* 0x000000000e027229 */ /* 0x000fd00000000002 */
[----:B------:R-:W-:-:S08]  /*1820*/  DADD R2, R16, R2 ;  /* 0x0000000010027229 */ /* 0x000fd00000000002 */
[----:B------:R-:W-:Y:S01]  /*1830*/  DADD R2, R18, R2 ;  /* 0x0000000012027229 */ /* 0x000fe20000000002 */
[----:B------:R-:W-:Y:S10]  /*1840*/  @!P0 BRA `(.L_x_202) ;  /* 0x00000000006c8947 */ /* 0x000ff40003800000 */
[----:B------:R-:W0:Y:S01]  /*1850*/  LDC R26, c[0x0][0x390] ;  /* 0x0000e400ff1a7b82 */ /* 0x000e220000000800 */
[----:B------:R-:W-:Y:S02]  /*1860*/  VIADD R8, R4, 0xffffec00 ;  /* 0xffffec0004087836 */ /* 0x000fe40000000000 */
[----:B------:R-:W-:-:S07]  /*1870*/  IMAD.MOV.U32 R9, RZ, RZ, 0x1400 ;  /* 0x00001400ff097424 */ /* 0x000fce00078e00ff */
.L_x_204:
[----:B------:R-:W-:-:S05]  /*1880*/  IMAD.WIDE R12, R9, 0x8, R6 ;  /* 0x00000008090c7825 */ /* 0x000fca00078e0206 */
[----:B------:R-:W2:Y:S04]  /*1890*/  LDG.E.64.CONSTANT R4, desc[UR6][R12.64] ;  /* 0x000000060c047981 */ /* 0x000ea8000c1e9b00 */
[----:B------:R-:W3:Y:S04]  /*18a0*/  LDG.E.64.CONSTANT R14, desc[UR6][R12.64+0x1400] ;  /* 0x001400060c0e7981 */ /* 0x000ee8000c1e9b00 */
[----:B------:R-:W4:Y:S04]  /*18b0*/  LDG.E.64.CONSTANT R16, desc[UR6][R12.64+0x2800] ;  /* 0x002800060c107981 */ /* 0x000f28000c1e9b00 */
[----:B------:R-:W5:Y:S04]  /*18c0*/  LDG.E.64.CONSTANT R18, desc[UR6][R12.64+0x3c00] ;  /* 0x003c00060c127981 */ /* 0x000f68000c1e9b00 */
        /* <DEDUP_REMOVED lines=8> */
[----:B------:R-:W-:-:S08]  /*1950*/  DADD R4, R20, R4 ;  /* 0x0000000014047229 */ /* 0x000fd00000000004 */
[----:B------:R-:W-:Y:S01]  /*1960*/  DADD R22, R22, R4 ;  /* 0x0000000016167229 */ /* 0x000fe20000000004 */
[----:B0-----:R-:W-:-:S04]  /*1970*/  IMAD.MOV.U32 R4, RZ, RZ, R26 ;  /* 0x000000ffff047224 */ /* 0x001fc800078e001a */
[----:B------:R-:W-:-:S03]  /*1980*/  IMAD.IADD R2, R4, 0x1, -R9 ;  /* 0x0000000104027824 */ /* 0x000fc600078e0a09 */
[----:B------:R-:W-:Y:S02]  /*1990*/  DADD R22, R24, R22 ;  /* 0x0000000018167229 */ /* 0x000fe40000000016 */
[----:B------:R-:W-:-:S06]  /*19a0*/  ISETP.GE.AND P0, PT, R2, 0x1400, PT ;  /* 0x000014000200780c */ /* 0x000fcc0003f06270 */
[----:B------:R-:W-:-:S07]  /*19b0*/  DADD R2, R10, R22 ;  /* 0x000000000a027229 */ /* 0x000fce0000000016 */
[----:B------:R-:W-:Y:S05]  /*19c0*/  @!P0 BRA `(.L_x_203) ;  /* 0x0000000800348947 */ /* 0x000fea0003800000 */
[----:B------:R-:W-:-:S05]  /*19d0*/  VIADD R9, R9, 0x1400 ;  /* 0x0000140009097836 */ /* 0x000fca0000000000 */
[----:B------:R-:W-:-:S13]  /*19e0*/  ISETP.GT.AND P0, PT, R9, R8, PT ;  /* 0x000000080900720c */ /* 0x000fda0003f04270 */
[----:B------:R-:W-:Y:S05]  /*19f0*/  @!P0 BRA `(.L_x_204) ;  /* 0xfffffffc00a08947 */ /* 0x000fea000383ffff */
.L_x_202:
[----:B------:R-:W-:-:S13]  /*1a00*/  ISETP.GE.AND P0, PT, R9, R4, PT ;  /* 0x000000040900720c */ /* 0x000fda0003f06270 */
[----:B------:R-:W-:Y:S05]  /*1a10*/  @P0 BRA `(.L_x_203) ;  /* 0x0000000800200947 */ /* 0x000fea0003800000 */
[----:B------:R-:W-:Y:S01]  /*1a20*/  IMAD.IADD R39, R4, 0x1, -R9 ;  /* 0x0000000104277824 */ /* 0x000fe200078e0a09 */
[----:B------:R-:W-:Y:S04]  /*1a30*/  BSSY.RECONVERGENT B1, `(.L_x_203) ;  /* 0x0000086000017945 */ /* 0x000fe80003800200 */
[----:B------:R-:W-:-:S13]  /*1a40*/  ISETP.GE.AND P0, PT, R0, R39, PT ;  /* 0x000000270000720c */ /* 0x000fda0003f06270 */
[----:B------:R-:W-:Y:S05]  /*1a50*/  @P0 BRA `(.L_x_205) ;  /* 0x00000008000c0947 */ /* 0x000fea0003800000 */
[----:B------:R-:W-:Y:S01]  /*1a60*/  LOP3.LUT R5, RZ, R0, RZ, 0x33, !PT ;  /* 0x00000000ff057212 */ /* 0x000fe200078e33ff */
[----:B------:R-:W-:Y:S01]  /*1a70*/  BSSY.RECONVERGENT B2, `(.L_x_206) ;  /* 0x0000017000027945 */ /* 0x000fe20003800200 */
[----:B------:R-:W-:Y:S02]  /*1a80*/  IMAD.MOV.U32 R38, RZ, RZ, R0 ;  /* 0x000000ffff267224 */ /* 0x000fe400078e0000 */
[----:B------:R-:W-:-:S04]  /*1a90*/  IADD3 R5, PT, PT, -R9, R4, R5 ;  /* 0x0000000409057210 */ /* 0x000fc80007ffe105 */
[C---:B------:R-:W-:Y:S01]  /*1aa0*/  ISETP.GE.U32.AND P1, PT, R5.reuse, 0x780, PT ;  /* 0x000007800500780c */ /* 0x040fe20003f26070 */
[----:B------:R-:W-:-:S05]  /*1ab0*/  IMAD.HI.U32 R4, R5, -0x33333333, RZ ;  /* 0xcccccccd05047827 */ /* 0x000fca00078e00ff */
[----:B------:R-:W-:-:S04]  /*1ac0*/  SHF.R.U32.HI R4, RZ, 0x9, R4 ;  /* 0x00000009ff047819 */ /* 0x000fc80000011604 */
[----:B------:R-:W-:-:S04]  /*1ad0*/  LOP3.LUT R6, R4, 0x3, RZ, 0xc0, !PT ;  /* 0x0000000304067812 */ /* 0x000fc800078ec0ff */
[----:B------:R-:W-:-:S13]  /*1ae0*/  ISETP.NE.AND P0, PT, R6, 0x3, PT ;  /* 0x000000030600780c */ /* 0x000fda0003f05270 */
[----:B------:R-:W-:Y:S05]  /*1af0*/  @!P0 BRA `(.L_x_207) ;  /* 0x0000000000388947 */ /* 0x000fea0003800000 */
[----:B------:R-:W0:Y:S01]  /*1b00*/  LDC.64 R6, c[0x0][0x380] ;  /* 0x0000e000ff067b82 */ /* 0x000e220000000a00 */
[----:B------:R-:W-:Y:S02]  /*1b10*/  VIADD R4, R4, 0x1 ;  /* 0x0000000104047836 */ /* 0x000fe40000000000 */
[----:B------:R-:W-:Y:S02]  /*1b20*/  IMAD.IADD R11, R0, 0x1, R9 ;  /* 0x00000001000b7824 */ /* 0x000fe400078e0209 */
[----:B------:R-:W-:Y:S01]  /*1b30*/  IMAD.MOV.U32 R38, RZ, RZ, R0 ;  /* 0x000000ffff267224 */ /* 0x000fe200078e0000 */
[----:B------:R-:W-:-:S05]  /*1b40*/  LOP3.LUT R4, R4, 0x3, RZ, 0xc0, !PT ;  /* 0x0000000304047812 */ /* 0x000fca00078ec0ff */
[----:B------:R-:W-:-:S07]  /*1b50*/  IMAD.MOV R8, RZ, RZ, -R4 ;  /* 0x000000ffff087224 */ /* 0x000fce00078e0a04 */
.L_x_208:
[----:B0-----:R-:W-:-:S06]  /*1b60*/  IMAD.WIDE.U32 R4, R11, 0x8, R6 ;  /* 0x000000080b047825 */ /* 0x001fcc00078e0006 */
[----:B------:R-:W2:Y:S01]  /*1b70*/  LDG.E.64.CONSTANT R4, desc[UR6][R4.64] ;  /* 0x0000000604047981 */ /* 0x000ea2000c1e9b00 */
[----:B------:R-:W-:Y:S02]  /*1b80*/  VIADD R8, R8, 0x1 ;  /* 0x0000000108087836 */ /* 0x000fe40000000000 */
[----:B------:R-:W-:Y:S02]  /*1b90*/  VIADD R38, R38, 0x280 ;  /* 0x0000028026267836 */ /* 0x000fe40000000000 */
[----:B------:R-:W-:Y:S01]  /*1ba0*/  VIADD R11, R11, 0x280 ;  /* 0x000002800b0b7836 */ /* 0x000fe20000000000 */
[----:B------:R-:W-:Y:S01]  /*1bb0*/  ISETP.NE.AND P0, PT, R8, RZ, PT ;  /* 0x000000ff0800720c */ /* 0x000fe20003f05270 */
[----:B--2---:R-:W-:-:S12]  /*1bc0*/  DADD R2, R4, R2 ;  /* 0x0000000004027229 */ /* 0x004fd80000000002 */
[----:B------:R-:W-:Y:S05]  /*1bd0*/  @P0 BRA `(.L_x_208) ;  /* 0xfffffffc00e00947 */ /* 0x000fea000383ffff */
.L_x_207:
[----:B------:R-:W-:Y:S05]  /*1be0*/  BSYNC.RECONVERGENT B2 ;  /* 0x0000000000027941 */ /* 0x000fea0003800200 */
.L_x_206:
[----:B------:R-:W-:Y:S05]  /*1bf0*/  @!P1 BRA `(.L_x_205) ;  /* 0x0000000400a49947 */ /* 0x000fea0003800000 */
[----:B------:R-:W0:Y:S01]  /*1c00*/  LDCU.64 UR4, c[0x0][0x380] ;  /* 0x00007000ff0477ac */ /* 0x000e220008000a00 */
[----:B------:R-:W-:Y:S01]  /*1c10*/  IMAD.IADD R7, R39, 0x1, -R38 ;  /* 0x0000000127077824 */ /* 0x000fe200078e0a26 */
[C---:B------:R-:W-:Y:S01]  /*1c20*/  IADD3 R5, P0, PT, R38.reuse, R9, RZ ;  /* 0x0000000926057210 */ /* 0x040fe20007f1e0ff */
[----:B------:R-:W-:Y:S01]  /*1c30*/  BSSY.RECONVERGENT B2, `(.L_x_209) ;  /* 0x000003a000027945 */ /* 0x000fe20003800200 */
[----:B------:R-:W-:Y:S02]  /*1c40*/  IMAD.IADD R40, R38, 0x1, R9 ;  /* 0x0000000126287824 */ /* 0x000fe400078e0209 */
        /* <DEDUP_REMOVED lines=10> */
.L_x_211:
[----:B------:R-:W0:Y:S01]  /*1cf0*/  LDC.64 R30, c[0x0][0x380] ;  /* 0x0000e000ff1e7b82 */ /* 0x000e220000000a00 */
[----:B------:R-:W2:Y:S04]  /*1d00*/  LDG.E.64.CONSTANT R8, desc[UR6][R4.64+-0x1400] ;  /* 0xffec000604087981 */ /* 0x000ea8000c1e9b00 */
[----:B------:R-:W3:Y:S01]  /*1d10*/  LDG.E.64.CONSTANT R10, desc[UR6][R4.64] ;  /* 0x00000006040a7981 */ /* 0x000ee2000c1e9b00 */
[----:B------:R-:W-:-:S03]  /*1d20*/  VIADD R15, R40, 0xa00 ;  /* 0x00000a00280f7836 */ /* 0x000fc60000000000 */
[----:B------:R-:W4:Y:S04]  /*1d30*/  LDG.E.64.CONSTANT R12, desc[UR6][R4.64+0x1400] ;  /* 0x00140006040c7981 */ /* 0x000f28000c1e9b00 */
[----:B------:R-:W5:Y:S04]  /*1d40*/  LDG.E.64.CONSTANT R16, desc[UR6][R4.64+0x3c00] ;  /* 0x003c000604107981 */ /* 0x000f68000c1e9b00 */
[----:B------:R-:W5:Y:S01]  /*1d50*/  LDG.E.64.CONSTANT R18, desc[UR6][R4.64+0x5000] ;  /* 0x0050000604127981 */ /* 0x000f62000c1e9b00 */
[----:B------:R-:W-:-:S03]  /*1d60*/  VIADD R23, R40, 0x1400 ;  /* 0x0000140028177836 */ /* 0x000fc60000000000 */
[----:B------:R-:W5:Y:S01]  /*1d70*/  LDG.E.64.CONSTANT R20, desc[UR6][R4.64+0x6400] ;  /* 0x0064000604147981 */ /* 0x000f62000c1e9b00 */
[----:B0-----:R-:W-:-:S03]  /*1d80*/  IMAD.WIDE.U32 R6, R40, 0x8, R30 ;  /* 0x0000000828067825 */ /* 0x001fc600078e001e */
[----:B------:R-:W5:Y:S04]  /*1d90*/  LDG.E.64.CONSTANT R24, desc[UR6][R4.64+0x8c00] ;  /* 0x008c000604187981 */ /* 0x000f68000c1e9b00 */
[----:B------:R-:W5:Y:S04]  /*1da0*/  LDG.E.64.CONSTANT R26, desc[UR6][R4.64+0xa000] ;  /* 0x00a00006041a7981 */ /* 0x000f68000c1e9b00 */
[----:B------:R-:W2:Y:S01]  /*1db0*/  LDG.E.64.CONSTANT R6, desc[UR6][R6.64] ;  /* 0x0000000606067981 */ /* 0x000ea2000c1e9b00 */
[----:B------:R-:W-:-:S03]  /*1dc0*/  IMAD.WIDE.U32 R14, R15, 0x8, R30 ;  /* 0x000000080f0e7825 */ /* 0x000fc600078e001e */
[----:B------:R-:W5:Y:S04]  /*1dd0*/  LDG.E.64.CONSTANT R28, desc[UR6][R4.64+0xb400] ;  /* 0x00b40006041c7981 */ /* 0x000f68000c1e9b00 */
[----:B------:R-:W5:Y:S01]  /*1de0*/  LDG.E.64.CONSTANT R14, desc[UR6][R14.64] ;  /* 0x000000060e0e7981 */ /* 0x000f62000c1e9b00 */
[----:B------:R-:W-:-:S03]  /*1df0*/  IMAD.WIDE.U32 R22, R23, 0x8, R30 ;  /* 0x0000000817167825 */ /* 0x000fc600078e001e */
[----:B------:R-:W5:Y:S04]  /*1e00*/  LDG.E.64.CONSTANT R34, desc[UR6][R4.64+0xf000] ;  /* 0x00f0000604227981 */ /* 0x000f68000c1e9b00 */
[----:B------:R-:W5:Y:S01]  /*1e10*/  LDG.E.64.CONSTANT R22, desc[UR6][R22.64] ;  /* 0x0000000616167981 */ /* 0x000f62000c1e9b00 */
[----:B------:R-:W-:-:S03]  /*1e20*/  VIADD R33, R40, 0x1e00 ;  /* 0x00001e0028217836 */ /* 0x000fc60000000000 */
[----:B------:R-:W5:Y:S01]  /*1e30*/  LDG.E.64.CONSTANT R36, desc[UR6][R4.64+0x10400] ;  /* 0x0104000604247981 */ /* 0x000f62000c1e9b00 */
[----:B------:R-:W-:-:S03]  /*1e40*/  IMAD.WIDE.U32 R30, R33, 0x8, R30 ;  /* 0x00000008211e7825 */ /* 0x000fc600078e001e */
[----:B------:R0:W5:Y:S04]  /*1e50*/  LDG.E.64.CONSTANT R32, desc[UR6][R4.64+0xdc00] ;  /* 0x00dc000604207981 */ /* 0x000168000c1e9b00 */
[----:B------:R-:W5:Y:S01]  /*1e60*/  LDG.E.64.CONSTANT R30, desc[UR6][R30.64] ;  /* 0x000000061e1e7981 */ /* 0x000f62000c1e9b00 */
[----:B------:R-:W-:-:S05]  /*1e70*/  VIADD R38, R38, 0x2800 ;  /* 0x0000280026267836 */ /* 0x000fca0000000000 */
[----:B------:R-:W-:Y:S02]  /*1e80*/  ISETP.GE.AND P1, PT, R38, R41, PT ;  /* 0x000000292600720c */ /* 0x000fe40003f26270 */
[----:B0-----:R-:W-:Y:S01]  /*1e90*/  IADD3 R4, P2, PT, R4, 0x14000, RZ ;  /* 0x0001400004047810 */ /* 0x001fe20007f5e0ff */
[----:B------:R-:W-:-:S04]  /*1ea0*/  VIADD R40, R40, 0x2800 ;  /* 0x0000280028287836 */ /* 0x000fc80000000000 */
[----:B------:R-:W-:Y:S01]  /*1eb0*/  IMAD.X R5, RZ, RZ, R5, P2 ;  /* 0x000000ffff057224 */ /* 0x000fe200010e0605 */
[----:B--2---:R-:W-:-:S08]  /*1ec0*/  DADD R6, R6, R2 ;  /* 0x0000000006067229 */ /* 0x004fd00000000002 */
[----:B------:R-:W-:-:S08]  /*1ed0*/  DADD R6, R6, R8 ;  /* 0x0000000006067229 */ /* 0x000fd00000000008 */
[----:B---3--:R-:W-:-:S08]  /*1ee0*/  DADD R6, R6, R10 ;  /* 0x0000000006067229 */ /* 0x008fd0000000000a */
[----:B----4-:R-:W-:-:S08]  /*1ef0*/  DADD R6, R6, R12 ;  /* 0x0000000006067229 */ /* 0x010fd0000000000c */
        /* <DEDUP_REMOVED lines=13> */
.L_x_210:
[----:B------:R-:W-:Y:S05]  /*1fd0*/  BSYNC.RECONVERGENT B2 ;  /* 0x0000000000027941 */ /* 0x000fea0003800200 */
.L_x_209:
[----:B------:R-:W-:Y:S01]  /*1fe0*/  IMAD.IADD R6, R39, 0x1, -R38 ;  /* 0x0000000127067824 */ /* 0x000fe200078e0a26 */
[----:B------:R-:W-:Y:S04]  /*1ff0*/  BSSY.RECONVERGENT B2, `(.L_x_212) ;  /* 0x000001d000027945 */ /* 0x000fe80003800200 */
[----:B------:R-:W-:-:S13]  /*2000*/  ISETP.GT.AND P1, PT, R6, 0xa00, PT ;  /* 0x00000a000600780c */ /* 0x000fda0003f24270 */
[----:B------:R-:W-:Y:S05]  /*2010*/  @!P1 BRA `(.L_x_213) ;  /* 0x0000000000689947 */ /* 0x000fea0003800000 */
[----:B------:R-:W0:Y:S01]  /*2020*/  LDC.64 R14, c[0x0][0x380] ;  /* 0x0000e000ff0e7b82 */ /* 0x000e220000000a00 */
[----:B------:R-:W2:Y:S04]  /*2030*/  LDG.E.64.CONSTANT R8, desc[UR6][R4.64+-0x1400] ;  /* 0xffec000604087981 */ /* 0x000ea8000c1e9b00 */
[----:B------:R-:W3:Y:S01]  /*2040*/  LDG.E.64.CONSTANT R10, desc[UR6][R4.64] ;  /* 0x00000006040a7981 */ /* 0x000ee2000c1e9b00 */
[----:B------:R-:W-:-:S03]  /*2050*/  VIADD R17, R40, 0xa00 ;  /* 0x00000a0028117836 */ /* 0x000fc60000000000 */
[----:B------:R-:W4:Y:S04]  /*2060*/  LDG.E.64.CONSTANT R12, desc[UR6][R4.64+0x1400] ;  /* 0x00140006040c7981 */ /* 0x000f28000c1e9b00 */
[----:B------:R-:W5:Y:S04]  /*2070*/  LDG.E.64.CONSTANT R18, desc[UR6][R4.64+0x5000] ;  /* 0x0050000604127981 */ /* 0x000f68000c1e9b00 */
[----:B------:R1:W5:Y:S01]  /*2080*/  LDG.E.64.CONSTANT R20, desc[UR6][R4.64+0x6400] ;  /* 0x0064000604147981 */ /* 0x000362000c1e9b00 */
[----:B0-----:R-:W-:-:S06]  /*2090*/  IMAD.WIDE.U32 R6, R40, 0x8, R14 ;  /* 0x0000000828067825 */ /* 0x001fcc00078e000e */
[----:B------:R-:W2:Y:S01]  /*20a0*/  LDG.E.64.CONSTANT R6, desc[UR6][R6.64] ;  /* 0x0000000606067981 */ /* 0x000ea2000c1e9b00 */
[----:B------:R-:W-:-:S03]  /*20b0*/  IMAD.WIDE.U32 R14, R17, 0x8, R14 ;  /* 0x00000008110e7825 */ /* 0x000fc600078e000e */
[----:B------:R-:W5:Y:S04]  /*20c0*/  LDG.E.64.CONSTANT R16, desc[UR6][R4.64+0x3c00] ;  /* 0x003c000604107981 */ /* 0x000f68000c1e9b00 */
[----:B------:R-:W5:Y:S01]  /*20d0*/  LDG.E.64.CONSTANT R14, desc[UR6][R14.64] ;  /* 0x000000060e0e7981 */ /* 0x000f62000c1e9b00 */
[----:B------:R-:W-:Y:S01]  /*20e0*/  PLOP3.LUT P0, PT, PT, PT, PT, 0x8, 0x80 ;  /* 0x000000000080781c */ /* 0x000fe20003f0e170 */
[----:B------:R-:W-:Y:S02]  /*20f0*/  VIADD R38, R38, 0x1400 ;  /* 0x0000140026267836 */ /* 0x000fe40000000000 */
[----:B------:R-:W-:Y:S01]  /*2100*/  VIADD R40, R40, 0x1400 ;  /* 0x0000140028287836 */ /* 0x000fe20000000000 */
[----:B--2---:R-:W-:-:S08]  /*2110*/  DADD R2, R2, R6 ;  /* 0x0000000002027229 */ /* 0x004fd00000000006 */
[----:B------:R-:W-:-:S08]  /*2120*/  DADD R2, R2, R8 ;  /* 0x0000000002027229 */ /* 0x000fd00000000008 */
[----:B---3--:R-:W-:-:S08]  /*2130*/  DADD R2, R2, R10 ;  /* 0x0000000002027229 */ /* 0x008fd0000000000a */
[----:B----4-:R-:W-:-:S08]  /*2140*/  DADD R2, R2, R12 ;  /* 0x0000000002027229 */ /* 0x010fd0000000000c */
[----:B-----5:R-:W-:-:S08]  /*2150*/  DADD R2, R2, R14 ;  /* 0x0000000002027229 */ /* 0x020fd0000000000e */
[----:B------:R-:W-:Y:S01]  /*2160*/  DADD R2, R2, R16 ;  /* 0x0000000002027229 */ /* 0x000fe20000000010 */
[----:B------:R-:W-:-:S07]  /*2170*/  IADD3 R6, P1, PT, R4, 0xa000, RZ ;  /* 0x0000a00004067810 */ /* 0x000fce0007f3e0ff */
[----:B------:R-:W-:Y:S01]  /*2180*/  DADD R2, R2, R18 ;  /* 0x0000000002027229 */ /* 0x000fe20000000012 */
[----:B-1----:R-:W-:Y:S02]  /*2190*/  IMAD.X R5, RZ, RZ, R5, P1 ;  /* 0x000000ffff057224 */ /* 0x002fe400008e0605 */
[----:B------:R-:W-:-:S05]  /*21a0*/  IMAD.MOV.U32 R4, RZ, RZ, R6 ;  /* 0x000000ffff047224 */ /* 0x000fca00078e0006 */
[----:B------:R-:W-:-:S11]  /*21b0*/  DADD R2, R2, R20 ;  /* 0x0000000002027229 */ /* 0x000fd60000000014 */
.L_x_213:
[----:B------:R-:W-:Y:S05]  /*21c0*/  BSYNC.RECONVERGENT B2 ;  /* 0x0000000000027941 */ /* 0x000fea0003800200 */
.L_x_212:
[----:B------:R-:W-:-:S13]  /*21d0*/  ISETP.LT.OR P0, PT, R38, R39, P0 ;  /* 0x000000272600720c */ /* 0x000fda0000701670 */
[----:B------:R-:W-:Y:S05]  /*21e0*/  @!P0 BRA `(.L_x_205) ;  /* 0x0000000000288947 */ /* 0x000fea0003800000 */
[----:B------:R-:W0:Y:S01]  /*21f0*/  LDC.64 R6, c[0x0][0x380] ;  /* 0x0000e000ff067b82 */ /* 0x000e220000000a00 */
[----:B------:R-:W2:Y:S04]  /*2200*/  LDG.E.64.CONSTANT R8, desc[UR6][R4.64] ;  /* 0x0000000604087981 */ /* 0x000ea8000c1e9b00 */
[----:B------:R-:W3:Y:S01]  /*2210*/  LDG.E.64.CONSTANT R10, desc[UR6][R4.64+0x1400] ;  /* 0x00140006040a7981 */ /* 0x000ee2000c1e9b00 */
[----:B0-----:R-:W-:-:S03]  /*2220*/  IMAD.WIDE.U32 R40, R40, 0x8, R6 ;  /* 0x0000000828287825 */ /* 0x001fc600078e0006 */
[----:B------:R-:W4:Y:S04]  /*2230*/  LDG.E.64.CONSTANT R6, desc[UR6][R4.64+-0x1400] ;  /* 0xffec000604067981 */ /* 0x000f28000c1e9b00 */
[----:B------:R-:W5:Y:S02]  /*2240*/  LDG.E.64.CONSTANT R40, desc[UR6][R40.64] ;  /* 0x0000000628287981 */ /* 0x000f64000c1e9b00 */
[----:B-----5:R-:W-:-:S08]  /*2250*/  DADD R2, R2, R40 ;  /* 0x0000000002027229 */ /* 0x020fd00000000028 */
[----:B----4-:R-:W-:-:S08]  /*2260*/  DADD R2, R2, R6 ;  /* 0x0000000002027229 */ /* 0x010fd00000000006 */
[----:B--2---:R-:W-:-:S08]  /*2270*/  DADD R2, R2, R8 ;  /* 0x0000000002027229 */ /* 0x004fd00000000008 */
[----:B---3--:R-:W-:-:S11]  /*2280*/  DADD R2, R2, R10 ;  /* 0x0000000002027229 */ /* 0x008fd6000000000a */
.L_x_205:
[----:B------:R-:W-:Y:S05]  /*2290*/  BSYNC.RECONVERGENT B1 ;  /* 0x0000000000017941 */ /* 0x000fea0003800200 */
.L_x_203:
        /* <DEDUP_REMOVED lines=21> */
[----:B------:R-:W-:-:S05]  /*23f0*/  @!P1 LOP3.LUT R6, R6, 0xf8, RZ, 0xc0, !PT ;  /* 0x000000f806069812 */ /* 0x000fca00078ec0ff */
        /* <DEDUP_REMOVED lines=20> */
[----:B------:R-:W1:Y:S01]  /*2540*/  S2UR UR5, SR_CgaCtaId ;  /* 0x00000000000579c3 */ /* 0x000e620000008800 */
[----:B------:R-:W-:Y:S02]  /*2550*/  UMOV UR4, 0x400 ;  /* 0x0000040000047882 */ /* 0x000fe40000000000 */
[----:B-1----:R-:W-:-:S09]  /*2560*/  ULEA UR4, UR5, UR4, 0x18 ;  /* 0x0000000405047291 */ /* 0x002fd2000f8ec0ff */
[----:B------:R-:W1:Y:S04]  /*2570*/  LDS.128 R8, [UR4+0x20] ;  /* 0x00002004ff087984 */ /* 0x000e680008000c00 */
[----:B------:R-:W2:Y:S04]  /*2580*/  LDS.128 R16, [UR4+0x30] ;  /* 0x00003004ff107984 */ /* 0x000ea80008000c00 */
[----:B0-----:R-:W0:Y:S01]  /*2590*/  LDS.128 R4, [UR4+0x40] ;  /* 0x00004004ff047984 */ /* 0x001e220008000c00 */
[----:B-1----:R-:W-:-:S03]  /*25a0*/  DADD R8, R12, R8 ;  /* 0x000000000c087229 */ /* 0x002fc60000000008 */
[----:B------:R-:W-:Y:S05]  /*25b0*/  LDS.128 R12, [UR4+0x60] ;  /* 0x00006004ff0c7984 */ /* 0x000fea0008000c00 */
[----:B------:R-:W-:Y:S02]  /*25c0*/  DADD R2, R8, R10 ;  /* 0x0000000008027229 */ /* 0x000fe4000000000a */
[----:B------:R-:W1:Y:S06]  /*25d0*/  LDS.128 R8, [UR4+0x50] ;  /* 0x00005004ff087984 */ /* 0x000e6c0008000c00 */
[----:B--2---:R-:W-:-:S08]  /*25e0*/  DADD R2, R2, R16 ;  /* 0x0000000002027229 */ /* 0x004fd00000000010 */
[----:B------:R-:W-:-:S08]  /*25f0*/  DADD R2, R2, R18 ;  /* 0x0000000002027229 */ /* 0x000fd00000000012 */
[----:B0-----:R-:W-:-:S08]  /*2600*/  DADD R2, R2, R4 ;  /* 0x0000000002027229 */ /* 0x001fd00000000004 */
[----:B------:R-:W-:Y:S01]  /*2610*/  DADD R2, R2, R6 ;  /* 0x0000000002027229 */ /* 0x000fe20000000006 */
[----:B------:R-:W0:Y:S07]  /*2620*/  LDS.128 R4, [UR4+0x70] ;  /* 0x00007004ff047984 */ /* 0x000e2e0008000c00 */
[----:B-1----:R-:W-:-:S08]  /*2630*/  DADD R2, R2, R8 ;  /* 0x0000000002027229 */ /* 0x002fd00000000008 */
[----:B------:R-:W-:Y:S01]  /*2640*/  DADD R2, R2, R10 ;  /* 0x0000000002027229 */ /* 0x000fe2000000000a */
[----:B------:R-:W1:Y:S07]  /*2650*/  LDS.128 R8, [UR4+0x80] ;  /* 0x00008004ff087984 */ /* 0x000e6e0008000c00 */
[----:B------:R-:W-:-:S08]  /*2660*/  DADD R2, R2, R12 ;  /* 0x0000000002027229 */ /* 0x000fd0000000000c */
[----:B------:R-:W-:Y:S01]  /*2670*/  DADD R2, R2, R14 ;  /* 0x0000000002027229 */ /* 0x000fe2000000000e */
[----:B------:R-:W2:Y:S07]  /*2680*/  LDS.128 R12, [UR4+0x90] ;  /* 0x00009004ff0c7984 */ /* 0x000eae0008000c00 */
[----:B0-----:R-:W-:-:S08]  /*2690*/  DADD R2, R2, R4 ;  /* 0x0000000002027229 */ /* 0x001fd00000000004 */
[----:B------:R-:W-:Y:S01]  /*26a0*/  DADD R2, R2, R6 ;  /* 0x0000000002027229 */ /* 0x000fe20000000006 */
[----:B------:R-:W0:Y:S07]  /*26b0*/  LDS.128 R4, [UR4+0xa0] ;  /* 0x0000a004ff047984 */ /* 0x000e2e0008000c00 */
[----:B-1----:R-:W-:Y:S01]  /*26c0*/  DADD R2, R2, R8 ;  /* 0x0000000002027229 */ /* 0x002fe20000000008 */
[----:B------:R-:W1:Y:S07]  /*26d0*/  LDS.64 R8, [UR4+0xb0] ;  /* 0x0000b004ff087984 */ /* 0x000e6e0008000a00 */
[----:B------:R-:W-:-:S08]  /*26e0*/  DADD R2, R2, R10 ;  /* 0x0000000002027229 */ /* 0x000fd0000000000a */
[----:B--2---:R-:W-:-:S08]  /*26f0*/  DADD R2, R2, R12 ;  /* 0x0000000002027229 */ /* 0x004fd0000000000c */
[----:B------:R-:W-:-:S08]  /*2700*/  DADD R2, R2, R14 ;  /* 0x0000000002027229 */ /* 0x000fd0000000000e */
[----:B0-----:R-:W-:-:S08]  /*2710*/  DADD R2, R2, R4 ;  /* 0x0000000002027229 */ /* 0x001fd00000000004 */
[----:B------:R-:W-:-:S08]  /*2720*/  DADD R2, R2, R6 ;  /* 0x0000000002027229 */ /* 0x000fd00000000006 */
[----:B-1----:R-:W-:-:S11]  /*2730*/  DADD R12, R2, R8 ;  /* 0x00000000020c7229 */ /* 0x002fd60000000008 */
.L_x_201:
[----:B------:R-:W-:Y:S05]  /*2740*/  BSYNC.RECONVERGENT B0 ;  /* 0x0000000000007941 */ /* 0x000fea0003800200 */
.L_x_186:
[----:B------:R-:W-:Y:S05]  /*2750*/  @P0 EXIT ;  /* 0x000000000000094d */ /* 0x000fea0003800000 */
[----:B------:R-:W1:Y:S01]  /*2760*/  LDCU.64 UR4, c[0x0][0x398] ;  /* 0x00007300ff0477ac */ /* 0x000e620008000a00 */
[----:B0-----:R-:W0:Y:S01]  /*2770*/  LDC.64 R2, c[0x0][0x388] ;  /* 0x0000e200ff027b82 */ /* 0x001e220000000a00 */
[----:B-1----:R-:W-:-:S07]  /*2780*/  DADD R12, R12, UR4 ;  /* 0x000000040c0c7e29 */ /* 0x002fce0008000000 */
[----:B0-----:R-:W-:Y:S01]  /*2790*/  STG.E.64 desc[UR6][R2.64], R12 ;  /* 0x0000000c02007986 */ /* 0x001fe2000c101b06 */
[----:B------:R-:W-:Y:S05]  /*27a0*/  EXIT ;  /* 0x000000000000794d */ /* 0x000fea0003800000 */
.L_x_214:
        /* <DEDUP_REMOVED lines=13> */
.L_x_388:


//--------------------- .text._ZN3cub18CUB_300001_SM_10006detail6reduce18DeviceReduceKernelINS2_10policy_hubIdjN4cuda3std3__44plusIdEEE10Policy1000EN6thrust24THRUST_300001_SM_1000_NS17counting_iteratorImNSD_11use_defaultESF_SF_EEjS9_dN32_GLOBAL__N__b1bba380_4_k_cu_main9IntegrandEEEvT0_PT3_T1_NS0_13GridEvenShareISM_EET2_T4_ --------------------------
	.section	.text._ZN3cub18CUB_300001_SM_10006detail6reduce18DeviceReduceKernelINS2_10policy_hubIdjN4cuda3std3__44plusIdEEE10Policy1000EN6thrust24THRUST_300001_SM_1000_NS17counting_iteratorImNSD_11use_defaultESF_SF_EEjS9_dN32_GLOBAL__N__b1bba380_4_k_cu_main9IntegrandEEEvT0_PT3_T1_NS0_13GridEvenShareISM_EET2_T4_,"ax",@progbits
	.align	128
.text._ZN3cub18CUB_300001_SM_10006detail6reduce18DeviceReduceKernelINS2_10policy_hubIdjN4cuda3std3__44plusIdEEE10Policy1000EN6thrust24THRUST_300001_SM_1000_NS17counting_iteratorImNSD_11use_defaultESF_SF_EEjS9_dN32_GLOBAL__N__b1bba380_4_k_cu_main9IntegrandEEEvT0_PT3_T1_NS0_13GridEvenShareISM_EET2_T4_:
        .type           _ZN3cub18CUB_300001_SM_10006detail6reduce18DeviceReduceKernelINS2_10policy_hubIdjN4cuda3std3__44plusIdEEE10Policy1000EN6thrust24THRUST_300001_SM_1000_NS17counting_iteratorImNSD_11use_defaultESF_SF_EEjS9_dN32_GLOBAL__N__b1bba380_4_k_cu_main9IntegrandEEEvT0_PT3_T1_NS0_13GridEvenShareISM_EET2_T4_,@function
        .size           _ZN3cub18CUB_300001_SM_10006detail6reduce18DeviceReduceKernelINS2_10policy_hubIdjN4cuda3std3__44plusIdEEE10Policy1000EN6thrust24THRUST_300001_SM_1000_NS17counting_iteratorImNSD_11use_defaultESF_SF_EEjS9_dN32_GLOBAL__N__b1bba380_4_k_cu_main9IntegrandEEEvT0_PT3_T1_NS0_13GridEvenShareISM_EET2_T4_,(.L_x_383 - _ZN3cub18CUB_300001_SM_10006detail6reduce18DeviceReduceKernelINS2_10policy_hubIdjN4cuda3std3__44plusIdEEE10Policy1000EN6thrust24THRUST_300001_SM_1000_NS17counting_iteratorImNSD_11use_defaultESF_SF_EEjS9_dN32_GLOBAL__N__b1bba380_4_k_cu_main9IntegrandEEEvT0_PT3_T1_NS0_13GridEvenShareISM_EET2_T4_)
        .other          _ZN3cub18CUB_300001_SM_10006detail6reduce18DeviceReduceKernelINS2_10policy_hubIdjN4cuda3std3__44plusIdEEE10Policy1000EN6thrust24THRUST_300001_SM_1000_NS17counting_iteratorImNSD_11use_defaultESF_SF_EEjS9_dN32_GLOBAL__N__b1bba380_4_k_cu_main9IntegrandEEEvT0_PT3_T1_NS0_13GridEvenShareISM_EET2_T4_,@"STO_CUDA_ENTRY STV_DEFAULT"
_ZN3cub18CUB_300001_SM_10006detail6reduce18DeviceReduceKernelINS2_10policy_hubIdjN4cuda3std3__44plusIdEEE10Policy1000EN6thrust24THRUST_300001_SM_1000_NS17counting_iteratorImNSD_11use_defaultESF_SF_EEjS9_dN32_GLOBAL__N__b1bba380_4_k_cu_main9IntegrandEEEvT0_PT3_T1_NS0_13GridEvenShareISM_EET2_T4_:
[----:B------:R-:W-:Y:S08]  /*0000*/  LDC R1, c[0x0][0x37c] ;  /* 0x0000df00ff017b82 */ /* 0x000ff00000000800 */
[----:B------:R-:W0:Y:S01]  /*0010*/  S2UR UR13, SR_CTAID.X ;  /* 0x00000000000d79c3 */ /* 0x000e220000002500 */
[----:B------:R-:W1:Y:S01]  /*0020*/  LDCU UR6, c[0x0][0x3a8] ;  /* 0x00007500ff0677ac */ /* 0x000e620008000800 */
[----:B------:R-:W-:Y:S01]  /*0030*/  BSSY.RECONVERGENT B0, `(.L_x_215) ;  /* 0x000046b000007945 */ /* 0x000fe20003800200 */
[----:B------:R-:W-:Y:S01]  /*0040*/  UMOV UR5, URZ ;  /* 0x000000ff00057c82 */ /* 0x000fe20008000000 */
[----:B------:R-:W-:Y:S01]  /*0050*/  UMOV UR16, 0x40100000 ;  /* 0x4010000000107882 */ /* 0x000fe20000000000 */
[----:B0-----:R-:W-:-:S04]  /*0060*/  UIMAD UR4, UR13, 0x1400, URZ ;  /* 0x000014000d0478a4 */ /* 0x001fc8000f8e02ff */
[----:B-1----:R-:W-:-:S06]  /*0070*/  UIADD3 UR6, UPT, UPT, -UR4, UR6, URZ ;  /* 0x0000000604067290 */ /* 0x002fcc000fffe1ff */
[----:B------:R-:W-:-:S05]  /*0080*/  IMAD.U32 R0, RZ, RZ, UR6 ;  /* 0x00000006ff007e24 */ /* 0x000fca000f8e00ff */
[----:B------:R-:W-:-:S13]  /*0090*/  ISETP.GT.U32.AND P0, PT, R0, 0x13ff, PT ;  /* 0x000013ff0000780c */ /* 0x000fda0003f04070 */
[----:B------:R-:W-:Y:S05]  /*00a0*/  @P0 BRA `(.L_x_216) ;  /* 0x0000001800940947 */ /* 0x000fea0003800000 */
[----:B------:R-:W0:Y:S01]  /*00b0*/  S2R R2, SR_TID.X ;  /* 0x0000000000027919 */ /* 0x000e220000002100 */
[----:B------:R-:W-:Y:S01]  /*00c0*/  BSSY.RECONVERGENT B2, `(.L_x_217) ;  /* 0x0000022000027945 */ /* 0x000fe20003800200 */
[----:B------:R-:W-:Y:S02]  /*00d0*/  CS2R R8, SRZ ;  /* 0x0000000000087805 */ /* 0x000fe4000001ff00 */
[----:B0-----:R-:W-:Y:S01]  /*00e0*/  ISETP.GE.U32.AND P0, PT, R2, UR6, PT ;  /* 0x0000000602007c0c */ /* 0x001fe2000bf06070 */
        /* <DEDUP_REMOVED lines=26> */
[----:B------:R-:W-:Y:S05]  /*0290*/  CALL.REL.NOINC `($__internal_2_$__cuda_sm20_div_rn_f64_full) ;  /* 0x0000004400347944 */ /* 0x000fea0003c00000 */
.L_x_220:
[----:B------:R-:W-:Y:S05]  /*02a0*/  BSYNC.RECONVERGENT B3 ;  /* 0x0000000000037941 */ /* 0x000fea0003800200 */
.L_x_219:
[----:B------:R-:W0:Y:S01]  /*02b0*/  LDCU.64 UR8, c[0x0][0x3c0] ;  /* 0x00007800ff0877ac */ /* 0x000e220008000a00 */
[----:B------:R-:W-:Y:S01]  /*02c0*/  VIADD R3, R2, 0x280 ;  /* 0x0000028002037836 */ /* 0x000fe20000000000 */
[----:B0-----:R-:W-:-:S11]  /*02d0*/  DMUL R8, R36, UR8 ;  /* 0x0000000824087c28 */ /* 0x001fd60008000000 */
.L_x_218:
[----:B------:R-:W-:Y:S05]  /*02e0*/  BSYNC.RECONVERGENT B2 ;  /* 0x0000000000027941 */ /* 0x000fea0003800200 */
.L_x_217:
[----:B------:R-:W-:Y:S01]  /*02f0*/  ISETP.GE.U32.AND P0, PT, R3, UR6, PT ;  /* 0x0000000603007c0c */ /* 0x000fe2000bf06070 */
[----:B------:R-:W0:Y:S01]  /*0300*/  LDCU.64 UR10, c[0x0][0x3c0] ;  /* 0x00007800ff0a77ac */ /* 0x000e220008000a00 */
[----:B------:R-:W-:Y:S01]  /*0310*/  BSSY.RECONVERGENT B2, `(.L_x_221) ;  /* 0x00000a1000027945 */ /* 0x000fe20003800200 */
[----:B------:R-:W1:Y:S01]  /*0320*/  LDCU.64 UR18, c[0x0][0x3c0] ;  /* 0x00007800ff1277ac */ /* 0x000e620008000a00 */
[----:B------:R-:W2:Y:S01]  /*0330*/  LDCU.64 UR8, c[0x0][0x380] ;  /* 0x00007000ff0877ac */ /* 0x000ea20008000a00 */
[----:B------:R-:W3:Y:S08]  /*0340*/  LDCU.64 UR14, c[0x0][0x380] ;  /* 0x00007000ff0e77ac */ /* 0x000ef00008000a00 */
[----:B------:R-:W-:Y:S05]  /*0350*/  @P0 BRA `(.L_x_222) ;  /* 0x0000000800700947 */ /* 0x000fea0003800000 */
[----:B------:R-:W4:Y:S01]  /*0360*/  LDCU UR7, c[0x0][0x3a8] ;  /* 0x00007500ff0777ac */ /* 0x000f220008000800 */
[----:B------:R-:W-:Y:S01]  /*0370*/  LOP3.LUT R4, RZ, R3, RZ, 0x33, !PT ;  /* 0x00000003ff047212 */ /* 0x000fe200078e33ff */
[----:B------:R-:W-:Y:S01]  /*0380*/  BSSY.RECONVERGENT B3, `(.L_x_223) ;  /* 0x0000029000037945 */ /* 0x000fe20003800200 */
[----:B----4-:R-:W-:-:S05]  /*0390*/  IMAD.U32 R5, RZ, RZ, UR7 ;  /* 0x00000007ff057e24 */ /* 0x010fca000f8e00ff */
[----:B------:R-:W-:-:S05]  /*03a0*/  IADD3 R4, PT, PT, R5, -UR4, R4 ;  /* 0x8000000405047c10 */ /* 0x000fca000fffe004 */
[----:B------:R-:W-:-:S05]  /*03b0*/  IMAD.HI.U32 R0, R4, -0x33333333, RZ ;  /* 0xcccccccd04007827 */ /* 0x000fca00078e00ff */
[----:B------:R-:W-:-:S04]  /*03c0*/  SHF.R.U32.HI R0, RZ, 0x9, R0 ;  /* 0x00000009ff007819 */ /* 0x000fc80000011600 */
[----:B------:R-:W-:-:S04]  /*03d0*/  LOP3.LUT R5, R0, 0x3, RZ, 0xc0, !PT ;  /* 0x0000000300057812 */ /* 0x000fc800078ec0ff */
[----:B------:R-:W-:-:S13]  /*03e0*/  ISETP.NE.AND P0, PT, R5, 0x3, PT ;  /* 0x000000030500780c */ /* 0x000fda0003f05270 */
[----:B------:R-:W-:Y:S05]  /*03f0*/  @!P0 BRA `(.L_x_224) ;  /* 0x0000000000848947 */ /* 0x000fea0003800000 */
[----:B------:R-:W-:Y:S02]  /*0400*/  VIADD R6, R0, 0x1 ;  /* 0x0000000100067836 */ /* 0x000fe40000000000 */
[----:B------:R-:W-:-:S03]  /*0410*/  VIADD R5, R3, UR4 ;  /* 0x0000000403057c36 */ /* 0x000fc60008000000 */
[----:B------:R-:W-:-:S05]  /*0420*/  LOP3.LUT R6, R6, 0x3, RZ, 0xc0, !PT ;  /* 0x0000000306067812 */ /* 0x000fca00078ec0ff */
[----:B------:R-:W-:-:S07]  /*0430*/  IMAD.MOV R6, RZ, RZ, -R6 ;  /* 0x000000ffff067224 */ /* 0x000fce00078e0a06 */
.L_x_227:
[----:B--2---:R-:W-:Y:S01]  /*0440*/  IADD3 R14, P0, PT, R5, UR8, RZ ;  /* 0x00000008050e7c10 */ /* 0x004fe2000ff1e0ff */
[----:B------:R-:W-:Y:S01]  /*0450*/  VIADD R6, R6, 0x1 ;  /* 0x0000000106067836 */ /* 0x000fe20000000000 */
[----:B------:R-:W-:Y:S03]  /*0460*/  BSSY.RECONVERGENT B4, `(.L_x_225) ;  /* 0x0000016000047945 */ /* 0x000fe60003800200 */
[----:B------:R-:W-:Y:S01]  /*0470*/  IMAD.X R15, RZ, RZ, UR9, P0 ;  /* 0x00000009ff0f7e24 */ /* 0x000fe200080e06ff */
[----:B------:R-:W-:-:S03]  /*0480*/  ISETP.NE.AND P1, PT, R6, RZ, PT ;  /* 0x000000ff0600720c */ /* 0x000fc60003f25270 */
        /* <DEDUP_REMOVED lines=18> */
[----:B-1-3--:R-:W-:Y:S05]  /*05b0*/  CALL.REL.NOINC `($__internal_2_$__cuda_sm20_div_rn_f64_full) ;  /* 0x00000040006c7944 */ /* 0x00afea0003c00000 */
.L_x_226:
[----:B-1-3--:R-:W-:Y:S05]  /*05c0*/  BSYNC.RECONVERGENT B4 ;  /* 0x0000000000047941 */ /* 0x00afea0003800200 */
.L_x_225:
[----:B------:R-:W-:Y:S01]  /*05d0*/  DFMA R8, R36, UR10, R8 ;  /* 0x0000000a24087c2b */ /* 0x000fe20008000008 */
[----:B------:R-:W-:Y:S02]  /*05e0*/  VIADD R3, R3, 0x280 ;  /* 0x0000028003037836 */ /* 0x000fe40000000000 */
[----:B------:R-:W-:Y:S01]  /*05f0*/  VIADD R5, R5, 0x280 ;  /* 0x0000028005057836 */ /* 0x000fe20000000000 */
[----:B------:R-:W-:Y:S07]  /*0600*/  @P1 BRA `(.L_x_227) ;  /* 0xfffffffc008c1947 */ /* 0x000fee000383ffff */
.L_x_224:
[----:B0123--:R-:W-:Y:S05]  /*0610*/  BSYNC.RECONVERGENT B3 ;  /* 0x0000000000037941 */ /* 0x00ffea0003800200 */
.L_x_223:
[----:B------:R-:W-:-:S13]  /*0620*/  ISETP.GE.U32.AND P0, PT, R4, 0x780, PT ;  /* 0x000007800400780c */ /* 0x000fda0003f06070 */
[----:B------:R-:W-:Y:S05]  /*0630*/  @!P0 BRA `(.L_x_222) ;  /* 0x0000000400b88947 */ /* 0x000fea0003800000 */
[C---:B------:R-:W-:Y:S02]  /*0640*/  VIADD R4, R3.reuse, 0x500 ;  /* 0x0000050003047836 */ /* 0x040fe40000000000 */
[----:B------:R-:W-:-:S07]  /*0650*/  VIADD R3, R3, UR4 ;  /* 0x0000000403037c36 */ /* 0x000fce0008000000 */
.L_x_236:
[----:B------:R-:W-:Y:S01]  /*0660*/  IADD3 R12, P0, PT, R3, UR14, RZ ;  /* 0x0000000e030c7c10 */ /* 0x000fe2000ff1e0ff */
[----:B------:R-:W-:Y:S04]  /*0670*/  BSSY.RECONVERGENT B3, `(.L_x_228) ;  /* 0x0000017000037945 */ /* 0x000fe80003800200 */
[----:B------:R-:W-:-:S04]  /*0680*/  IMAD.X R13, RZ, RZ, UR15, P0 ;  /* 0x0000000fff0d7e24 */ /* 0x000fc800080e06ff */
        /* <DEDUP_REMOVED lines=19> */
[----:B------:R-:W-:Y:S02]  /*07c0*/  IMAD.MOV.U32 R6, RZ, RZ, R36 ;  /* 0x000000ffff067224 */ /* 0x000fe400078e0024 */
[----:B------:R-:W-:-:S07]  /*07d0*/  IMAD.MOV.U32 R7, RZ, RZ, R37 ;  /* 0x000000ffff077224 */ /* 0x000fce00078e0025 */
.L_x_229:
[----:B------:R-:W-:Y:S05]  /*07e0*/  BSYNC.RECONVERGENT B3 ;  /* 0x0000000000037941 */ /* 0x000fea0003800200 */
.L_x_228:
[----:B------:R-:W-:Y:S01]  /*07f0*/  VIADD R14, R3, 0x280 ;  /* 0x00000280030e7836 */ /* 0x000fe20000000000 */
[----:B------:R-:W-:Y:S01]  /*0800*/  BSSY.RECONVERGENT B3, `(.L_x_230) ;  /* 0x0000017000037945 */ /* 0x000fe20003800200 */
[----:B------:R-:W-:-:S03]  /*0810*/  DFMA R8, R6, UR18, R8 ;  /* 0x0000001206087c2b */ /* 0x000fc60008000008 */
[----:B------:R-:W-:-:S05]  /*0820*/  IADD3 R14, P0, PT, R14, UR14, RZ ;  /* 0x0000000e0e0e7c10 */ /* 0x000fca000ff1e0ff */
        /* <DEDUP_REMOVED lines=20> */
.L_x_231:
[----:B------:R-:W-:Y:S05]  /*0970*/  BSYNC.RECONVERGENT B3 ;  /* 0x0000000000037941 */ /* 0x000fea0003800200 */
.L_x_230:
        /* <DEDUP_REMOVED lines=26> */
.L_x_233:
[----:B------:R-:W-:Y:S05]  /*0b20*/  BSYNC.RECONVERGENT B3 ;  /* 0x0000000000037941 */ /* 0x000fea0003800200 */
.L_x_232:
        /* <DEDUP_REMOVED lines=24> */
.L_x_235:
[----:B------:R-:W-:Y:S05]  /*0cb0*/  BSYNC.RECONVERGENT B3 ;  /* 0x0000000000037941 */ /* 0x000fea0003800200 */
.L_x_234:
[C---:B------:R-:W-:Y:S01]  /*0cc0*/  VIADD R0, R4.reuse, 0x500 ;  /* 0x0000050004007836 */ /* 0x040fe20000000000 */
[----:B------:R-:W-:Y:S01]  /*0cd0*/  DFMA R8, R36, UR18, R8 ;  /* 0x0000001224087c2b */ /* 0x000fe20008000008 */
[----:B------:R-:W-:Y:S02]  /*0ce0*/  VIADD R4, R4, 0xa00 ;  /* 0x00000a0004047836 */ /* 0x000fe40000000000 */
[----:B------:R-:W-:Y:S01]  /*0cf0*/  VIADD R3, R3, 0xa00 ;  /* 0x00000a0003037836 */ /* 0x000fe20000000000 */
[----:B------:R-:W-:-:S13]  /*0d00*/  ISETP.GE.AND P0, PT, R0, UR6, PT ;  /* 0x0000000600007c0c */ /* 0x000fda000bf06270 */
[----:B------:R-:W-:Y:S05]  /*0d10*/  @!P0 BRA `(.L_x_236) ;  /* 0xfffffff800508947 */ /* 0x000fea000383ffff */
.L_x_222:
[----:B0123--:R-:W-:Y:S05]  /*0d20*/  BSYNC.RECONVERGENT B2 ;  /* 0x0000000000027941 */ /* 0x00ffea0003800200 */
.L_x_221:
[----:B------:R-:W-:-:S05]  /*0d30*/  IMAD.U32 R0, RZ, RZ, UR6 ;  /* 0x00000006ff007e24 */ /* 0x000fca000f8e00ff */
[----:B------:R-:W-:-:S13]  /*0d40*/  ISETP.GE.U32.AND P0, PT, R0, 0x280, PT ;  /* 0x000002800000780c */ /* 0x000fda0003f06070 */
        /* <DEDUP_REMOVED lines=47> */
[----:B------:R-:W2:Y:S04]  /*1040*/  LDS.128 R16, [UR4+0x30] ;  /* 0x00003004ff107984 */ /* 0x000ea80008000c00 */
[----:B-1----:R-:W1:Y:S01]  /*1050*/  LDS.128 R4, [UR4+0x40] ;  /* 0x00004004ff047984 */ /* 0x002e620008000c00 */
[----:B0-----:R-:W-:-:S03]  /*1060*/  DADD R12, R8, R12 ;  /* 0x00000000080c7229 */ /* 0x001fc6000000000c */
[----:B------:R-:W0:Y:S05]  /*1070*/  LDS.128 R8, [UR4+0x50] ;  /* 0x00005004ff087984 */ /* 0x000e2a0008000c00 */
[----:B------:R-:W-:-:S08]  /*1080*/  DADD R12, R12, R14 ;  /* 0x000000000c0c7229 */ /* 0x000fd0000000000e */
[----:B--2---:R-:W-:-:S08]  /*1090*/  DADD R12, R12, R16 ;  /* 0x000000000c0c7229 */ /* 0x004fd00000000010 */
[----:B------:R-:W-:Y:S02]  /*10a0*/  DADD R18, R12, R18 ;  /* 0x000000000c127229 */ /* 0x000fe40000000012 */
[----:B------:R-:W2:Y:S06]  /*10b0*/  LDS.128 R12, [UR4+0x60] ;  /* 0x00006004ff0c7984 */ /* 0x000eac0008000c00 */
[----:B-1----:R-:W-:-:S08]  /*10c0*/  DADD R4, R18, R4 ;  /* 0x0000000012047229 */ /* 0x002fd00000000004 */
[----:B------:R-:W-:Y:S02]  /*10d0*/  DADD R2, R4, R6 ;  /* 0x0000000004027229 */ /* 0x000fe40000000006 */
[----:B------:R-:W1:Y:S06]  /*10e0*/  LDS.128 R4, [UR4+0x70] ;  /* 0x00007004ff047984 */ /* 0x000e6c0008000c00 */
[----:B0-----:R-:W-:-:S08]  /*10f0*/  DADD R2, R2, R8 ;  /* 0x0000000002027229 */ /* 0x001fd00000000008 */
[----:B------:R-:W-:Y:S01]  /*1100*/  DADD R2, R2, R10 ;  /* 0x0000000002027229 */ /* 0x000fe2000000000a */
[----:B------:R-:W0:Y:S07]  /*1110*/  LDS.128 R8, [UR4+0x80] ;  /* 0x00008004ff087984 */ /* 0x000e2e0008000c00 */
[----:B--2---:R-:W-:-:S08]  /*1120*/  DADD R2, R2, R12 ;  /* 0x0000000002027229 */ /* 0x004fd0000000000c */
        /* <DEDUP_REMOVED lines=14> */
.L_x_237:
[----:B------:R-:W-:Y:S01]  /*1210*/  LOP3.LUT R0, R2, 0x3e0, RZ, 0xc0, !PT ;  /* 0x000003e002007812 */ /* 0x000fe200078ec0ff */
[----:B------:R-:W0:Y:S04]  /*1220*/  S2R R12, SR_LANEID ;  /* 0x00000000000c7919 */ /* 0x000e280000000000 */
[----:B------:R-:W-:Y:S01]  /*1230*/  VIADD R3, R0, 0x20 ;  /* 0x0000002000037836 */ /* 0x000fe20000000000 */
[----:B------:R-:W-:-:S04]  /*1240*/  LOP3.LUT R0, RZ, R0, RZ, 0x33, !PT ;  /* 0x00000000ff007212 */ /* 0x000fc800078e33ff */
[----:B------:R-:W-:Y:S01]  /*1250*/  ISETP.GT.U32.AND P0, PT, R3, UR6, PT ;  /* 0x0000000603007c0c */ /* 0x000fe2000bf04070 */
[----:B------:R-:W-:-:S05]  /*1260*/  VIADD R0, R0, UR6 ;  /* 0x0000000600007c36 */ /* 0x000fca0008000000 */
        /* <DEDUP_REMOVED lines=8> */
[----:B------:R-:W-:Y:S01]  /*12f0*/  FSEL R7, R5, R9, !P0 ;  /* 0x0000000905077208 */ /* 0x000fe20004000000 */
        /* <DEDUP_REMOVED lines=22> */
[----:B------:R-:W-:Y:S01]  /*1460*/  @!P1 MOV R7, 0x400 ;  /* 0x0000040000079802 */ /* 0x000fe20000000f00 */
[----:B------:R-:W-:Y:S01]  /*1470*/  SHFL.DOWN PT, R4, R10, 0x10, R3 ;  /* 0x0a0000000a047989 */ /* 0x000fe200000e0003 */
[----:B------:R-:W-:Y:S02]  /*1480*/  ISETP.GT.AND P0, PT, R0, R3, PT ;  /* 0x000000030000720c */ /* 0x000fe40003f04270 */
        /* <DEDUP_REMOVED lines=14> */
[----:B------:R-:W-:-:S05]  /*1570*/  IMAD.U32 R0, RZ, RZ, UR6 ;  /* 0x00000006ff007e24 */ /* 0x000fca000f8e00ff */
[----:B------:R-:W-:Y:S01]  /*1580*/  ISETP.GT.U32.AND P1, PT, R0, 0x20, PT ;  /* 0x000000200000780c */ /* 0x000fe20003f24070 */
[----:B-1----:R-:W-:-:S09]  /*1590*/  ULEA UR4, UR5, UR4, 0x18 ;  /* 0x0000000405047291 */ /* 0x002fd2000f8ec0ff */
[----:B------:R-:W1:Y:S04]  /*15a0*/  LDS.128 R12, [UR4+0x20] ;  /* 0x00002004ff0c7984 */ /* 0x000e680008000c00 */
[----:B0-----:R-:W0:Y:S01]  /*15b0*/  LDS.128 R4, [UR4+0x30] ;  /* 0x00003004ff047984 */ /* 0x001e220008000c00 */
[----:B-1----:R-:W-:-:S10]  /*15c0*/  DADD R12, R8, R12 ;  /* 0x00000000080c7229 */ /* 0x002fd4000000000c */
[----:B------:R-:W-:Y:S02]  /*15d0*/  FSEL R2, R12, R8, P1 ;  /* 0x000000080c027208 */ /* 0x000fe40000800000 */
[----:B------:R-:W-:Y:S02]  /*15e0*/  FSEL R3, R13, R9, P1 ;  /* 0x000000090d037208 */ /* 0x000fe40000800000 */
[----:B------:R-:W-:Y:S01]  /*15f0*/  ISETP.GT.U32.AND P1, PT, R0, 0x40, PT ;  /* 0x000000400000780c */ /* 0x000fe20003f24070 */
[----:B------:R-:W1:Y:S03]  /*1600*/  LDS.128 R8, [UR4+0x40] ;  /* 0x00004004ff087984 */ /* 0x000e660008000c00 */
[----:B------:R-:W-:-:S10]  /*1610*/  DADD R14, R2, R14 ;  /* 0x00000000020e7229 */ /* 0x000fd4000000000e */
[----:B------:R-:W-:Y:S02]  /*1620*/  FSEL R2, R14, R2, P1 ;  /* 0x000000020e027208 */ /* 0x000fe40000800000 */
[----:B------:R-:W-:Y:S02]  /*1630*/  FSEL R3, R15, R3, P1 ;  /* 0x000000030f037208 */ /* 0x000fe40000800000 */
[----:B------:R-:W-:-:S04]  /*1640*/  ISETP.GT.U32.AND P1, PT, R0, 0x60, PT ;  /* 0x000000600000780c */ /* 0x000fc80003f24070 */
[----:B0-----:R-:W-:-:S10]  /*1650*/  DADD R4, R4, R2 ;  /* 0x0000000004047229 */ /* 0x001fd40000000002 */
[----:B------:R-:W-:Y:S02]  /*1660*/  FSEL R2, R4, R2, P1 ;  /* 0x0000000204027208 */ /* 0x000fe40000800000 */
[----:B------:R-:W-:Y:S02]  /*1670*/  FSEL R3, R5, R3, P1 ;  /* 0x0000000305037208 */ /* 0x000fe40000800000 */
[----:B------:R-:W-:-:S04]  /*1680*/  ISETP.GT.U32.AND P1, PT, R0, 0x80, PT ;  /* 0x000000800000780c */ /* 0x000fc80003f24070 */
[----:B------:R-:W-:-:S10]  /*1690*/  DADD R6, R2, R6 ;  /* 0x0000000002067229 */ /* 0x000fd40000000006 */
[----:B------:R-:W-:Y:S02]  /*16a0*/  FSEL R2, R6, R2, P1 ;  /* 0x0000000206027208 */ /* 0x000fe40000800000 */
[----:B------:R-:W-:Y:S02]  /*16b0*/  FSEL R3, R7, R3, P1 ;  /* 0x0000000307037208 */ /* 0x000fe40000800000 */
[----:B------:R-:W0:Y:S01]  /*16c0*/  LDS.128 R4, [UR4+0x50] ;  /* 0x00005004ff047984 */ /* 0x000e220008000c00 */
[----:B------:R-:W-:-:S03]  /*16d0*/  ISETP.GT.U32.AND P1, PT, R0, 0xa0, PT ;  /* 0x000000a00000780c */ /* 0x000fc60003f24070 */
[----:B-1----:R-:W-:-:S10]  /*16e0*/  DADD R8, R8, R2 ;  /* 0x0000000008087229 */ /* 0x002fd40000000002 */
[----:B------:R-:W-:Y:S02]  /*16f0*/  FSEL R2, R8, R2, P1 ;  /* 0x0000000208027208 */ /* 0x000fe40000800000 */
[----:B------:R-:W-:Y:S02]  /*1700*/  FSEL R3, R9, R3, P1 ;  /* 0x0000000309037208 */ /* 0x000fe40000800000 */
[----:B------:R-:W-:-:S04]  /*1710*/  ISETP.GT.U32.AND P1, PT, R0, 0xc0, PT ;  /* 0x000000c00000780c */ /* 0x000fc80003f24070 */
[----:B------:R-:W-:-:S10]  /*1720*/  DADD R10, R2, R10 ;  /* 0x00000000020a7229 */ /* 0x000fd4000000000a */
[----:B------:R-:W-:Y:S02]  /*1730*/  FSEL R2, R10, R2, P1 ;  /* 0x000000020a027208 */ /* 0x000fe40000800000 */
[----:B------:R-:W-:Y:S02]  /*1740*/  FSEL R3, R11, R3, P1 ;  /* 0x000000030b037208 */ /* 0x000fe40000800000 */
[----:B------:R-:W1:Y:S01]  /*1750*/  LDS.128 R8, [UR4+0x60] ;  /* 0x00006004ff087984 */ /* 0x000e620008000c00 */
[----:B------:R-:W-:-:S03]  /*1760*/  ISETP.GT.U32.AND P1, PT, R0, 0xe0, PT ;  /* 0x000000e00000780c */ /* 0x000fc60003f24070 */
        /* <DEDUP_REMOVED lines=43> */
[----:B------:R-:W0:Y:S01]  /*1a20*/  LDS.64 R2, [UR4+0xb0] ;  /* 0x0000b004ff027984 */ /* 0x000e220008000a00 */
        /* <DEDUP_REMOVED lines=8> */
[----:B------:R-:W-:-:S04]  /*1ab0*/  ISETP.GT.U32.AND P1, PT, R0, 0x260, PT ;  /* 0x000002600000780c */ /* 0x000fc80003f24070 */
[----:B0-----:R-:W-:-:S10]  /*1ac0*/  DADD R2, R2, R4 ;  /* 0x0000000002027229 */ /* 0x001fd40000000004 */
[----:B------:R-:W-:Y:S02]  /*1ad0*/  FSEL R8, R2, R4, P1 ;  /* 0x0000000402087208 */ /* 0x000fe40000800000 */
[----:B------:R-:W-:Y:S01]  /*1ae0*/  FSEL R9, R3, R5, P1 ;  /* 0x0000000503097208 */ /* 0x000fe20000800000 */
[----:B------:R-:W-:Y:S06]  /*1af0*/  BRA `(.L_x_238) ;  /* 0x0000002800f87947 */ /* 0x000fec0003800000 */
.L_x_216:
[----:B------:R-:W0:Y:S01]  /*1b00*/  S2R R17, SR_TID.X ;  /* 0x0000000000117919 */ /* 0x000e220000002100 */
[----:B------:R-:W1:Y:S01]  /*1b10*/  LDCU.64 UR8, c[0x0][0x380] ;  /* 0x00007000ff0877ac */ /* 0x000e620008000a00 */
[----:B------:R-:W-:Y:S01]  /*1b20*/  BSSY.RECONVERGENT B2, `(.L_x_239) ;  /* 0x000001a000027945 */ /* 0x000fe20003800200 */
[----:B-1----:R-:W-:-:S05]  /*1b30*/  IMAD.U32 R6, RZ, RZ, UR8 ;  /* 0x00000008ff067e24 */ /* 0x002fca000f8e00ff */
[----:B0-----:R-:W-:-:S04]  /*1b40*/  IADD3 R6, P0, P1, R17, UR4, R6 ;  /* 0x0000000411067c10 */ /* 0x001fc8000f91e006 */
[----:B------:R-:W-:Y:S01]  /*1b50*/  IADD3.X R7, PT, PT, RZ, UR9, RZ, P0, P1 ;  /* 0x00000009ff077c10 */ /* 0x000fe200087e24ff */
        /* <DEDUP_REMOVED lines=22> */
.L_x_240:
[----:B------:R-:W-:Y:S05]  /*1cc0*/  BSYNC.RECONVERGENT B2 ;  /* 0x0000000000027941 */ /* 0x000fea0003800200 */
.L_x_239:
        /* <DEDUP_REMOVED lines=23> */
.L_x_242:
[----:B------:R-:W-:Y:S05]  /*1e40*/  BSYNC.RECONVERGENT B2 ;  /* 0x0000000000027941 */ /* 0x000fea0003800200 */
.L_x_241:
[----:B------:R-:W-:Y:S01]  /*1e50*/  IADD3 R8, P0, PT, R6, 0x500, RZ ;  /* 0x0000050006087810 */ /* 0x000fe20007f1e0ff */
[----:B------:R-:W0:Y:S01]  /*1e60*/  LDCU.64 UR8, c[0x0][0x3c0] ;  /* 0x00007800ff0877ac */ /* 0x000e220008000a00 */
[----:B------:R-:W-:Y:S03]  /*1e70*/  BSSY.RECONVERGENT B2, `(.L_x_243) ;  /* 0x0000018000027945 */ /* 0x000fe60003800200 */
[----:B------:R-:W-:-:S04]  /*1e80*/  IMAD.X R9, RZ, RZ, R7, P0 ;  /* 0x000000ffff097224 */ /* 0x000fc800000e0607 */
[----:B------:R0:W1:Y:S02]  /*1e90*/  I2F.F64.U64 R2, R8 ;  /* 0x0000000800027312 */ /* 0x0000640000301800 */
        /* <DEDUP_REMOVED lines=21> */
.L_x_244:
[----:B------:R-:W-:Y:S05]  /*1ff0*/  BSYNC.RECONVERGENT B2 ;  /* 0x0000000000027941 */ /* 0x000fea0003800200 */
.L_x_243:
        /* <DEDUP_REMOVED lines=25> */
.L_x_246:
[----:B------:R-:W-:Y:S05]  /*2190*/  BSYNC.RECONVERGENT B2 ;  /* 0x0000000000027941 */ /* 0x000fea0003800200 */
.L_x_245:
        /* <DEDUP_REMOVED lines=25> */
.L_x_248:
[----:B------:R-:W-:Y:S05]  /*2330*/  BSYNC.RECONVERGENT B2 ;  /* 0x0000000000027941 */ /* 0x000fea0003800200 */
.L_x_247:
        /* <DEDUP_REMOVED lines=25> */
.L_x_250:
[----:B------:R-:W-:Y:S05]  /*24d0*/  BSYNC.RECONVERGENT B2 ;  /* 0x0000000000027941 */ /* 0x000fea0003800200 */
.L_x_249:
        /* <DEDUP_REMOVED lines=25> */
.L_x_252:
[----:B------:R-:W-:Y:S05]  /*2670*/  BSYNC.RECONVERGENT B2 ;  /* 0x0000000000027941 */ /* 0x000fea0003800200 */
.L_x_251:
[----:B------:R-:W-:Y:S01]  /*2680*/  IADD3 R20, P0, PT, R6, 0x1180, RZ ;  /* 0x0000118006147810 */ /* 0x000fe20007f1e0ff */
[----:B------:R-:W0:Y:S01]  /*2690*/  LDCU.64 UR8, c[0x0][0x3c0] ;  /* 0x00007800ff0877ac */ /* 0x000e220008000a00 */
[----:B------:R-:W-:Y:S03]  /*26a0*/  BSSY.RECONVERGENT B2, `(.L_x_253) ;  /* 0x0000017000027945 */ /* 0x000fe60003800200 */
[----:B------:R-:W-:-:S04]  /*26b0*/  IMAD.X R21, RZ, RZ, R7, P0 ;  /* 0x000000ffff157224 */ /* 0x000fc800000e0607 */
[----:B------:R-:W1:Y:S02]  /*26c0*/  I2F.F64.U64 R6, R20 ;  /* 0x0000001400067312 */ /* 0x000e640000301800 */
[----:B-1----:R-:W-:-:S08]  /*26d0*/  DADD R6, R6, 0.5 ;  /* 0x3fe0000006067429 */ /* 0x002fd00000000000 */
[----:B0-----:R-:W-:Y:S01]  /*26e0*/  DMUL R6, R6, UR8 ;  /* 0x0000000806067c28 */ /* 0x001fe20008000000 */
[----:B------:R-:W0:Y:S07]  /*26f0*/  LDCU UR8, c[0x0][0x3ac] ;  /* 0x00007580ff0877ac */ /* 0x000e2e0008000800 */
[----:B------:R-:W-:Y:S01]  /*2700*/  DFMA R24, R6, R6, 1 ;  /* 0x3ff000000618742b */ /* 0x000fe20000000006 */
[----:B------:R-:W-:-:S05]  /*2710*/  IMAD.MOV.U32 R6, RZ, RZ, 0x1 ;  /* 0x00000001ff067424 */ /* 0x000fca00078e00ff */
[----:B------:R-:W1:Y:S01]  /*2720*/  MUFU.RCP64H R7, R25 ;  /* 0x0000001900077308 */ /* 0x000e620000001800 */
[----:B0-----:R-:W-:Y:S01]  /*2730*/  UIMAD UR8, UR8, 0x1400, URZ ;  /* 0x00001400080878a4 */ /* 0x001fe2000f8e02ff */
        /* <DEDUP_REMOVED lines=13> */
.L_x_254:
[----:B------:R-:W-:Y:S05]  /*2810*/  BSYNC.RECONVERGENT B2 ;  /* 0x0000000000027941 */ /* 0x000fea0003800200 */
.L_x_253:
[----:B------:R-:W0:Y:S01]  /*2820*/  LDCU.64 UR10, c[0x0][0x3c0] ;  /* 0x00007800ff0a77ac */ /* 0x000e220008000a00 */
[----:B------:R-:W-:-:S05]  /*2830*/  IMAD.U32 R0, RZ, RZ, UR8 ;  /* 0x00000008ff007e24 */ /* 0x000fca000f8e00ff */
[----:B------:R-:W-:Y:S01]  /*2840*/  ISETP.LE.U32.AND P0, PT, R0, UR6, PT ;  /* 0x0000000600007c0c */ /* 0x000fe2000bf03070 */
[----:B0-----:R-:W-:-:S08]  /*2850*/  DFMA R8, R32, UR10, R8 ;  /* 0x0000000a20087c2b */ /* 0x001fd00008000008 */
[----:B------:R-:W-:-:S08]  /*2860*/  DFMA R8, R14, UR10, R8 ;  /* 0x0000000a0e087c2b */ /* 0x000fd00008000008 */
[----:B------:R-:W-:-:S08]  /*2870*/  DFMA R8, R12, UR10, R8 ;  /* 0x0000000a0c087c2b */ /* 0x000fd00008000008 */
[----:B------:R-:W-:-:S08]  /*2880*/  DFMA R8, R10, UR10, R8 ;  /* 0x0000000a0a087c2b */ /* 0x000fd00008000008 */
[----:B------:R-:W-:-:S08]  /*2890*/  DFMA R8, R2, UR10, R8 ;  /* 0x0000000a02087c2b */ /* 0x000fd00008000008 */
[----:B------:R-:W-:-:S08]  /*28a0*/  DFMA R8, R4, UR10, R8 ;  /* 0x0000000a04087c2b */ /* 0x000fd00008000008 */
[----:B------:R-:W-:Y:S01]  /*28b0*/  DFMA R34, R36, UR10, R8 ;  /* 0x0000000a24227c2b */ /* 0x000fe20008000008 */
[----:B------:R-:W-:Y:S10]  /*28c0*/  @!P0 BRA `(.L_x_255) ;  /* 0x00000018005c8947 */ /* 0x000ff40003800000 */
[----:B------:R-:W0:Y:S01]  /*28d0*/  LDCU.64 UR10, c[0x0][0x3a8] ;  /* 0x00007500ff0a77ac */ /* 0x000e220008000a00 */
[----:B------:R-:W-:Y:S01]  /*28e0*/  LOP3.LUT R21, RZ, R17, RZ, 0x33, !PT ;  /* 0x00000011ff157212 */ /* 0x000fe200078e33ff */
[----:B------:R-:W1:Y:S01]  /*28f0*/  LDCU.64 UR20, c[0x0][0x3c0] ;  /* 0x00007800ff1477ac */ /* 0x000e620008000a00 */
[----:B------:R-:W2:Y:S01]  /*2900*/  LDCU UR12, c[0x0][0x3a8] ;  /* 0x00007500ff0c77ac */ /* 0x000ea20008000800 */
[----:B------:R-:W3:Y:S01]  /*2910*/  LDCU.64 UR18, c[0x0][0x380] ;  /* 0x00007000ff1277ac */ /* 0x000ee20008000a00 */
[----:B0-----:R-:W-:Y:S01]  /*2920*/  UIADD3 UR9, UPT, UPT, UR13, UR11, URZ ;  /* 0x0000000b0d097290 */ /* 0x001fe2000fffe0ff */
[----:B------:R-:W-:Y:S01]  /*2930*/  IMAD.U32 R38, RZ, RZ, UR10 ;  /* 0x0000000aff267e24 */ /* 0x000fe2000f8e00ff */
[----:B------:R-:W-:Y:S02]  /*2940*/  UIADD3 UR11, UPT, UPT, UR10, -0x1400, URZ ;  /* 0xffffec000a0b7890 */ /* 0x000fe4000fffe0ff */
[----:B------:R-:W-:Y:S02]  /*2950*/  UIMAD UR7, UR9, 0x1400, URZ ;  /* 0x00001400090778a4 */ /* 0x000fe4000f8e02ff */
[----:B------:R-:W-:Y:S01]  /*2960*/  IMAD.U32 R0, RZ, RZ, UR9 ;  /* 0x00000009ff007e24 */ /* 0x000fe2000f8e00ff */
[----:B------:R-:W-:Y:S01]  /*2970*/  IADD3 R38, PT, PT, R38, -UR8, R21 ;  /* 0x8000000826267c10 */ /* 0x000fe2000fffe015 */
[----:B------:R-:W-:-:S02]  /*2980*/  UISETP.GT.U32.AND UP0, UPT, UR7, UR11, UPT ;  /* 0x0000000b0700728c */ /* 0x000fc4000bf04070 */
[----:B------:R-:W-:Y:S01]  /*2990*/  IMAD R39, R0, 0x1400, R17 ;  /* 0x0000140000277824 */ /* 0x000fe200078e0211 */
[----:B------:R-:W-:Y:S01]  /*29a0*/  UIADD3 UR14, UPT, UPT, UR7, 0x280, URZ ;  /* 0x00000280070e7890 */ /* 0x000fe2000fffe0ff */
[----:B------:R-:W-:Y:S01]  /*29b0*/  VIADD R38, R38, -UR4 ;  /* 0x8000000426267c36 */ /* 0x000fe20008000000 */
[----:B------:R-:W-:-:S04]  /*29c0*/  UMOV UR4, URZ ;  /* 0x000000ff00047c82 */ /* 0x000fc80008000000 */
[----:B-123--:R-:W-:Y:S06]  /*29d0*/  BRA.U UP0, `(.L_x_256) ;  /* 0x0000000d00687547 */ /* 0x00efec000b800000 */
.L_x_273:
[----:B------:R-:W-:Y:S01]  /*29e0*/  IMAD.U32 R32, RZ, RZ, UR18 ;  /* 0x00000012ff207e24 */ /* 0x000fe2000f8e00ff */
[----:B------:R-:W-:Y:S04]  /*29f0*/  BSSY.RECONVERGENT B2, `(.L_x_257) ;  /* 0x0000018000027945 */ /* 0x000fe80003800200 */
[----:B------:R-:W-:-:S04]  /*2a00*/  IADD3 R32, P0, P1, R17, UR7, R32 ;  /* 0x0000000711207c10 */ /* 0x000fc8000f91e020 */
[----:B------:R-:W-:-:S04]  /*2a10*/  IADD3.X R33, PT, PT, RZ, UR19, RZ, P0, P1 ;  /* 0x00000013ff217c10 */ /* 0x000fc800087e24ff */
        /* <DEDUP_REMOVED lines=21> */
.L_x_258:
[----:B------:R-:W-:Y:S05]  /*2b70*/  BSYNC.RECONVERGENT B2 ;  /* 0x0000000000027941 */ /* 0x000fea0003800200 */
.L_x_257:
        /* <DEDUP_REMOVED lines=24> */
.L_x_260:
[----:B------:R-:W-:Y:S05]  /*2d00*/  BSYNC.RECONVERGENT B2 ;  /* 0x0000000000027941 */ /* 0x000fea0003800200 */
.L_x_259:
        /* <DEDUP_REMOVED lines=24> */
.L_x_262:
[----:B------:R-:W-:Y:S05]  /*2e90*/  BSYNC.RECONVERGENT B2 ;  /* 0x0000000000027941 */ /* 0x000fea0003800200 */
.L_x_261:
        /* <DEDUP_REMOVED lines=24> */
.L_x_264:
[----:B------:R-:W-:Y:S05]  /*3020*/  BSYNC.RECONVERGENT B2 ;  /* 0x0000000000027941 */ /* 0x000fea0003800200 */
.L_x_263:
        /* <DEDUP_REMOVED lines=24> */
.L_x_266:
[----:B------:R-:W-:Y:S05]  /*31b0*/  BSYNC.RECONVERGENT B2 ;  /* 0x0000000000027941 */ /* 0x000fea0003800200 */
.L_x_265:
        /* <DEDUP_REMOVED lines=24> */
.L_x_268:
[----:B------:R-:W-:Y:S05]  /*3340*/  BSYNC.RECONVERGENT B2 ;  /* 0x0000000000027941 */ /* 0x000fea0003800200 */
.L_x_267:
        /* <DEDUP_REMOVED lines=24> */
.L_x_270:
[----:B------:R-:W-:Y:S05]  /*34d0*/  BSYNC.RECONVERGENT B2 ;  /* 0x0000000000027941 */ /* 0x000fea0003800200 */
.L_x_269:
        /* <DEDUP_REMOVED lines=22> */
.L_x_272:
[----:B------:R-:W-:Y:S05]  /*3640*/  BSYNC.RECONVERGENT B2 ;  /* 0x0000000000027941 */ /* 0x000fea0003800200 */
.L_x_271:
[----:B------:R-:W-:Y:S01]  /*3650*/  DFMA R14, R14, UR20, R34 ;  /* 0x000000140e0e7c2b */ /* 0x000fe20008000022 */
[----:B------:R-:W-:Y:S02]  /*3660*/  UMOV UR10, UR12 ;  /* 0x0000000c000a7c82 */ /* 0x000fe40008000000 */
[----:B------:R-:W-:-:S04]  /*3670*/  UIADD3 UR15, UPT, UPT, -UR7, UR10, URZ ;  /* 0x0000000a070f7290 */ /* 0x000fc8000fffe1ff */
[----:B------:R-:W-:Y:S01]  /*3680*/  UISETP.GE.U32.AND UP0, UPT, UR15, UR8, UPT ;  /* 0x000000080f00728c */ /* 0x000fe2000bf06070 */
[----:B------:R-:W-:-:S08]  /*3690*/  DFMA R14, R12, UR20, R14 ;  /* 0x000000140c0e7c2b */ /* 0x000fd0000800000e */
[----:B------:R-:W-:-:S08]  /*36a0*/  DFMA R14, R10, UR20, R14 ;  /* 0x000000140a0e7c2b */ /* 0x000fd0000800000e */
[----:B------:R-:W-:-:S08]  /*36b0*/  DFMA R14, R8, UR20, R14 ;  /* 0x00000014080e7c2b */ /* 0x000fd0000800000e */
[----:B------:R-:W-:-:S08]  /*36c0*/  DFMA R14, R6, UR20, R14 ;  /* 0x00000014060e7c2b */ /* 0x000fd0000800000e */
[----:B------:R-:W-:-:S08]  /*36d0*/  DFMA R14, R4, UR20, R14 ;  /* 0x00000014040e7c2b */ /* 0x000fd0000800000e */
[----:B------:R-:W-:-:S08]  /*36e0*/  DFMA R14, R2, UR20, R14 ;  /* 0x00000014020e7c2b */ /* 0x000fd0000800000e */
[----:B------:R-:W-:Y:S01]  /*36f0*/  DFMA R34, R36, UR20, R14 ;  /* 0x0000001424227c2b */ /* 0x000fe2000800000e */
[----:B------:R-:W-:Y:S10]  /*3700*/  BRA.U !UP0, `(.L_x_255) ;  /* 0x0000000908cc7547 */ /* 0x000ff4000b800000 */
[----:B------:R-:W-:Y:S02]  /*3710*/  UIADD3 UR7, UPT, UPT, UR7, UR8, URZ ;  /* 0x0000000807077290 */ /* 0x000fe4000fffe0ff */
[----:B------:R-:W-:Y:S01]  /*3720*/  VIADD R39, R39, UR8 ;  /* 0x0000000827277c36 */ /* 0x000fe20008000000 */
[----:B------:R-:W-:Y:S01]  /*3730*/  UIADD3 UR4, UPT, UPT, UR4, 0x1, URZ ;  /* 0x0000000104047890 */ /* 0x000fe2000fffe0ff */
[----:B------:R-:W-:Y:S01]  /*3740*/  VIADD R38, R38, -UR8 ;  /* 0x8000000826267c36 */ /* 0x000fe20008000000 */
[----:B------:R-:W-:Y:S02]  /*3750*/  UISETP.GT.U32.AND UP0, UPT, UR7, UR11, UPT ;  /* 0x0000000b0700728c */ /* 0x000fe4000bf04070 */
[----:B------:R-:W-:-:S07]  /*3760*/  UIADD3 UR14, UPT, UPT, UR14, UR8, URZ ;  /* 0x000000080e0e7290 */ /* 0x000fce000fffe0ff */
[----:B------:R-:W-:Y:S05]  /*3770*/  BRA.U !UP0, `(.L_x_273) ;  /* 0xfffffff108987547 */ /* 0x000fea000b83ffff */
.L_x_256:
[----:B------:R-:W-:-:S09]  /*3780*/  UISETP.GE.U32.AND UP0, UPT, UR7, UR10, UPT ;  /* 0x0000000a0700728c */ /* 0x000fd2000bf06070 */
[----:B------:R-:W-:Y:S05]  /*3790*/  BRA.U UP0, `(.L_x_255) ;  /* 0x0000000900a87547 */ /* 0x000fea000b800000 */
[----:B------:R-:W-:Y:S01]  /*37a0*/  UIADD3 UR7, UPT, UPT, -UR7, UR10, URZ ;  /* 0x0000000a07077290 */ /* 0x000fe2000fffe1ff */
[----:B------:R-:W-:Y:S01]  /*37b0*/  BSSY.RECONVERGENT B2, `(.L_x_255) ;  /* 0x00000a8000027945 */ /* 0x000fe20003800200 */
[----:B------:R-:W0:Y:S04]  /*37c0*/  LDCU.64 UR24, c[0x0][0x3c0] ;  /* 0x00007800ff1877ac */ /* 0x000e280008000a00 */
[----:B------:R-:W-:Y:S01]  /*37d0*/  ISETP.GE.AND P0, PT, R17, UR7, PT ;  /* 0x0000000711007c0c */ /* 0x000fe2000bf06270 */
[----:B------:R-:W1:Y:S01]  /*37e0*/  LDCU.64 UR20, c[0x0][0x3c0] ;  /* 0x00007800ff1477ac */ /* 0x000e620008000a00 */
[----:B------:R-:W2:Y:S01]  /*37f0*/  LDCU.64 UR22, c[0x0][0x380] ;  /* 0x00007000ff1677ac */ /* 0x000ea20008000a00 */
[----:B------:R-:W3:Y:S10]  /*3800*/  LDCU.64 UR18, c[0x0][0x380] ;  /* 0x00007000ff1277ac */ /* 0x000ef40008000a00 */
[----:B------:R-:W-:Y:S05]  /*3810*/  @P0 BRA `(.L_x_274) ;  /* 0x0000000800840947 */ /* 0x000fea0003800000 */
[----:B------:R-:W4:Y:S01]  /*3820*/  LDC R0, c[0x0][0x3ac] ;  /* 0x0000eb00ff007b82 */ /* 0x000f220000000800 */
[----:B------:R-:W-:Y:S01]  /*3830*/  VIADD R21, R21, UR10 ;  /* 0x0000000a15157c36 */ /* 0x000fe20008000000 */
[----:B------:R-:W-:Y:S01]  /*3840*/  BSSY.RECONVERGENT B3, `(.L_x_275) ;  /* 0x000002e000037945 */ /* 0x000fe20003800200 */
[----:B------:R-:W-:-:S04]  /*3850*/  IMAD.U32 R2, RZ, RZ, UR9 ;  /* 0x00000009ff027e24 */ /* 0x000fc8000f8e00ff */
[----:B------:R-:W-:Y:S02]  /*3860*/  IMAD R3, R2, -0x1400, R21 ;  /* 0xffffec0002037824 */ /* 0x000fe400078e0215 */
[----:B------:R-:W-:Y:S02]  /*3870*/  IMAD.MOV.U32 R2, RZ, RZ, R17 ;  /* 0x000000ffff027224 */ /* 0x000fe400078e0011 */
[----:B----4-:R-:W-:-:S04]  /*3880*/  IMAD R0, R0, UR4, RZ ;  /* 0x0000000400007c24 */ /* 0x010fc8000f8e02ff */
[----:B------:R-:W-:-:S04]  /*3890*/  IMAD R3, R0, -0x1400, R3 ;  /* 0xffffec0000037824 */ /* 0x000fc800078e0203 */
[----:B------:R-:W-:-:S05]  /*38a0*/  IMAD.HI.U32 R0, R3, -0x33333333, RZ ;  /* 0xcccccccd03007827 */ /* 0x000fca00078e00ff */
[----:B------:R-:W-:-:S04]  /*38b0*/  SHF.R.U32.HI R0, RZ, 0x9, R0 ;  /* 0x00000009ff007819 */ /* 0x000fc80000011600 */
[----:B------:R-:W-:-:S04]  /*38c0*/  LOP3.LUT R0, R0, 0x3, RZ, 0xc0, !PT ;  /* 0x0000000300007812 */ /* 0x000fc800078ec0ff */
[----:B------:R-:W-:-:S13]  /*38d0*/  ISETP.NE.AND P0, PT, R0, 0x3, PT ;  /* 0x000000030000780c */ /* 0x000fda0003f05270 */
[----:B------:R-:W-:Y:S05]  /*38e0*/  @!P0 BRA `(.L_x_276) ;  /* 0x00000000008c8947 */ /* 0x000fea0003800000 */
[----:B------:R-:W-:-:S04]  /*38f0*/  IMAD.HI.U32 R38, R38, -0x33333333, RZ ;  /* 0xcccccccd26267827 */ /* 0x000fc800078e00ff */
[----:B------:R-:W-:Y:S01]  /*3900*/  IMAD.MOV.U32 R2, RZ, RZ, R17 ;  /* 0x000000ffff027224 */ /* 0x000fe200078e0011 */
[----:B------:R-:W-:-:S04]  /*3910*/  LOP3.LUT R0, R38, 0xffff, RZ, 0xc0, !PT ;  /* 0x0000ffff26007812 */ /* 0x000fc800078ec0ff */
[----:B------:R-:W-:-:S04]  /*3920*/  LEA.HI R0, R0, 0x1, RZ, 0x17 ;  /* 0x0000000100007811 */ /* 0x000fc800078fb8ff */
[----:B------:R-:W-:-:S05]  /*3930*/  LOP3.LUT R0, R0, 0x3, RZ, 0xc0, !PT ;  /* 0x0000000300007812 */ /* 0x000fca00078ec0ff */
[----:B------:R-:W-:-:S07]  /*3940*/  IMAD.MOV R4, RZ, RZ, -R0 ;  /* 0x000000ffff047224 */ /* 0x000fce00078e0a00 */
.L_x_279:
[----:B---3--:R-:W-:Y:S01]  /*3950*/  IADD3 R10, P0, PT, R39, UR18, RZ ;  /* 0x00000012270a7c10 */ /* 0x008fe2000ff1e0ff */
[----:B------:R-:W-:Y:S01]  /*3960*/  VIADD R4, R4, 0x1 ;  /* 0x0000000104047836 */ /* 0x000fe20000000000 */
[----:B------:R-:W-:Y:S03]  /*3970*/  BSSY.RECONVERGENT B4, `(.L_x_277) ;  /* 0x0000016000047945 */ /* 0x000fe60003800200 */
[----:B------:R-:W-:Y:S01]  /*3980*/  IMAD.X R11, RZ, RZ, UR19, P0 ;  /* 0x00000013ff0b7e24 */ /* 0x000fe200080e06ff */
[----:B------:R-:W-:-:S03]  /*3990*/  ISETP.NE.AND P1, PT, R4, RZ, PT ;  /* 0x000000ff0400720c */ /* 0x000fc60003f25270 */
[----:B------:R-:W3:Y:S02]  /*39a0*/  I2F.F64.U64 R6, R10 ;  /* 0x0000000a00067312 */ /* 0x000ee40000301800 */
[----:B---3--:R-:W-:-:S08]  /*39b0*/  DADD R6, R6, 0.5 ;  /* 0x3fe0000006067429 */ /* 0x008fd00000000000 */
        /* <DEDUP_REMOVED lines=16> */
[----:B0-2---:R-:W-:Y:S05]  /*3ac0*/  CALL.REL.NOINC `($__internal_2_$__cuda_sm20_div_rn_f64_full) ;  /* 0x0000000c00287944 */ /* 0x005fea0003c00000 */
.L_x_278:
[----:B0-2---:R-:W-:Y:S05]  /*3ad0*/  BSYNC.RECONVERGENT B4 ;  /* 0x0000000000047941 */ /* 0x005fea0003800200 */
.L_x_277:
[----:B------:R-:W-:Y:S01]  /*3ae0*/  DFMA R34, R36, UR20, R34 ;  /* 0x0000001424227c2b */ /* 0x000fe20008000022 */
[----:B------:R-:W-:Y:S02]  /*3af0*/  VIADD R2, R2, 0x280 ;  /* 0x0000028002027836 */ /* 0x000fe40000000000 */
[----:B------:R-:W-:Y:S01]  /*3b00*/  VIADD R39, R39, 0x280 ;  /* 0x0000028027277836 */ /* 0x000fe20000000000 */
[----:B------:R-:W-:Y:S07]  /*3b10*/  @P1 BRA `(.L_x_279) ;  /* 0xfffffffc008c1947 */ /* 0x000fee000383ffff */
.L_x_276:
[----:B0123--:R-:W-:Y:S05]  /*3b20*/  BSYNC.RECONVERGENT B3 ;  /* 0x0000000000037941 */ /* 0x00ffea0003800200 */
.L_x_275:
[----:B------:R-:W-:-:S13]  /*3b30*/  ISETP.GE.U32.AND P0, PT, R3, 0x780, PT ;  /* 0x000007800300780c */ /* 0x000fda0003f06070 */
[----:B------:R-:W-:Y:S05]  /*3b40*/  @!P0 BRA `(.L_x_274) ;  /* 0x0000000400b88947 */ /* 0x000fea0003800000 */
[C---:B------:R-:W-:Y:S02]  /*3b50*/  VIADD R3, R2.reuse, 0x500 ;  /* 0x0000050002037836 */ /* 0x040fe40000000000 */
[----:B------:R-:W-:-:S07]  /*3b60*/  VIADD R2, R2, UR14 ;  /* 0x0000000e02027c36 */ /* 0x000fce0008000000 */
.L_x_288:
[----:B------:R-:W-:Y:S01]  /*3b70*/  VIADD R8, R2, 0xfffffd80 ;  /* 0xfffffd8002087836 */ /* 0x000fe20000000000 */
[----:B------:R-:W-:Y:S04]  /*3b80*/  BSSY.RECONVERGENT B3, `(.L_x_280) ;  /* 0x0000018000037945 */ /* 0x000fe80003800200 */
        /* <DEDUP_REMOVED lines=23> */
.L_x_281:
[----:B------:R-:W-:Y:S05]  /*3d00*/  BSYNC.RECONVERGENT B3 ;  /* 0x0000000000037941 */ /* 0x000fea0003800200 */
.L_x_280:
[----:B------:R-:W-:Y:S01]  /*3d10*/  IADD3 R10, P0, PT, R2, UR22, RZ ;  /* 0x00000016020a7c10 */ /* 0x000fe2000ff1e0ff */
[----:B------:R-:W-:Y:S01]  /*3d20*/  BSSY.RECONVERGENT B3, `(.L_x_282) ;  /* 0x0000016000037945 */ /* 0x000fe20003800200 */
[----:B------:R-:W-:-:S03]  /*3d30*/  DFMA R34, R4, UR24, R34 ;  /* 0x0000001804227c2b */ /* 0x000fc60008000022 */
        /* <DEDUP_REMOVED lines=20> */
.L_x_283:
[----:B------:R-:W-:Y:S05]  /*3e80*/  BSYNC.RECONVERGENT B3 ;  /* 0x0000000000037941 */ /* 0x000fea0003800200 */
.L_x_282:
        /* <DEDUP_REMOVED lines=26> */
.L_x_285:
[----:B------:R-:W-:Y:S05]  /*4030*/  BSYNC.RECONVERGENT B3 ;  /* 0x0000000000037941 */ /* 0x000fea0003800200 */
.L_x_284:
        /* <DEDUP_REMOVED lines=24> */
.L_x_287:
[----:B------:R-:W-:Y:S05]  /*41c0*/  BSYNC.RECONVERGENT B3 ;  /* 0x0000000000037941 */ /* 0x000fea0003800200 */
.L_x_286:
[C---:B------:R-:W-:Y:S01]  /*41d0*/  VIADD R0, R3.reuse, 0x500 ;  /* 0x0000050003007836 */ /* 0x040fe20000000000 */
[----:B------:R-:W-:Y:S01]  /*41e0*/  DFMA R34, R36, UR24, R34 ;  /* 0x0000001824227c2b */ /* 0x000fe20008000022 */
[----:B------:R-:W-:Y:S02]  /*41f0*/  VIADD R3, R3, 0xa00 ;  /* 0x00000a0003037836 */ /* 0x000fe40000000000 */
[----:B------:R-:W-:Y:S01]  /*4200*/  VIADD R2, R2, 0xa00 ;  /* 0x00000a0002027836 */ /* 0x000fe20000000000 */
[----:B------:R-:W-:-:S13]  /*4210*/  ISETP.GE.AND P0, PT, R0, UR7, PT ;  /* 0x0000000700007c0c */ /* 0x000fda000bf06270 */
[----:B------:R-:W-:Y:S05]  /*4220*/  @!P0 BRA `(.L_x_288) ;  /* 0xfffffff800508947 */ /* 0x000fea000383ffff */
.L_x_274:
[----:B0123--:R-:W-:Y:S05]  /*4230*/  BSYNC.RECONVERGENT B2 ;  /* 0x0000000000027941 */ /* 0x00ffea0003800200 */
.L_x_255:
        /* <DEDUP_REMOVED lines=49> */
[----:B------:R-:W0:Y:S05]  /*4550*/  LDS.128 R8, [UR4+0x50] ;  /* 0x00005004ff087984 */ /* 0x000e2a0008000c00 */
[----:B------:R-:W-:-:S08]  /*4560*/  DADD R12, R12, R14 ;  /* 0x000000000c0c7229 */ /* 0x000fd0000000000e */
[----:B-1----:R-:W-:-:S08]  /*4570*/  DADD R12, R12, R16 ;  /* 0x000000000c0c7229 */ /* 0x002fd00000000010 */
[----:B------:R-:W-:Y:S02]  /*4580*/  DADD R18, R12, R18 ;  /* 0x000000000c127229 */ /* 0x000fe40000000012 */
[----:B------:R-:W1:Y:S06]  /*4590*/  LDS.128 R12, [UR4+0x60] ;  /* 0x00006004ff0c7984 */ /* 0x000e6c0008000c00 */
[----:B--2---:R-:W-:-:S08]  /*45a0*/  DADD R4, R18, R4 ;  /* 0x0000000012047229 */ /* 0x004fd00000000004 */
[----:B------:R-:W-:Y:S02]  /*45b0*/  DADD R2, R4, R6 ;  /* 0x0000000004027229 */ /* 0x000fe40000000006 */
[----:B------:R-:W2:Y:S06]  /*45c0*/  LDS.128 R4, [UR4+0x70] ;  /* 0x00007004ff047984 */ /* 0x000eac0008000c00 */
[----:B0-----:R-:W-:-:S08]  /*45d0*/  DADD R2, R2, R8 ;  /* 0x0000000002027229 */ /* 0x001fd00000000008 */
[----:B------:R-:W-:Y:S01]  /*45e0*/  DADD R2, R2, R10 ;  /* 0x0000000002027229 */ /* 0x000fe2000000000a */
[----:B------:R-:W0:Y:S07]  /*45f0*/  LDS.128 R8, [UR4+0x80] ;  /* 0x00008004ff087984 */ /* 0x000e2e0008000c00 */
[----:B-1----:R-:W-:-:S08]  /*4600*/  DADD R2, R2, R12 ;  /* 0x0000000002027229 */ /* 0x002fd0000000000c */
[----:B------:R-:W-:Y:S01]  /*4610*/  DADD R2, R2, R14 ;  /* 0x0000000002027229 */ /* 0x000fe2000000000e */
[----:B------:R-:W1:Y:S07]  /*4620*/  LDS.128 R12, [UR4+0x90] ;  /* 0x00009004ff0c7984 */ /* 0x000e6e0008000c00 */
[----:B--2---:R-:W-:-:S08]  /*4630*/  DADD R2, R2, R4 ;  /* 0x0000000002027229 */ /* 0x004fd00000000004 */
[----:B------:R-:W-:Y:S01]  /*4640*/  DADD R2, R2, R6 ;  /* 0x0000000002027229 */ /* 0x000fe20000000006 */
[----:B------:R-:W2:Y:S07]  /*4650*/  LDS.128 R4, [UR4+0xa0] ;  /* 0x0000a004ff047984 */ /* 0x000eae0008000c00 */
[----:B0-----:R-:W-:Y:S01]  /*4660*/  DADD R2, R2, R8 ;  /* 0x0000000002027229 */ /* 0x001fe20000000008 */
[----:B------:R-:W0:Y:S07]  /*4670*/  LDS.64 R8, [UR4+0xb0] ;  /* 0x0000b004ff087984 */ /* 0x000e2e0008000a00 */
[----:B------:R-:W-:-:S08]  /*4680*/  DADD R2, R2, R10 ;  /* 0x0000000002027229 */ /* 0x000fd0000000000a */
[----:B-1----:R-:W-:-:S08]  /*4690*/  DADD R2, R2, R12 ;  /* 0x0000000002027229 */ /* 0x002fd0000000000c */
[----:B------:R-:W-:-:S08]  /*46a0*/  DADD R2, R2, R14 ;  /* 0x0000000002027229 */ /* 0x000fd0000000000e */
[----:B--2---:R-:W-:-:S08]  /*46b0*/  DADD R2, R2, R4 ;  /* 0x0000000002027229 */ /* 0x004fd00000000004 */
[----:B------:R-:W-:-:S08]  /*46c0*/  DADD R2, R2, R6 ;  /* 0x0000000002027229 */ /* 0x000fd00000000006 */
[----:B0-----:R-:W-:-:S11]  /*46d0*/  DADD R8, R2, R8 ;  /* 0x0000000002087229 */ /* 0x001fd60000000008 */
.L_x_238:
[----:B------:R-:W-:Y:S05]  /*46e0*/  BSYNC.RECONVERGENT B0 ;  /* 0x0000000000007941 */ /* 0x000fea0003800200 */
.L_x_215:
[----:B------:R-:W-:Y:S05]  /*46f0*/  @P0 EXIT ;  /* 0x000000000000094d */ /* 0x000fea0003800000 */
[----:B------:R-:W3:Y:S01]  /*4700*/  LDCU.64 UR4, c[0x0][0x388] ;  /* 0x00007100ff0477ac */ /* 0x000ee20008000a00 */
[----:B------:R-:W4:Y:S01]  /*4710*/  LDCU.64 UR6, c[0x0][0x358] ;  /* 0x00006b00ff0677ac */ /* 0x000f220008000a00 */
[----:B---3--:R-:W-:-:S06]  /*4720*/  UIMAD.WIDE.U32 UR4, UR13, 0x8, UR4 ;  /* 0x000000080d0478a5 */ /* 0x008fcc000f8e0004 */
[----:B--2---:R-:W-:Y:S02]  /*4730*/  IMAD.U32 R2, RZ, RZ, UR4 ;  /* 0x00000004ff027e24 */ /* 0x004fe4000f8e00ff */
[----:B-1----:R-:W-:-:S05]  /*4740*/  IMAD.U32 R3, RZ, RZ, UR5 ;  /* 0x00000005ff037e24 */ /* 0x002fca000f8e00ff */
[----:B----4-:R-:W-:Y:S01]  /*4750*/  STG.E.64 desc[UR6][R2.64], R8 ;  /* 0x0000000802007986 */ /* 0x010fe2000c101b06 */
[----:B------:R-:W-:Y:S05]  /*4760*/  EXIT ;  /* 0x000000000000794d */ /* 0x000fea0003800000 */
        .weak           $__internal_2_$__cuda_sm20_div_rn_f64_full
        .type           $__internal_2_$__cuda_sm20_div_rn_f64_full,@function
        .size           $__internal_2_$__cuda_sm20_div_rn_f64_full,(.L_x_383 - $__internal_2_$__cuda_sm20_div_rn_f64_full)
$__internal_2_$__cuda_sm20_div_rn_f64_full:
[C---:B------:R-:W-:Y:S01]  /*4770*/  FSETP.GEU.AND P0, PT, |R25|.reuse, 1.469367938527859385e-39, PT ;  /* 0x001000001900780b */ /* 0x040fe20003f0e200 */
[----:B------:R-:W-:Y:S01]  /*4780*/  IMAD.MOV.U32 R18, RZ, RZ, 0x1 ;  /* 0x00000001ff127424 */ /* 0x000fe200078e00ff */
[C---:B------:R-:W-:Y:S01]  /*4790*/  LOP3.LUT R22, R25.reuse, 0x800fffff, RZ, 0xc0, !PT ;  /* 0x800fffff19167812 */ /* 0x040fe200078ec0ff */
[----:B------:R-:W-:Y:S01]  /*47a0*/  IMAD.U32 R27, RZ, RZ, UR16 ;  /* 0x00000010ff1b7e24 */ /* 0x000fe2000f8e00ff */
[----:B------:R-:W-:Y:S01]  /*47b0*/  LOP3.LUT R0, R25, 0x7ff00000, RZ, 0xc0, !PT ;  /* 0x7ff0000019007812 */ /* 0x000fe200078ec0ff */
[----:B------:R-:W-:Y:S01]  /*47c0*/  IMAD.MOV.U32 R20, RZ, RZ, 0x1ca00000 ;  /* 0x1ca00000ff147424 */ /* 0x000fe200078e00ff */
[----:B------:R-:W-:Y:S01]  /*47d0*/  LOP3.LUT R23, R22, 0x3ff00000, RZ, 0xfc, !PT ;  /* 0x3ff0000016177812 */ /* 0x000fe200078efcff */
[----:B------:R-:W-:Y:S02]  /*47e0*/  IMAD.MOV.U32 R22, RZ, RZ, R24 ;  /* 0x000000ffff167224 */ /* 0x000fe400078e0018 */
[----:B------:R-:W-:-:S04]  /*47f0*/  IMAD.U32 R26, RZ, RZ, UR5 ;  /* 0x00000005ff1a7e24 */ /* 0x000fc8000f8e00ff */
[----:B------:R-:W-:Y:S01]  /*4800*/  @!P0 DMUL R22, R24, 8.98846567431157953865e+307 ;  /* 0x7fe0000018168828 */ /* 0x000fe20000000000 */
[----:B------:R-:W-:-:S05]  /*4810*/  IMAD.MOV.U32 R28, RZ, RZ, R26 ;  /* 0x000000ffff1c7224 */ /* 0x000fca00078e001a */
[----:B------:R-:W0:Y:S02]  /*4820*/  MUFU.RCP64H R19, R23 ;  /* 0x0000001700137308 */ /* 0x000e240000001800 */
[----:B0-----:R-:W-:-:S08]  /*4830*/  DFMA R30, R18, -R22, 1 ;  /* 0x3ff00000121e742b */ /* 0x001fd00000000816 */
[----:B------:R-:W-:-:S08]  /*4840*/  DFMA R30, R30, R30, R30 ;  /* 0x0000001e1e1e722b */ /* 0x000fd0000000001e */
[----:B------:R-:W-:Y:S01]  /*4850*/  DFMA R30, R18, R30, R18 ;  /* 0x0000001e121e722b */ /* 0x000fe20000000012 */
[----:B------:R-:W-:-:S04]  /*4860*/  LOP3.LUT R18, R27, 0x7ff00000, RZ, 0xc0, !PT ;  /* 0x7ff000001b127812 */ /* 0x000fc800078ec0ff */
[----:B------:R-:W-:Y:S01]  /*4870*/  ISETP.GE.U32.AND P2, PT, R18, R0, PT ;  /* 0x000000001200720c */ /* 0x000fe20003f46070 */
[----:B------:R-:W-:Y:S02]  /*4880*/  IMAD.MOV.U32 R19, RZ, RZ, R18 ;  /* 0x000000ffff137224 */ /* 0x000fe400078e0012 */
[----:B------:R-:W-:Y:S01]  /*4890*/  DFMA R36, R30, -R22, 1 ;  /* 0x3ff000001e24742b */ /* 0x000fe20000000816 */
[----:B------:R-:W-:Y:S02]  /*48a0*/  SEL R29, R20, 0x63400000, !P2 ;  /* 0x63400000141d7807 */ /* 0x000fe40005000000 */
[----:B------:R-:W-:Y:S02]  /*48b0*/  FSETP.GEU.AND P2, PT, |R27|, 1.469367938527859385e-39, PT ;  /* 0x001000001b00780b */ /* 0x000fe40003f4e200 */
[----:B------:R-:W-:-:S03]  /*48c0*/  LOP3.LUT R29, R29, 0x800fffff, R27, 0xf8, !PT ;  /* 0x800fffff1d1d7812 */ /* 0x000fc600078ef81b */
[----:B------:R-:W-:-:S08]  /*48d0*/  DFMA R30, R30, R36, R30 ;  /* 0x000000241e1e722b */ /* 0x000fd0000000001e */
[----:B------:R-:W-:Y:S05]  /*48e0*/  @P2 BRA `(.L_x_289) ;  /* 0x0000000000202947 */ /* 0x000fea0003800000 */
[----:B------:R-:W-:Y:S01]  /*48f0*/  LOP3.LUT R19, R25, 0x7ff00000, RZ, 0xc0, !PT ;  /* 0x7ff0000019137812 */ /* 0x000fe200078ec0ff */
[----:B------:R-:W-:-:S03]  /*4900*/  IMAD.MOV.U32 R36, RZ, RZ, RZ ;  /* 0x000000ffff247224 */ /* 0x000fc600078e00ff */
[----:B------:R-:W-:-:S04]  /*4910*/  ISETP.GE.U32.AND P2, PT, R18, R19, PT ;  /* 0x000000131200720c */ /* 0x000fc80003f46070 */
[----:B------:R-:W-:-:S04]  /*4920*/  SEL R19, R20, 0x63400000, !P2 ;  /* 0x6340000014137807 */ /* 0x000fc80005000000 */
[----:B------:R-:W-:-:S04]  /*4930*/  LOP3.LUT R19, R19, 0x80000000, R27, 0xf8, !PT ;  /* 0x8000000013137812 */ /* 0x000fc800078ef81b */
[----:B------:R-:W-:-:S06]  /*4940*/  LOP3.LUT R37, R19, 0x100000, RZ, 0xfc, !PT ;  /* 0x0010000013257812 */ /* 0x000fcc00078efcff */
[----:B------:R-:W-:-:S10]  /*4950*/  DFMA R28, R28, 2, -R36 ;  /* 0x400000001c1c782b */ /* 0x000fd40000000824 */
[----:B------:R-:W-:-:S07]  /*4960*/  LOP3.LUT R19, R29, 0x7ff00000, RZ, 0xc0, !PT ;  /* 0x7ff000001d137812 */ /* 0x000fce00078ec0ff */
.L_x_289:
[----:B------:R-:W-:Y:S01]  /*4970*/  VIADD R36, R19, 0xffffffff ;  /* 0xffffffff13247836 */ /* 0x000fe20000000000 */
[----:B------:R-:W-:Y:S01]  /*4980*/  @!P0 LOP3.LUT R0, R23, 0x7ff00000, RZ, 0xc0, !PT ;  /* 0x7ff0000017008812 */ /* 0x000fe200078ec0ff */
[----:B------:R-:W-:Y:S01]  /*4990*/  DMUL R40, R30, R28 ;  /* 0x0000001c1e287228 */ /* 0x000fe20000000000 */
[----:B------:R-:W-:Y:S02]  /*49a0*/  BSSY.RECONVERGENT B1, `(.L_x_290) ;  /* 0x0000037000017945 */ /* 0x000fe40003800200 */
[----:B------:R-:W-:Y:S01]  /*49b0*/  ISETP.GT.U32.AND P0, PT, R36, 0x7feffffe, PT ;  /* 0x7feffffe2400780c */ /* 0x000fe20003f04070 */
[----:B------:R-:W-:-:S04]  /*49c0*/  VIADD R36, R0, 0xffffffff ;  /* 0xffffffff00247836 */ /* 0x000fc80000000000 */
[----:B------:R-:W-:Y:S01]  /*49d0*/  DFMA R42, R40, -R22, R28 ;  /* 0x80000016282a722b */ /* 0x000fe2000000001c */
[----:B------:R-:W-:-:S07]  /*49e0*/  ISETP.GT.U32.OR P0, PT, R36, 0x7feffffe, P0 ;  /* 0x7feffffe2400780c */ /* 0x000fce0000704470 */
[----:B------:R-:W-:-:S06]  /*49f0*/  DFMA R30, R30, R42, R40 ;  /* 0x0000002a1e1e722b */ /* 0x000fcc0000000028 */
[----:B------:R-:W-:Y:S05]  /*4a00*/  @P0 BRA `(.L_x_291) ;  /* 0x00000000006c0947 */ /* 0x000fea0003800000 */
[----:B------:R-:W-:-:S04]  /*4a10*/  LOP3.LUT R19, R25, 0x7ff00000, RZ, 0xc0, !PT ;  /* 0x7ff0000019137812 */ /* 0x000fc800078ec0ff */
[CC--:B------:R-:W-:Y:S02]  /*4a20*/  VIADDMNMX R0, R18.reuse, -R19.reuse, 0xb9600000, !PT ;  /* 0xb960000012007446 */ /* 0x0c0fe40007800913 */
[----:B------:R-:W-:Y:S01]  /*4a30*/  ISETP.GE.U32.AND P0, PT, R18, R19, PT ;  /* 0x000000131200720c */ /* 0x000fe20003f06070 */
[----:B------:R-:W-:Y:S01]  /*4a40*/  IMAD.MOV.U32 R18, RZ, RZ, RZ ;  /* 0x000000ffff127224 */ /* 0x000fe200078e00ff */
[----:B------:R-:W-:Y:S02]  /*4a50*/  VIMNMX R0, PT, PT, R0, 0x46a00000, PT ;  /* 0x46a0000000007848 */ /* 0x000fe40003fe0100 */
[----:B------:R-:W-:-:S05]  /*4a60*/  SEL R19, R20, 0x63400000, !P0 ;  /* 0x6340000014137807 */ /* 0x000fca0004000000 */
[----:B------:R-:W-:-:S04]  /*4a70*/  IMAD.IADD R0, R0, 0x1, -R19 ;  /* 0x0000000100007824 */ /* 0x000fc800078e0a13 */
        /* <DEDUP_REMOVED lines=20> */
.L_x_291:
        /* <DEDUP_REMOVED lines=16> */
.L_x_294:
[----:B------:R-:W-:Y:S01]  /*4cc0*/  LOP3.LUT R37, R25, 0x80000, RZ, 0xfc, !PT ;  /* 0x0008000019257812 */ /* 0x000fe200078efcff */
[----:B------:R-:W-:Y:S01]  /*4cd0*/  IMAD.MOV.U32 R36, RZ, RZ, R24 ;  /* 0x000000ffff247224 */ /* 0x000fe200078e0018 */
[----:B------:R-:W-:Y:S06]  /*4ce0*/  BRA `(.L_x_292) ;  /* 0x0000000000087947 */ /* 0x000fec0003800000 */
.L_x_293:
[----:B------:R-:W-:Y:S01]  /*4cf0*/  LOP3.LUT R37, R27, 0x80000, RZ, 0xfc, !PT ;  /* 0x000800001b257812 */ /* 0x000fe200078efcff */
[----:B------:R-:W-:-:S07]  /*4d00*/  IMAD.MOV.U32 R36, RZ, RZ, R26 ;  /* 0x000000ffff247224 */ /* 0x000fce00078e001a */
.L_x_292:
[----:B------:R-:W-:Y:S05]  /*4d10*/  BSYNC.RECONVERGENT B1 ;  /* 0x0000000000017941 */ /* 0x000fea0003800200 */
.L_x_290:
[----:B------:R-:W-:Y:S02]  /*4d20*/  IMAD.MOV.U32 R18, RZ, RZ, R16 ;  /* 0x000000ffff127224 */ /* 0x000fe400078e0010 */
[----:B------:R-:W-:-:S04]  /*4d30*/  IMAD.MOV.U32 R19, RZ, RZ, 0x0 ;  /* 0x00000000ff137424 */ /* 0x000fc800078e00ff */
[----:B------:R-:W-:Y:S05]  /*4d40*/  RET.REL.NODEC R18 `(_ZN3cub18CUB_300001_SM_10006detail6reduce18DeviceReduceKernelINS2_10policy_hubIdjN4cuda3std3__44plusIdEEE10Policy1000EN6thrust24THRUST_300001_SM_1000_NS17counting_iteratorImNSD_11use_defaultESF_SF_EEjS9_dN32_GLOBAL__N__b1bba380_4_k_cu_main9IntegrandEEEvT0_PT3_T1_NS0_13GridEvenShareISM_EET2_T4_) ;  /* 0xffffffb012ac7950 */ /* 0x000fea0003c3ffff */
.L_x_295:
        /* <DEDUP_REMOVED lines=11> */
.L_x_383:


//--------------------- .text._ZN3cub18CUB_300001_SM_10006detail6reduce28DeviceReduceSingleTileKernelINS2_10policy_hubIdjN4cuda3std3__44plusIdEEE10Policy1000EN6thrust24THRUST_300001_SM_1000_NS17counting_iteratorImNSD_11use_defaultESF_SF_EEPdjS9_ddN32_GLOBAL__N__b1bba380_4_k_cu_main9IntegrandEEEvT0_T1_T2_T3_T4_T6_ --------------------------
	.section	.text._ZN3cub18CUB_300001_SM_10006detail6reduce28DeviceReduceSingleTileKernelINS2_10policy_hubIdjN4cuda3std3__44plusIdEEE10Policy1000EN6thrust24THRUST_300001_SM_1000_NS17counting_iteratorImNSD_11use_defaultESF_SF_EEPdjS9_ddN32_GLOBAL__N__b1bba380_4_k_cu_main9IntegrandEEEvT0_T1_T2_T3_T4_T6_,"ax",@progbits
	.align	128
.text._ZN3cub18CUB_300001_SM_10006detail6reduce28DeviceReduceSingleTileKernelINS2_10policy_hubIdjN4cuda3std3__44plusIdEEE10Policy1000EN6thrust24THRUST_300001_SM_1000_NS17counting_iteratorImNSD_11use_defaultESF_SF_EEPdjS9_ddN32_GLOBAL__N__b1bba380_4_k_cu_main9IntegrandEEEvT0_T1_T2_T3_T4_T6_:
        .type           _ZN3cub18CUB_300001_SM_10006detail6reduce28DeviceReduceSingleTileKernelINS2_10policy_hubIdjN4cuda3std3__44plusIdEEE10Policy1000EN6thrust24THRUST_300001_SM_1000_NS17counting_iteratorImNSD_11use_defaultESF_SF_EEPdjS9_ddN32_GLOBAL__N__b1bba380_4_k_cu_main9IntegrandEEEvT0_T1_T2_T3_T4_T6_,@function
        .size           _ZN3cub18CUB_300001_SM_10006detail6reduce28DeviceReduceSingleTileKernelINS2_10policy_hubIdjN4cuda3std3__44plusIdEEE10Policy1000EN6thrust24THRUST_300001_SM_1000_NS17counting_iteratorImNSD_11use_defaultESF_SF_EEPdjS9_ddN32_GLOBAL__N__b1bba380_4_k_cu_main9IntegrandEEEvT0_T1_T2_T3_T4_T6_,(.L_x_385 - _ZN3cub18CUB_300001_SM_10006detail6reduce28DeviceReduceSingleTileKernelINS2_10policy_hubIdjN4cuda3std3__44plusIdEEE10Policy1000EN6thrust24THRUST_300001_SM_1000_NS17counting_iteratorImNSD_11use_defaultESF_SF_EEPdjS9_ddN32_GLOBAL__N__b1bba380_4_k_cu_main9IntegrandEEEvT0_T1_T2_T3_T4_T6_)
        .other          _ZN3cub18CUB_300001_SM_10006detail6reduce28DeviceReduceSingleTileKernelINS2_10policy_hubIdjN4cuda3std3__44plusIdEEE10Policy1000EN6thrust24THRUST_300001_SM_1000_NS17counting_iteratorImNSD_11use_defaultESF_SF_EEPdjS9_ddN32_GLOBAL__N__b1bba380_4_k_cu_main9IntegrandEEEvT0_T1_T2_T3_T4_T6_,@"STO_CUDA_ENTRY STV_DEFAULT"
_ZN3cub18CUB_300001_SM_10006detail6reduce28DeviceReduceSingleTileKernelINS2_10policy_hubIdjN4cuda3std3__44plusIdEEE10Policy1000EN6thrust24THRUST_300001_SM_1000_NS17counting_iteratorImNSD_11use_defaultESF_SF_EEPdjS9_ddN32_GLOBAL__N__b1bba380_4_k_cu_main9IntegrandEEEvT0_T1_T2_T3_T4_T6_:
[----:B------:R-:W-:Y:S01]  /*0000*/  LDC R1, c[0x0][0x37c] ;  /* 0x0000df00ff017b82 */ /* 0x000fe20000000800 */
[----:B------:R-:W0:Y:S01]  /*0010*/  LDCU UR5, c[0x0][0x390] ;  /* 0x00007200ff0577ac */ /* 0x000e220008000800 */
[----:B------:R-:W1:Y:S01]  /*0020*/  LDCU.64 UR6, c[0x0][0x358] ;  /* 0x00006b00ff0677ac */ /* 0x000e620008000a00 */
[----:B0-----:R-:W-:-:S09]  /*0030*/  UISETP.NE.AND UP0, UPT, UR5, URZ, UPT ;  /* 0x000000ff0500728c */ /* 0x001fd2000bf05270 */
        /* <DEDUP_REMOVED lines=8> */
.L_x_296:
[----:B------:R-:W-:Y:S01]  /*00c0*/  UISETP.GT.U32.AND UP0, UPT, UR5, 0x13ff, UPT ;  /* 0x000013ff0500788c */ /* 0x000fe2000bf04070 */
[----:B------:R-:W-:Y:S01]  /*00d0*/  BSSY.RECONVERGENT B0, `(.L_x_297) ;  /* 0x0000447000007945 */ /* 0x000fe20003800200 */
[----:B------:R-:W-:Y:S01]  /*00e0*/  UMOV UR4, URZ ;  /* 0x000000ff00047c82 */ /* 0x000fe20008000000 */
[----:B------:R-:W-:-:S06]  /*00f0*/  UMOV UR9, 0x40100000 ;  /* 0x4010000000097882 */ /* 0x000fcc0000000000 */
        /* <DEDUP_REMOVED lines=30> */
[----:B------:R-:W-:Y:S05]  /*02e0*/  CALL.REL.NOINC `($__internal_3_$__cuda_sm20_div_rn_f64_full) ;  /* 0x0000004000b07944 */ /* 0x000fea0003c00000 */
.L_x_302:
[----:B------:R-:W-:Y:S05]  /*02f0*/  BSYNC.RECONVERGENT B3 ;  /* 0x0000000000037941 */ /* 0x000fea0003800200 */
.L_x_301:
[----:B------:R-:W0:Y:S01]  /*0300*/  LDCU.64 UR10, c[0x0][0x3a0] ;  /* 0x00007400ff0a77ac */ /* 0x000e220008000a00 */
[----:B------:R-:W-:Y:S01]  /*0310*/  VIADD R3, R2, 0x280 ;  /* 0x0000028002037836 */ /* 0x000fe20000000000 */
[----:B0-----:R-:W-:-:S11]  /*0320*/  DMUL R8, R20, UR10 ;  /* 0x0000000a14087c28 */ /* 0x001fd60008000000 */
.L_x_300:
[----:B------:R-:W-:Y:S05]  /*0330*/  BSYNC.RECONVERGENT B2 ;  /* 0x0000000000027941 */ /* 0x000fea0003800200 */
.L_x_299:
        /* <DEDUP_REMOVED lines=10> */
[----:B------:R-:W-:-:S04]  /*03e0*/  VIADD R4, R4, UR5 ;  /* 0x0000000504047c36 */ /* 0x000fc80008000000 */
[----:B------:R-:W-:-:S05]  /*03f0*/  IMAD.HI.U32 R0, R4, -0x33333333, RZ ;  /* 0xcccccccd04007827 */ /* 0x000fca00078e00ff */
[----:B------:R-:W-:-:S04]  /*0400*/  SHF.R.U32.HI R0, RZ, 0x9, R0 ;  /* 0x00000009ff007819 */ /* 0x000fc80000011600 */
[----:B------:R-:W-:-:S04]  /*0410*/  LOP3.LUT R5, R0, 0x3, RZ, 0xc0, !PT ;  /* 0x0000000300057812 */ /* 0x000fc800078ec0ff */
[----:B------:R-:W-:-:S13]  /*0420*/  ISETP.NE.AND P0, PT, R5, 0x3, PT ;  /* 0x000000030500780c */ /* 0x000fda0003f05270 */
[----:B------:R-:W-:Y:S05]  /*0430*/  @!P0 BRA `(.L_x_306) ;  /* 0x0000000000888947 */ /* 0x000fea0003800000 */
[----:B------:R-:W0:Y:S01]  /*0440*/  LDCU.64 UR10, c[0x0][0x380] ;  /* 0x00007000ff0a77ac */ /* 0x000e220008000a00 */
[----:B------:R-:W-:-:S05]  /*0450*/  VIADD R5, R0, 0x1 ;  /* 0x0000000100057836 */ /* 0x000fca0000000000 */
[----:B------:R-:W-:-:S05]  /*0460*/  LOP3.LUT R5, R5, 0x3, RZ, 0xc0, !PT ;  /* 0x0000000305057812 */ /* 0x000fca00078ec0ff */
[----:B------:R-:W-:Y:S01]  /*0470*/  IMAD.MOV R5, RZ, RZ, -R5 ;  /* 0x000000ffff057224 */ /* 0x000fe200078e0a05 */
[----:B0-----:R-:W-:-:S05]  /*0480*/  IADD3 R6, P0, PT, R3, UR10, RZ ;  /* 0x0000000a03067c10 */ /* 0x001fca000ff1e0ff */
[----:B------:R-:W-:-:S08]  /*0490*/  IMAD.X R7, RZ, RZ, UR11, P0 ;  /* 0x0000000bff077e24 */ /* 0x000fd000080e06ff */
.L_x_309:
        /* <DEDUP_REMOVED lines=22> */
.L_x_308:
[----:B------:R-:W-:Y:S05]  /*0600*/  BSYNC.RECONVERGENT B4 ;  /* 0x0000000000047941 */ /* 0x000fea0003800200 */
.L_x_307:
[----:B------:R-:W-:Y:S01]  /*0610*/  IADD3 R6, P0, PT, R6, 0x280, RZ ;  /* 0x0000028006067810 */ /* 0x000fe20007f1e0ff */
[----:B------:R-:W-:Y:S01]  /*0620*/  DFMA R8, R20, UR12, R8 ;  /* 0x0000000c14087c2b */ /* 0x000fe20008000008 */
[----:B------:R-:W-:-:S03]  /*0630*/  VIADD R3, R3, 0x280 ;  /* 0x0000028003037836 */ /* 0x000fc60000000000 */
[----:B------:R-:W-:Y:S01]  /*0640*/  IMAD.X R7, RZ, RZ, R7, P0 ;  /* 0x000000ffff077224 */ /* 0x000fe200000e0607 */
[----:B------:R-:W-:Y:S07]  /*0650*/  @P1 BRA `(.L_x_309) ;  /* 0xfffffffc00901947 */ /* 0x000fee000383ffff */
.L_x_306:
[----:B------:R-:W-:Y:S05]  /*0660*/  BSYNC.RECONVERGENT B3 ;  /* 0x0000000000037941 */ /* 0x000fea0003800200 */
.L_x_305:
[----:B------:R-:W-:-:S13]  /*0670*/  ISETP.GE.U32.AND P0, PT, R4, 0x780, PT ;  /* 0x000007800400780c */ /* 0x000fda0003f06070 */
[----:B------:R-:W-:Y:S05]  /*0680*/  @!P0 BRA `(.L_x_304) ;  /* 0x0000000400a88947 */ /* 0x000fea0003800000 */
.L_x_318:
        /* <DEDUP_REMOVED lines=22> */
[----:B------:R-:W-:Y:S02]  /*07f0*/  IMAD.MOV.U32 R4, RZ, RZ, R20 ;  /* 0x000000ffff047224 */ /* 0x000fe400078e0014 */
[----:B------:R-:W-:-:S07]  /*0800*/  IMAD.MOV.U32 R5, RZ, RZ, R21 ;  /* 0x000000ffff057224 */ /* 0x000fce00078e0015 */
.L_x_311:
[----:B------:R-:W-:Y:S05]  /*0810*/  BSYNC.RECONVERGENT B3 ;  /* 0x0000000000037941 */ /* 0x000fea0003800200 */
.L_x_310:
        /* <DEDUP_REMOVED lines=24> */
.L_x_313:
[----:B------:R-:W-:Y:S05]  /*09a0*/  BSYNC.RECONVERGENT B3 ;  /* 0x0000000000037941 */ /* 0x000fea0003800200 */
.L_x_312:
        /* <DEDUP_REMOVED lines=26> */
.L_x_315:
[----:B------:R-:W-:Y:S05]  /*0b50*/  BSYNC.RECONVERGENT B3 ;  /* 0x0000000000037941 */ /* 0x000fea0003800200 */
.L_x_314:
        /* <DEDUP_REMOVED lines=24> */
.L_x_317:
[----:B------:R-:W-:Y:S05]  /*0ce0*/  BSYNC.RECONVERGENT B3 ;  /* 0x0000000000037941 */ /* 0x000fea0003800200 */
.L_x_316:
[----:B------:R-:W-:Y:S01]  /*0cf0*/  VIADD R3, R3, 0xa00 ;  /* 0x00000a0003037836 */ /* 0x000fe20000000000 */
[----:B------:R-:W-:-:S04]  /*0d00*/  DFMA R8, R20, UR16, R8 ;  /* 0x0000001014087c2b */ /* 0x000fc80008000008 */
[----:B------:R-:W-:-:S13]  /*0d10*/  ISETP.GE.AND P0, PT, R3, UR8, PT ;  /* 0x0000000803007c0c */ /* 0x000fda000bf06270 */
[----:B------:R-:W-:Y:S05]  /*0d20*/  @!P0 BRA `(.L_x_318) ;  /* 0xfffffff800588947 */ /* 0x000fea000383ffff */
.L_x_304:
[----:B------:R-:W-:Y:S05]  /*0d30*/  BSYNC.RECONVERGENT B2 ;  /* 0x0000000000027941 */ /* 0x000fea0003800200 */
.L_x_303:
[----:B------:R-:W0:Y:S02]  /*0d40*/  LDC R0, c[0x0][0x390] ;  /* 0x0000e400ff007b82 */ /* 0x000e240000000800 */
[----:B0-----:R-:W-:-:S13]  /*0d50*/  ISETP.GE.U32.AND P0, PT, R0, 0x280, PT ;  /* 0x000002800000780c */ /* 0x001fda0003f06070 */
        /* <DEDUP_REMOVED lines=76> */
.L_x_319:
[----:B------:R-:W-:Y:S01]  /*1220*/  LOP3.LUT R3, R2, 0x3e0, RZ, 0xc0, !PT ;  /* 0x000003e002037812 */ /* 0x000fe200078ec0ff */
[----:B------:R-:W0:Y:S04]  /*1230*/  S2R R12, SR_LANEID ;  /* 0x00000000000c7919 */ /* 0x000e280000000000 */
[----:B------:R-:W-:Y:S01]  /*1240*/  VIADD R5, R3, 0x20 ;  /* 0x0000002003057836 */ /* 0x000fe20000000000 */
[----:B------:R-:W-:-:S04]  /*1250*/  LOP3.LUT R3, RZ, R3, RZ, 0x33, !PT ;  /* 0x00000003ff037212 */ /* 0x000fc800078e33ff */
[----:B------:R-:W-:Y:S01]  /*1260*/  ISETP.GT.U32.AND P0, PT, R5, R0, PT ;  /* 0x000000000500720c */ /* 0x000fe20003f04070 */
[----:B------:R-:W-:-:S05]  /*1270*/  IMAD.IADD R3, R3, 0x1, R0 ;  /* 0x0000000103037824 */ /* 0x000fca00078e0200 */
[----:B------:R-:W-:-:S05]  /*1280*/  SEL R3, R3, 0x1f, P0 ;  /* 0x0000001f03037807 */ /* 0x000fca0000000000 */
[----:B------:R-:W-:Y:S04]  /*1290*/  SHFL.DOWN PT, R4, R8, 0x1, R3 ;  /* 0x0820000008047989 */ /* 0x000fe800000e0003 */
[----:B------:R-:W1:Y:S01]  /*12a0*/  SHFL.DOWN PT, R5, R9, 0x1, R3 ;  /* 0x0820000009057989 */ /* 0x000e6200000e0003 */
[C---:B0-----:R-:W-:Y:S01]  /*12b0*/  ISETP.GE.AND P0, PT, R12.reuse, R3, PT ;  /* 0x000000030c00720c */ /* 0x041fe20003f06270 */
[C---:B------:R-:W-:Y:S01]  /*12c0*/  VIADD R10, R12.reuse, 0x2 ;  /* 0x000000020c0a7836 */ /* 0x040fe20000000000 */
[----:B------:R-:W-:Y:S01]  /*12d0*/  ISETP.NE.AND P1, PT, R12, RZ, PT ;  /* 0x000000ff0c00720c */ /* 0x000fe20003f25270 */
[----:B-1----:R-:W-:-:S10]  /*12e0*/  DADD R4, R4, R8 ;  /* 0x0000000004047229 */ /* 0x002fd40000000008 */
[----:B------:R-:W-:Y:S01]  /*12f0*/  FSEL R6, R4, R8, !P0 ;  /* 0x0000000804067208 */ /* 0x000fe20004000000 */
[----:B------:R-:W-:Y:S01]  /*1300*/  VIADD R8, R12, 0x4 ;  /* 0x000000040c087836 */ /* 0x000fe20000000000 */
[----:B------:R-:W-:Y:S02]  /*1310*/  FSEL R7, R5, R9, !P0 ;  /* 0x0000000905077208 */ /* 0x000fe40004000000 */
[----:B------:R-:W-:Y:S01]  /*1320*/  ISETP.GT.AND P0, PT, R10, R3, PT ;  /* 0x000000030a00720c */ /* 0x000fe20003f04270 */
[----:B------:R-:W-:Y:S04]  /*1330*/  SHFL.DOWN PT, R4, R6, 0x2, R3 ;  /* 0x0840000006047989 */ /* 0x000fe800000e0003 */
[----:B------:R-:W0:Y:S01]  /*1340*/  SHFL.DOWN PT, R5, R7, 0x2, R3 ;  /* 0x0840000007057989 */ /* 0x000e2200000e0003 */
[----:B------:R-:W1:Y:S01]  /*1350*/  @!P1 S2R R9, SR_CgaCtaId ;  /* 0x0000000000099919 */ /* 0x000e620000008800 */
        /* <DEDUP_REMOVED lines=12> */
[----:B------:R-:W-:-:S03]  /*1420*/  @!P1 MOV R8, 0x400 ;  /* 0x0000040000089802 */ /* 0x000fc60000000f00 */
[----:B------:R-:W0:Y:S02]  /*1430*/  SHFL.DOWN PT, R5, R7, 0x8, R3 ;  /* 0x0900000007057989 */ /* 0x000e2400000e0003 */
[----:B0-----:R-:W-:-:S10]  /*1440*/  DADD R4, R4, R6 ;  /* 0x0000000004047229 */ /* 0x001fd40000000006 */
[----:B------:R-:W-:Y:S01]  /*1450*/  FSEL R10, R6, R4, P0 ;  /* 0x00000004060a7208 */ /* 0x000fe20000000000 */
[----:B------:R-:W-:Y:S01]  /*1460*/  VIADD R6, R12, 0x10 ;  /* 0x000000100c067836 */ /* 0x000fe20000000000 */
[----:B------:R-:W-:Y:S02]  /*1470*/  FSEL R11, R7, R5, P0 ;  /* 0x00000005070b7208 */ /* 0x000fe40000000000 */
[----:B------:R-:W-:Y:S01]  /*1480*/  @!P1 SHF.R.U32.HI R7, RZ, 0x2, R2 ;  /* 0x00000002ff079819 */ /* 0x000fe20000011602 */
[----:B------:R-:W-:Y:S01]  /*1490*/  SHFL.DOWN PT, R4, R10, 0x10, R3 ;  /* 0x0a0000000a047989 */ /* 0x000fe200000e0003 */
[----:B------:R-:W-:Y:S02]  /*14a0*/  ISETP.GT.AND P0, PT, R6, R3, PT ;  /* 0x000000030600720c */ /* 0x000fe40003f04270 */
[----:B-1----:R-:W-:Y:S01]  /*14b0*/  @!P1 LEA R6, R9, R8, 0x18 ;  /* 0x0000000809069211 */ /* 0x002fe200078ec0ff */
[----:B------:R-:W0:Y:S01]  /*14c0*/  SHFL.DOWN PT, R5, R11, 0x10, R3 ;  /* 0x0a0000000b057989 */ /* 0x000e2200000e0003 */
[----:B------:R-:W-:-:S05]  /*14d0*/  @!P1 LOP3.LUT R7, R7, 0xf8, RZ, 0xc0, !PT ;  /* 0x000000f807079812 */ /* 0x000fca00078ec0ff */
        /* <DEDUP_REMOVED lines=10> */
[----:B------:R-:W-:Y:S01]  /*1580*/  ISETP.GT.U32.AND P1, PT, R0, 0x20, PT ;  /* 0x000000200000780c */ /* 0x000fe20003f24070 */
[----:B0-----:R-:W-:-:S09]  /*1590*/  ULEA UR4, UR5, UR4, 0x18 ;  /* 0x0000000405047291 */ /* 0x001fd2000f8ec0ff */
[----:B------:R-:W0:Y:S04]  /*15a0*/  LDS.128 R12, [UR4+0x20] ;  /* 0x00002004ff0c7984 */ /* 0x000e280008000c00 */
[----:B--2---:R-:W1:Y:S01]  /*15b0*/  LDS.128 R4, [UR4+0x30] ;  /* 0x00003004ff047984 */ /* 0x004e620008000c00 */
[----:B0-----:R-:W-:-:S10]  /*15c0*/  DADD R12, R8, R12 ;  /* 0x00000000080c7229 */ /* 0x001fd4000000000c */
[----:B------:R-:W-:Y:S02]  /*15d0*/  FSEL R2, R12, R8, P1 ;  /* 0x000000080c027208 */ /* 0x000fe40000800000 */
[----:B------:R-:W-:Y:S02]  /*15e0*/  FSEL R3, R13, R9, P1 ;  /* 0x000000090d037208 */ /* 0x000fe40000800000 */
[----:B------:R-:W-:Y:S01]  /*15f0*/  ISETP.GT.U32.AND P1, PT, R0, 0x40, PT ;  /* 0x000000400000780c */ /* 0x000fe20003f24070 */
[----:B------:R-:W0:Y:S03]  /*1600*/  LDS.128 R8, [UR4+0x40] ;  /* 0x00004004ff087984 */ /* 0x000e260008000c00 */
[----:B------:R-:W-:-:S10]  /*1610*/  DADD R14, R2, R14 ;  /* 0x00000000020e7229 */ /* 0x000fd4000000000e */
[----:B------:R-:W-:Y:S02]  /*1620*/  FSEL R2, R14, R2, P1 ;  /* 0x000000020e027208 */ /* 0x000fe40000800000 */
[----:B------:R-:W-:Y:S02]  /*1630*/  FSEL R3, R15, R3, P1 ;  /* 0x000000030f037208 */ /* 0x000fe40000800000 */
[----:B------:R-:W-:-:S04]  /*1640*/  ISETP.GT.U32.AND P1, PT, R0, 0x60, PT ;  /* 0x000000600000780c */ /* 0x000fc80003f24070 */
        /* <DEDUP_REMOVED lines=61> */
[----:B------:R-:W1:Y:S01]  /*1a20*/  LDS.64 R2, [UR4+0xb0] ;  /* 0x0000b004ff027984 */ /* 0x000e620008000a00 */
        /* <DEDUP_REMOVED lines=8> */
[----:B------:R-:W-:-:S04]  /*1ab0*/  ISETP.GT.U32.AND P1, PT, R0, 0x260, PT ;  /* 0x000002600000780c */ /* 0x000fc80003f24070 */
[----:B-1----:R-:W-:-:S10]  /*1ac0*/  DADD R2, R2, R4 ;  /* 0x0000000002027229 */ /* 0x002fd40000000004 */
[----:B------:R-:W-:Y:S02]  /*1ad0*/  FSEL R8, R2, R4, P1 ;  /* 0x0000000402087208 */ /* 0x000fe40000800000 */
[----:B------:R-:W-:Y:S01]  /*1ae0*/  FSEL R9, R3, R5, P1 ;  /* 0x0000000503097208 */ /* 0x000fe20000800000 */
[----:B------:R-:W-:Y:S06]  /*1af0*/  BRA `(.L_x_320) ;  /* 0x0000002800907947 */ /* 0x000fec0003800000 */
.L_x_298:
        /* <DEDUP_REMOVED lines=27> */
.L_x_322:
[----:B------:R-:W-:Y:S05]  /*1cb0*/  BSYNC.RECONVERGENT B2 ;  /* 0x0000000000027941 */ /* 0x000fea0003800200 */
.L_x_321:
        /* <DEDUP_REMOVED lines=23> */
.L_x_324:
[----:B------:R-:W-:Y:S05]  /*1e30*/  BSYNC.RECONVERGENT B2 ;  /* 0x0000000000027941 */ /* 0x000fea0003800200 */
.L_x_323:
        /* <DEDUP_REMOVED lines=26> */
.L_x_326:
[----:B------:R-:W-:Y:S05]  /*1fe0*/  BSYNC.RECONVERGENT B2 ;  /* 0x0000000000027941 */ /* 0x000fea0003800200 */
.L_x_325:
        /* <DEDUP_REMOVED lines=25> */
.L_x_328:
[----:B------:R-:W-:Y:S05]  /*2180*/  BSYNC.RECONVERGENT B2 ;  /* 0x0000000000027941 */ /* 0x000fea0003800200 */
.L_x_327:
        /* <DEDUP_REMOVED lines=25> */
.L_x_330:
[----:B------:R-:W-:Y:S05]  /*2320*/  BSYNC.RECONVERGENT B2 ;  /* 0x0000000000027941 */ /* 0x000fea0003800200 */
.L_x_329:
        /* <DEDUP_REMOVED lines=25> */
.L_x_332:
[----:B------:R-:W-:Y:S05]  /*24c0*/  BSYNC.RECONVERGENT B2 ;  /* 0x0000000000027941 */ /* 0x000fea0003800200 */
.L_x_331:
        /* <DEDUP_REMOVED lines=25> */
.L_x_334:
[----:B------:R-:W-:Y:S05]  /*2660*/  BSYNC.RECONVERGENT B2 ;  /* 0x0000000000027941 */ /* 0x000fea0003800200 */
.L_x_333:
        /* <DEDUP_REMOVED lines=23> */
.L_x_336:
[----:B------:R-:W-:Y:S05]  /*27e0*/  BSYNC.RECONVERGENT B2 ;  /* 0x0000000000027941 */ /* 0x000fea0003800200 */
.L_x_335:
[----:B------:R-:W0:Y:S01]  /*27f0*/  LDCU.64 UR10, c[0x0][0x3a0] ;  /* 0x00007400ff0a77ac */ /* 0x000e220008000a00 */
[----:B------:R-:W-:Y:S01]  /*2800*/  IMAD.MOV.U32 R39, RZ, RZ, 0x1400 ;  /* 0x00001400ff277424 */ /* 0x000fe200078e00ff */
[----:B------:R-:W1:Y:S01]  /*2810*/  LDCU UR5, c[0x0][0x390] ;  /* 0x00007200ff0577ac */ /* 0x000e620008000800 */
[----:B0-----:R-:W-:Y:S01]  /*2820*/  DFMA R6, R14, UR10, R6 ;  /* 0x0000000a0e067c2b */ /* 0x001fe20008000006 */
[----:B-1----:R-:W-:-:S07]  /*2830*/  UIADD3 UR8, UPT, UPT, UR5, -0x1400, URZ ;  /* 0xffffec0005087890 */ /* 0x002fce000fffe0ff */
[----:B------:R-:W-:Y:S01]  /*2840*/  DFMA R6, R12, UR10, R6 ;  /* 0x0000000a0c067c2b */ /* 0x000fe20008000006 */
[----:B------:R-:W-:-:S07]  /*2850*/  UISETP.GE.U32.AND UP0, UPT, UR8, 0x1400, UPT ;  /* 0x000014000800788c */ /* 0x000fce000bf06070 */
[----:B------:R-:W-:-:S08]  /*2860*/  DFMA R6, R10, UR10, R6 ;  /* 0x0000000a0a067c2b */ /* 0x000fd00008000006 */
[----:B------:R-:W-:-:S08]  /*2870*/  DFMA R6, R8, UR10, R6 ;  /* 0x0000000a08067c2b */ /* 0x000fd00008000006 */
[----:B------:R-:W-:-:S08]  /*2880*/  DFMA R6, R2, UR10, R6 ;  /* 0x0000000a02067c2b */ /* 0x000fd00008000006 */
[----:B------:R-:W-:-:S08]  /*2890*/  DFMA R6, R4, UR10, R6 ;  /* 0x0000000a04067c2b */ /* 0x000fd00008000006 */
[----:B------:R-:W-:Y:S01]  /*28a0*/  DFMA R36, R20, UR10, R6 ;  /* 0x0000000a14247c2b */ /* 0x000fe20008000006 */
[----:B------:R-:W-:Y:S10]  /*28b0*/  BRA.U !UP0, `(.L_x_337) ;  /* 0x0000000d085c7547 */ /* 0x000ff4000b800000 */
[----:B------:R-:W-:Y:S01]  /*28c0*/  IMAD.MOV.U32 R39, RZ, RZ, 0x1400 ;  /* 0x00001400ff277424 */ /* 0x000fe200078e00ff */
[----:B------:R-:W0:Y:S01]  /*28d0*/  LDCU.64 UR10, c[0x0][0x3a0] ;  /* 0x00007400ff0a77ac */ /* 0x000e220008000a00 */
[----:B------:R-:W1:Y:S05]  /*28e0*/  LDCU UR5, c[0x0][0x390] ;  /* 0x00007200ff0577ac */ /* 0x000e6a0008000800 */
.L_x_355:
[----:B------:R-:W-:Y:S01]  /*28f0*/  IADD3 R34, P0, PT, R39, R22, RZ ;  /* 0x0000001627227210 */ /* 0x000fe20007f1e0ff */
[----:B------:R-:W-:Y:S04]  /*2900*/  BSSY.RECONVERGENT B2, `(.L_x_338) ;  /* 0x0000017000027945 */ /* 0x000fe80003800200 */
[----:B------:R-:W-:-:S04]  /*2910*/  IMAD.X R35, RZ, RZ, R23, P0 ;  /* 0x000000ffff237224 */ /* 0x000fc800000e0617 */
        /* <DEDUP_REMOVED lines=18> */
[----:B-1----:R-:W-:Y:S05]  /*2a40*/  CALL.REL.NOINC `($__internal_3_$__cuda_sm20_div_rn_f64_full) ;  /* 0x0000001800d87944 */ /* 0x002fea0003c00000 */
[----:B------:R-:W-:Y:S02]  /*2a50*/  IMAD.MOV.U32 R14, RZ, RZ, R20 ;  /* 0x000000ffff0e7224 */ /* 0x000fe400078e0014 */
[----:B------:R-:W-:-:S07]  /*2a60*/  IMAD.MOV.U32 R15, RZ, RZ, R21 ;  /* 0x000000ffff0f7224 */ /* 0x000fce00078e0015 */
.L_x_339:
[----:B-1----:R-:W-:Y:S05]  /*2a70*/  BSYNC.RECONVERGENT B2 ;  /* 0x0000000000027941 */ /* 0x002fea0003800200 */
.L_x_338:
        /* <DEDUP_REMOVED lines=24> */
.L_x_341:
[----:B------:R-:W-:Y:S05]  /*2c00*/  BSYNC.RECONVERGENT B2 ;  /* 0x0000000000027941 */ /* 0x000fea0003800200 */
.L_x_340:
        /* <DEDUP_REMOVED lines=24> */
.L_x_343:
[----:B------:R-:W-:Y:S05]  /*2d90*/  BSYNC.RECONVERGENT B2 ;  /* 0x0000000000027941 */ /* 0x000fea0003800200 */
.L_x_342:
        /* <DEDUP_REMOVED lines=24> */
.L_x_345:
[----:B------:R-:W-:Y:S05]  /*2f20*/  BSYNC.RECONVERGENT B2 ;  /* 0x0000000000027941 */ /* 0x000fea0003800200 */
.L_x_344:
        /* <DEDUP_REMOVED lines=24> */
.L_x_347:
[----:B------:R-:W-:Y:S05]  /*30b0*/  BSYNC.RECONVERGENT B2 ;  /* 0x0000000000027941 */ /* 0x000fea0003800200 */
.L_x_346:
        /* <DEDUP_REMOVED lines=24> */
.L_x_349:
[----:B------:R-:W-:Y:S05]  /*3240*/  BSYNC.RECONVERGENT B2 ;  /* 0x0000000000027941 */ /* 0x000fea0003800200 */
.L_x_348:
        /* <DEDUP_REMOVED lines=24> */
.L_x_351:
[----:B------:R-:W-:Y:S05]  /*33d0*/  BSYNC.RECONVERGENT B2 ;  /* 0x0000000000027941 */ /* 0x000fea0003800200 */
.L_x_350:
        /* <DEDUP_REMOVED lines=22> */
.L_x_353:
[----:B------:R-:W-:Y:S05]  /*3540*/  BSYNC.RECONVERGENT B2 ;  /* 0x0000000000027941 */ /* 0x000fea0003800200 */
.L_x_352:
[----:B------:R-:W-:Y:S01]  /*3550*/  DFMA R14, R14, UR10, R36 ;  /* 0x0000000a0e0e7c2b */ /* 0x000fe20008000024 */
[----:B------:R-:W-:-:S04]  /*3560*/  IADD3 R0, PT, PT, -R39, UR5, RZ ;  /* 0x0000000527007c10 */ /* 0x000fc8000fffe1ff */
[----:B------:R-:W-:-:S03]  /*3570*/  ISETP.GE.U32.AND P0, PT, R0, 0x1400, PT ;  /* 0x000014000000780c */ /* 0x000fc60003f06070 */
[----:B------:R-:W-:-:S08]  /*3580*/  DFMA R14, R12, UR10, R14 ;  /* 0x0000000a0c0e7c2b */ /* 0x000fd0000800000e */
[----:B------:R-:W-:-:S08]  /*3590*/  DFMA R14, R10, UR10, R14 ;  /* 0x0000000a0a0e7c2b */ /* 0x000fd0000800000e */
[----:B------:R-:W-:-:S08]  /*35a0*/  DFMA R14, R8, UR10, R14 ;  /* 0x0000000a080e7c2b */ /* 0x000fd0000800000e */
[----:B------:R-:W-:-:S08]  /*35b0*/  DFMA R14, R6, UR10, R14 ;  /* 0x0000000a060e7c2b */ /* 0x000fd0000800000e */
[----:B------:R-:W-:-:S08]  /*35c0*/  DFMA R14, R4, UR10, R14 ;  /* 0x0000000a040e7c2b */ /* 0x000fd0000800000e */
[----:B------:R-:W-:-:S08]  /*35d0*/  DFMA R14, R2, UR10, R14 ;  /* 0x0000000a020e7c2b */ /* 0x000fd0000800000e */
[----:B------:R-:W-:Y:S01]  /*35e0*/  DFMA R36, R20, UR10, R14 ;  /* 0x0000000a14247c2b */ /* 0x000fe2000800000e */
[----:B------:R-:W-:Y:S10]  /*35f0*/  @!P0 BRA `(.L_x_354) ;  /* 0x0000000800a88947 */ /* 0x000ff40003800000 */
[----:B------:R-:W-:-:S05]  /*3600*/  VIADD R39, R39, 0x1400 ;  /* 0x0000140027277836 */ /* 0x000fca0000000000 */
[----:B------:R-:W-:-:S13]  /*3610*/  ISETP.GT.U32.AND P0, PT, R39, UR8, PT ;  /* 0x0000000827007c0c */ /* 0x000fda000bf04070 */
[----:B------:R-:W-:Y:S05]  /*3620*/  @!P0 BRA `(.L_x_355) ;  /* 0xfffffff000b08947 */ /* 0x000fea000383ffff */
.L_x_337:
[----:B------:R-:W-:-:S13]  /*3630*/  ISETP.GE.U32.AND P0, PT, R39, UR5, PT ;  /* 0x0000000527007c0c */ /* 0x000fda000bf06070 */
[----:B------:R-:W-:Y:S05]  /*3640*/  @P0 BRA `(.L_x_354) ;  /* 0x0000000800940947 */ /* 0x000fea0003800000 */
[----:B------:R-:W-:Y:S01]  /*3650*/  IADD3 R3, PT, PT, -R39, UR5, RZ ;  /* 0x0000000527037c10 */ /* 0x000fe2000fffe1ff */
[----:B------:R-:W0:Y:S01]  /*3660*/  LDCU.64 UR16, c[0x0][0x3a0] ;  /* 0x00007400ff1077ac */ /* 0x000e220008000a00 */
[----:B------:R-:W-:Y:S02]  /*3670*/  BSSY.RECONVERGENT B2, `(.L_x_354) ;  /* 0x00000a2000027945 */ /* 0x000fe40003800200 */
[----:B------:R-:W-:Y:S01]  /*3680*/  ISETP.GE.AND P0, PT, R16, R3, PT ;  /* 0x000000031000720c */ /* 0x000fe20003f06270 */
[----:B------:R-:W1:Y:S01]  /*3690*/  LDCU.64 UR12, c[0x0][0x3a0] ;  /* 0x00007400ff0c77ac */ /* 0x000e620008000a00 */
[----:B------:R-:W2:Y:S01]  /*36a0*/  LDCU.64 UR14, c[0x0][0x380] ;  /* 0x00007000ff0e77ac */ /* 0x000ea20008000a00 */
[----:B------:R-:W3:Y:S10]  /*36b0*/  LDCU.64 UR10, c[0x0][0x380] ;  /* 0x00007000ff0a77ac */ /* 0x000ef40008000a00 */
[----:B------:R-:W-:Y:S05]  /*36c0*/  @P0 BRA `(.L_x_356) ;  /* 0x0000000800700947 */ /* 0x000fea0003800000 */
[----:B------:R-:W-:Y:S01]  /*36d0*/  LOP3.LUT R4, RZ, R16, RZ, 0x33, !PT ;  /* 0x00000010ff047212 */ /* 0x000fe200078e33ff */
[----:B------:R-:W-:Y:S03]  /*36e0*/  BSSY.RECONVERGENT B3, `(.L_x_357) ;  /* 0x000002a000037945 */ /* 0x000fe60003800200 */
[----:B------:R-:W-:-:S05]  /*36f0*/  IADD3 R4, PT, PT, -R39, UR5, R4 ;  /* 0x0000000527047c10 */ /* 0x000fca000fffe104 */
[----:B------:R-:W-:-:S05]  /*3700*/  IMAD.HI.U32 R0, R4, -0x33333333, RZ ;  /* 0xcccccccd04007827 */ /* 0x000fca00078e00ff */
[----:B------:R-:W-:-:S04]  /*3710*/  SHF.R.U32.HI R0, RZ, 0x9, R0 ;  /* 0x00000009ff007819 */ /* 0x000fc80000011600 */
[----:B------:R-:W-:-:S04]  /*3720*/  LOP3.LUT R2, R0, 0x3, RZ, 0xc0, !PT ;  /* 0x0000000300027812 */ /* 0x000fc800078ec0ff */
[----:B------:R-:W-:Y:S01]  /*3730*/  ISETP.NE.AND P0, PT, R2, 0x3, PT ;  /* 0x000000030200780c */ /* 0x000fe20003f05270 */
[----:B------:R-:W-:-:S12]  /*3740*/  IMAD.MOV.U32 R2, RZ, RZ, R16 ;  /* 0x000000ffff027224 */ /* 0x000fd800078e0010 */
[----:B------:R-:W-:Y:S05]  /*3750*/  @!P0 BRA `(.L_x_358) ;  /* 0x0000000000888947 */ /* 0x000fea0003800000 */
[----:B------:R-:W-:Y:S02]  /*3760*/  VIADD R6, R0, 0x1 ;  /* 0x0000000100067836 */ /* 0x000fe40000000000 */
[----:B------:R-:W-:Y:S02]  /*3770*/  IMAD.IADD R5, R16, 0x1, R39 ;  /* 0x0000000110057824 */ /* 0x000fe400078e0227 */
[----:B------:R-:W-:Y:S01]  /*3780*/  IMAD.MOV.U32 R2, RZ, RZ, R16 ;  /* 0x000000ffff027224 */ /* 0x000fe200078e0010 */
[----:B------:R-:W-:-:S05]  /*3790*/  LOP3.LUT R6, R6, 0x3, RZ, 0xc0, !PT ;  /* 0x0000000306067812 */ /* 0x000fca00078ec0ff */
[----:B------:R-:W-:-:S07]  /*37a0*/  IMAD.MOV R6, RZ, RZ, -R6 ;  /* 0x000000ffff067224 */ /* 0x000fce00078e0a06 */
.L_x_361:
        /* <DEDUP_REMOVED lines=23> */
[----:B0-2---:R-:W-:Y:S05]  /*3920*/  CALL.REL.NOINC `($__internal_3_$__cuda_sm20_div_rn_f64_full) ;  /* 0x0000000c00207944 */ /* 0x005fea0003c00000 */
.L_x_360:
[----:B0-2---:R-:W-:Y:S05]  /*3930*/  BSYNC.RECONVERGENT B4 ;  /* 0x0000000000047941 */ /* 0x005fea0003800200 */
.L_x_359:
[----:B------:R-:W-:Y:S01]  /*3940*/  DFMA R36, R20, UR12, R36 ;  /* 0x0000000c14247c2b */ /* 0x000fe20008000024 */
[----:B------:R-:W-:Y:S02]  /*3950*/  VIADD R2, R2, 0x280 ;  /* 0x0000028002027836 */ /* 0x000fe40000000000 */
[----:B------:R-:W-:Y:S01]  /*3960*/  VIADD R5, R5, 0x280 ;  /* 0x0000028005057836 */ /* 0x000fe20000000000 */
[----:B------:R-:W-:Y:S07]  /*3970*/  @P1 BRA `(.L_x_361) ;  /* 0xfffffffc008c1947 */ /* 0x000fee000383ffff */
.L_x_358:
[----:B0123--:R-:W-:Y:S05]  /*3980*/  BSYNC.RECONVERGENT B3 ;  /* 0x0000000000037941 */ /* 0x00ffea0003800200 */
.L_x_357:
[----:B------:R-:W-:-:S13]  /*3990*/  ISETP.GE.U32.AND P0, PT, R4, 0x780, PT ;  /* 0x000007800400780c */ /* 0x000fda0003f06070 */
[----:B------:R-:W-:Y:S05]  /*39a0*/  @!P0 BRA `(.L_x_356) ;  /* 0x0000000400b88947 */ /* 0x000fea0003800000 */
[C---:B------:R-:W-:Y:S02]  /*39b0*/  IMAD.IADD R39, R2.reuse, 0x1, R39 ;  /* 0x0000000102277824 */ /* 0x040fe400078e0227 */
[----:B------:R-:W-:-:S07]  /*39c0*/  VIADD R2, R2, 0x500 ;  /* 0x0000050002027836 */ /* 0x000fce0000000000 */
.L_x_370:
        /* <DEDUP_REMOVED lines=24> */
.L_x_363:
[----:B------:R-:W-:Y:S05]  /*3b50*/  BSYNC.RECONVERGENT B3 ;  /* 0x0000000000037941 */ /* 0x000fea0003800200 */
.L_x_362:
        /* <DEDUP_REMOVED lines=24> */
.L_x_365:
[----:B------:R-:W-:Y:S05]  /*3ce0*/  BSYNC.RECONVERGENT B3 ;  /* 0x0000000000037941 */ /* 0x000fea0003800200 */
.L_x_364:
        /* <DEDUP_REMOVED lines=26> */
.L_x_367:
[----:B------:R-:W-:Y:S05]  /*3e90*/  BSYNC.RECONVERGENT B3 ;  /* 0x0000000000037941 */ /* 0x000fea0003800200 */
.L_x_366:
        /* <DEDUP_REMOVED lines=24> */
.L_x_369:
[----:B------:R-:W-:Y:S05]  /*4020*/  BSYNC.RECONVERGENT B3 ;  /* 0x0000000000037941 */ /* 0x000fea0003800200 */
.L_x_368:
[C---:B------:R-:W-:Y:S01]  /*4030*/  VIADD R0, R2.reuse, 0x500 ;  /* 0x0000050002007836 */ /* 0x040fe20000000000 */
[----:B------:R-:W-:Y:S01]  /*4040*/  DFMA R36, R20, UR16, R36 ;  /* 0x0000001014247c2b */ /* 0x000fe20008000024 */
[----:B------:R-:W-:Y:S02]  /*4050*/  VIADD R2, R2, 0xa00 ;  /* 0x00000a0002027836 */ /* 0x000fe40000000000 */
[----:B------:R-:W-:Y:S01]  /*4060*/  VIADD R39, R39, 0xa00 ;  /* 0x00000a0027277836 */ /* 0x000fe20000000000 */
[----:B------:R-:W-:-:S13]  /*4070*/  ISETP.GE.AND P0, PT, R0, R3, PT ;  /* 0x000000030000720c */ /* 0x000fda0003f06270 */
[----:B------:R-:W-:Y:S05]  /*4080*/  @!P0 BRA `(.L_x_370) ;  /* 0xfffffff800508947 */ /* 0x000fea000383ffff */
.L_x_356:
[----:B0123--:R-:W-:Y:S05]  /*4090*/  BSYNC.RECONVERGENT B2 ;  /* 0x0000000000027941 */ /* 0x00ffea0003800200 */
.L_x_354:
        /* <DEDUP_REMOVED lines=49> */
[----:B------:R-:W1:Y:S05]  /*43b0*/  LDS.128 R8, [UR4+0x50] ;  /* 0x00005004ff087984 */ /* 0x000e6a0008000c00 */
[----:B------:R-:W-:-:S08]  /*43c0*/  DADD R12, R12, R14 ;  /* 0x000000000c0c7229 */ /* 0x000fd0000000000e */
[----:B--2---:R-:W-:-:S08]  /*43d0*/  DADD R12, R12, R16 ;  /* 0x000000000c0c7229 */ /* 0x004fd00000000010 */
[----:B------:R-:W-:Y:S02]  /*43e0*/  DADD R18, R12, R18 ;  /* 0x000000000c127229 */ /* 0x000fe40000000012 */
[----:B------:R-:W2:Y:S06]  /*43f0*/  LDS.128 R12, [UR4+0x60] ;  /* 0x00006004ff0c7984 */ /* 0x000eac0008000c00 */
[----:B0-----:R-:W-:-:S08]  /*4400*/  DADD R4, R18, R4 ;  /* 0x0000000012047229 */ /* 0x001fd00000000004 */
[----:B------:R-:W-:Y:S02]  /*4410*/  DADD R2, R4, R6 ;  /* 0x0000000004027229 */ /* 0x000fe40000000006 */
[----:B------:R-:W0:Y:S06]  /*4420*/  LDS.128 R4, [UR4+0x70] ;  /* 0x00007004ff047984 */ /* 0x000e2c0008000c00 */
        /* <DEDUP_REMOVED lines=17> */
.L_x_320:
[----:B------:R-:W-:Y:S05]  /*4540*/  BSYNC.RECONVERGENT B0 ;  /* 0x0000000000007941 */ /* 0x000fea0003800200 */
.L_x_297:
[----:B------:R-:W-:Y:S05]  /*4550*/  @P0 EXIT ;  /* 0x000000000000094d */ /* 0x000fea0003800000 */
[----:B------:R-:W2:Y:S01]  /*4560*/  LDCU.64 UR4, c[0x0][0x398] ;  /* 0x00007300ff0477ac */ /* 0x000ea20008000a00 */
[----:B01----:R-:W0:Y:S01]  /*4570*/  LDC.64 R2, c[0x0][0x388] ;  /* 0x0000e200ff027b82 */ /* 0x003e220000000a00 */
[----:B--2---:R-:W-:-:S07]  /*4580*/  DADD R8, R8, UR4 ;  /* 0x0000000408087e29 */ /* 0x004fce0008000000 */
[----:B0-----:R-:W-:Y:S01]  /*4590*/  STG.E.64 desc[UR6][R2.64], R8 ;  /* 0x0000000802007986 */ /* 0x001fe2000c101b06 */
[----:B------:R-:W-:Y:S05]  /*45a0*/  EXIT ;  /* 0x000000000000794d */ /* 0x000fea0003800000 */
        .weak           $__internal_3_$__cuda_sm20_div_rn_f64_full
        .type           $__internal_3_$__cuda_sm20_div_rn_f64_full,@function
        .size           $__internal_3_$__cuda_sm20_div_rn_f64_full,(.L_x_385 - $__internal_3_$__cuda_sm20_div_rn_f64_full)
$__internal_3_$__cuda_sm20_div_rn_f64_full:
[C---:B------:R-:W-:Y:S01]  /*45b0*/  FSETP.GEU.AND P0, PT, |R27|.reuse, 1.469367938527859385e-39, PT ;  /* 0x001000001b00780b */ /* 0x040fe20003f0e200 */
[----:B------:R-:W-:Y:S01]  /*45c0*/  IMAD.MOV.U32 R18, RZ, RZ, 0x1 ;  /* 0x00000001ff127424 */ /* 0x000fe200078e00ff */
[----:B------:R-:W-:Y:S01]  /*45d0*/  LOP3.LUT R24, R27, 0x800fffff, RZ, 0xc0, !PT ;  /* 0x800fffff1b187812 */ /* 0x000fe200078ec0ff */
[----:B------:R-:W-:Y:S02]  /*45e0*/  IMAD.U32 R29, RZ, RZ, UR9 ;  /* 0x00000009ff1d7e24 */ /* 0x000fe4000f8e00ff */
        /* <DEDUP_REMOVED lines=10> */
[----:B------:R-:W-:Y:S02]  /*4690*/  LOP3.LUT R18, R27, 0x7ff00000, RZ, 0xc0, !PT ;  /* 0x7ff000001b127812 */ /* 0x000fe400078ec0ff */
[----:B------:R-:W-:-:S04]  /*46a0*/  LOP3.LUT R19, R29, 0x7ff00000, RZ, 0xc0, !PT ;  /* 0x7ff000001d137812 */ /* 0x000fc800078ec0ff */
[----:B------:R-:W-:Y:S01]  /*46b0*/  ISETP.GE.U32.AND P2, PT, R19, R18, PT ;  /* 0x000000121300720c */ /* 0x000fe20003f46070 */
[C---:B------:R-:W-:Y:S01]  /*46c0*/  DFMA R40, R32.reuse, -R24, 1 ;  /* 0x3ff000002028742b */ /* 0x040fe20000000818 */
[----:B------:R-:W-:Y:S02]  /*46d0*/  IMAD.MOV.U32 R17, RZ, RZ, R19 ;  /* 0x000000ffff117224 */ /* 0x000fe400078e0013 */
[----:B------:R-:W-:Y:S02]  /*46e0*/  SEL R31, R20, 0x63400000, !P2 ;  /* 0x63400000141f7807 */ /* 0x000fe40005000000 */
[----:B------:R-:W-:Y:S02]  /*46f0*/  FSETP.GEU.AND P2, PT, |R29|, 1.469367938527859385e-39, PT ;  /* 0x001000001d00780b */ /* 0x000fe40003f4e200 */
[----:B------:R-:W-:Y:S01]  /*4700*/  LOP3.LUT R31, R31, 0x800fffff, R29, 0xf8, !PT ;  /* 0x800fffff1f1f7812 */ /* 0x000fe200078ef81d */
[----:B------:R-:W-:-:S10]  /*4710*/  DFMA R32, R32, R40, R32 ;  /* 0x000000282020722b */ /* 0x000fd40000000020 */
        /* <DEDUP_REMOVED lines=9> */
.L_x_371:
        /* <DEDUP_REMOVED lines=37> */
.L_x_373:
        /* <DEDUP_REMOVED lines=16> */
.L_x_376:
[----:B------:R-:W-:Y:S01]  /*4b00*/  LOP3.LUT R21, R27, 0x80000, RZ, 0xfc, !PT ;  /* 0x000800001b157812 */ /* 0x000fe200078efcff */
[----:B------:R-:W-:Y:S01]  /*4b10*/  IMAD.MOV.U32 R20, RZ, RZ, R26 ;  /* 0x000000ffff147224 */ /* 0x000fe200078e001a */
[----:B------:R-:W-:Y:S06]  /*4b20*/  BRA `(.L_x_374) ;  /* 0x0000000000087947 */ /* 0x000fec0003800000 */
.L_x_375:
[----:B------:R-:W-:Y:S01]  /*4b30*/  LOP3.LUT R21, R29, 0x80000, RZ, 0xfc, !PT ;  /* 0x000800001d157812 */ /* 0x000fe200078efcff */
[----:B------:R-:W-:-:S07]  /*4b40*/  IMAD.MOV.U32 R20, RZ, RZ, R28 ;  /* 0x000000ffff147224 */ /* 0x000fce00078e001c */
.L_x_374:
[----:B------:R-:W-:Y:S05]  /*4b50*/  BSYNC.RECONVERGENT B1 ;  /* 0x0000000000017941 */ /* 0x000fea0003800200 */
.L_x_372:
[----:B------:R-:W-:Y:S02]  /*4b60*/  IMAD.MOV.U32 R18, RZ, RZ, R0 ;  /* 0x000000ffff127224 */ /* 0x000fe400078e0000 */
[----:B------:R-:W-:-:S04]  /*4b70*/  IMAD.MOV.U32 R19, RZ, RZ, 0x0 ;  /* 0x00000000ff137424 */ /* 0x000fc800078e00ff */
[----:B------:R-:W-:Y:S05]  /*4b80*/  RET.REL.NODEC R18 `(_ZN3cub18CUB_300001_SM_10006detail6reduce28DeviceReduceSingleTileKernelINS2_10policy_hubIdjN4cuda3std3__44plusIdEEE10Policy1000EN6thrust24THRUST_300001_SM_1000_NS17counting_iteratorImNSD_11use_defaultESF_SF_EEPdjS9_ddN32_GLOBAL__N__b1bba380_4_k_cu_main9IntegrandEEEvT0_T1_T2_T3_T4_T6_) ;  /* 0xffffffb4121c7950 */ /* 0x000fea0003c3ffff */
.L_x_377:
        /* <DEDUP_REMOVED lines=15> */
.L_x_385:


//--------------------- .text._ZN3cub18CUB_300001_SM_10006detail11EmptyKernelIvEEvv --------------------------
	.section	.text._ZN3cub18CUB_300001_SM_10006detail11EmptyKernelIvEEvv,"ax",@progbits
	.align	128
        .global         _ZN3cub18CUB_300001_SM_10006detail11EmptyKernelIvEEvv
        .type           _ZN3cub18CUB_300001_SM_10006detail11EmptyKernelIvEEvv,@function
        .size           _ZN3cub18CUB_300001_SM_10006detail11EmptyKernelIvEEvv,(.L_x_389 - _ZN3cub18CUB_300001_SM_10006detail11EmptyKernelIvEEvv)
        .other          _ZN3cub18CUB_300001_SM_10006detail11EmptyKernelIvEEvv,@"STO_CUDA_ENTRY STV_DEFAULT"
_ZN3cub18CUB_300001_SM_10006detail11EmptyKernelIvEEvv:
.text._ZN3cub18CUB_300001_SM_10006detail11EmptyKernelIvEEvv:
[----:B------:R-:W-:Y:S01]  /*0000*/  LDC R1, c[0x0][0x37c] ;  /* 0x0000df00ff017b82 */ /* 0x000fe20000000800 */
[----:B------:R-:W-:Y:S05]  /*0010*/  EXIT ;  /* 0x000000000000794d */ /* 0x000fea0003800000 */
.L_x_378:
        /* <DEDUP_REMOVED lines=14> */
.L_x_389:


//--------------------- .nv.shared._ZN3cub18CUB_300001_SM_10006detail6reduce28DeviceReduceSingleTileKernelINS2_10policy_hubIdyN4cuda3std3__44plusIdEEE10Policy1000EPdSC_iS9_ddNS7_10__identityEEEvT0_T1_T2_T3_T4_T6_ --------------------------
	.section	.nv.shared._ZN3cub18CUB_300001_SM_10006detail6reduce28DeviceReduceSingleTileKernelINS2_10policy_hubIdyN4cuda3std3__44plusIdEEE10Policy1000EPdSC_iS9_ddNS7_10__identityEEEvT0_T1_T2_T3_T4_T6_,"aw",@nobits
	.sectionflags	@""
	.align	8
.nv.shared._ZN3cub18CUB_300001_SM_10006detail6reduce28DeviceReduceSingleTileKernelINS2_10policy_hubIdyN4cuda3std3__44plusIdEEE10Policy1000EPdSC_iS9_ddNS7_10__identityEEEvT0_T1_T2_T3_T4_T6_:
	.zero		1176


//--------------------- .nv.shared.reserved.0     --------------------------
	.section	.nv.shared.reserved.0,"aw",@nobits
	.weak		__nv_reservedSMEM_offset_0_alias
	.size		__nv_reservedSMEM_offset_0_alias, 0, 64
	.other		__nv_reservedSMEM_offset_0_alias,@"STO_CUDA_RESERVED_SHARED STV_DEFAULT"
__nv_reservedSMEM_offset_0_alias:
	.zero		0
	.zero		64


//--------------------- .nv.global                --------------------------
	.section	.nv.global,"aw",@nobits
.nv.global:
	.type		_ZN30_INTERNAL_b1bba380_4_k_cu_main6thrust24THRUST_300001_SM_1000_NS8cuda_cub10par_nosyncE,@object
	.size		_ZN30_INTERNAL_b1bba380_4_k_cu_main6thrust24THRUST_300001_SM_1000_NS8cuda_cub10par_nosyncE,(_ZN30_INTERNAL_b1bba380_4_k_cu_main4cuda3std3__432_GLOBAL__N__b1bba380_4_k_cu_main6ignoreE - _ZN30_INTERNAL_b1bba380_4_k_cu_main6thrust24THRUST_300001_SM_1000_NS8cuda_cub10par_nosyncE)
_ZN30_INTERNAL_b1bba380_4_k_cu_main6thrust24THRUST_300001_SM_1000_NS8cuda_cub10par_nosyncE:
	.zero		1
	.type		_ZN30_INTERNAL_b1bba380_4_k_cu_main4cuda3std3__432_GLOBAL__N__b1bba380_4_k_cu_main6ignoreE,@object
	.size		_ZN30_INTERNAL_b1bba380_4_k_cu_main4cuda3std3__432_GLOBAL__N__b1bba380_4_k_cu_main6ignoreE,(_ZN30_INTERNAL_b1bba380_4_k_cu_main4cuda3std6ranges3__45__cpo4dataE - _ZN30_INTERNAL_b1bba380_4_k_cu_main4cuda3std3__432_GLOBAL__N__b1bba380_4_k_cu_main6ignoreE)
_ZN30_INTERNAL_b1bba380_4_k_cu_main4cuda3std3__432_GLOBAL__N__b1bba380_4_k_cu_main6ignoreE:
	.zero		1
	.type		_ZN30_INTERNAL_b1bba380_4_k_cu_main4cuda3std6ranges3__45__cpo4dataE,@object
	.size		_ZN30_INTERNAL_b1bba380_4_k_cu_main4cuda3std6ranges3__45__cpo4dataE,(_ZN30_INTERNAL_b1bba380_4_k_cu_main6thrust24THRUST_300001_SM_1000_NS12placeholders2_4E - _ZN30_INTERNAL_b1bba380_4_k_cu_main4cuda3std6ranges3__45__cpo4dataE)
_ZN30_INTERNAL_b1bba380_4_k_cu_main4cuda3std6ranges3__45__cpo4dataE:
	.zero		1
	.type		_ZN30_INTERNAL_b1bba380_4_k_cu_main6thrust24THRUST_300001_SM_1000_NS12placeholders2_4E,@object
	.size		_ZN30_INTERNAL_b1bba380_4_k_cu_main6thrust24THRUST_300001_SM_1000_NS12placeholders2_4E,(_ZN30_INTERNAL_b1bba380_4_k_cu_main4cuda3std3__45__cpo5beginE - _ZN30_INTERNAL_b1bba380_4_k_cu_main6thrust24THRUST_300001_SM_1000_NS12placeholders2_4E)
_ZN30_INTERNAL_b1bba380_4_k_cu_main6thrust24THRUST_300001_SM_1000_NS12placeholders2_4E:
	.zero		1
	.type		_ZN30_INTERNAL_b1bba380_4_k_cu_main4cuda3std3__45__cpo5beginE,@object
	.size		_ZN30_INTERNAL_b1bba380_4_k_cu_main4cuda3std3__45__cpo5beginE,(_ZN30_INTERNAL_b1bba380_4_k_cu_main4cuda3std6ranges3__45__cpo7advanceE - _ZN30_INTERNAL_b1bba380_4_k_cu_main4cuda3std3__45__cpo5beginE)
_ZN30_INTERNAL_b1bba380_4_k_cu_main4cuda3std3__45__cpo5beginE:
	.zero		1
	.type		_ZN30_INTERNAL_b1bba380_4_k_cu_main4cuda3std6ranges3__45__cpo7advanceE,@object
	.size		_ZN30_INTERNAL_b1bba380_4_k_cu_main4cuda3std6ranges3__45__cpo7advanceE,(_ZN30_INTERNAL_b1bba380_4_k_cu_main6thrust24THRUST_300001_SM_1000_NS6deviceE - _ZN30_INTERNAL_b1bba380_4_k_cu_main4cuda3std6ranges3__45__cpo7advanceE)
_ZN30_INTERNAL_b1bba380_4_k_cu_main4cuda3std6ranges3__45__cpo7advanceE:
	.zero		1
	.type		_ZN30_INTERNAL_b1bba380_4_k_cu_main6thrust24THRUST_300001_SM_1000_NS6deviceE,@object
	.size		_ZN30_INTERNAL_b1bba380_4_k_cu_main6thrust24THRUST_300001_SM_1000_NS6deviceE,(_ZN30_INTERNAL_b1bba380_4_k_cu_main4cuda3std3__47nulloptE - _ZN30_INTERNAL_b1bba380_4_k_cu_main6thrust24THRUST_300001_SM_1000_NS6deviceE)
_ZN30_INTERNAL_b1bba380_4_k_cu_main6thrust24THRUST_300001_SM_1000_NS6deviceE:
	.zero		1
	.type		_ZN30_INTERNAL_b1bba380_4_k_cu_main4cuda3std3__47nulloptE,@object
	.size		_ZN30_INTERNAL_b1bba380_4_k_cu_main4cuda3std3__47nulloptE,(_ZN30_INTERNAL_b1bba380_4_k_cu_main4cuda3std6ranges3__45__cpo8distanceE - _ZN30_INTERNAL_b1bba380_4_k_cu_main4cuda3std3__47nulloptE)
_ZN30_INTERNAL_b1bba380_4_k_cu_main4cuda3std3__47nulloptE:
	.zero		1
	.type		_ZN30_INTERNAL_b1bba380_4_k_cu_main4cuda3std6ranges3__45__cpo8distanceE,@object
	.size		_ZN30_INTERNAL_b1bba380_4_k_cu_main4cuda3std6ranges3__45__cpo8distanceE,(_ZN30_INTERNAL_b1bba380_4_k_cu_main6thrust24THRUST_300001_SM_1000_NS12placeholders2_8E - _ZN30_INTERNAL_b1bba380_4_k_cu_main4cuda3std6ranges3__45__cpo8distanceE)
_ZN30_INTERNAL_b1bba380_4_k_cu_main4cuda3std6ranges3__45__cpo8distanceE:
	.zero		1
	.type		_ZN30_INTERNAL_b1bba380_4_k_cu_main6thrust24THRUST_300001_SM_1000_NS12placeholders2_8E,@object
	.size		_ZN30_INTERNAL_b1bba380_4_k_cu_main6thrust24THRUST_300001_SM_1000_NS12placeholders2_8E,(_ZN30_INTERNAL_b1bba380_4_k_cu_main4cuda3std3__45__cpo6rbeginE - _ZN30_INTERNAL_b1bba380_4_k_cu_main6thrust24THRUST_300001_SM_1000_NS12placeholders2_8E)
_ZN30_INTERNAL_b1bba380_4_k_cu_main6thrust24THRUST_300001_SM_1000_NS12placeholders2_8E:
	.zero		1
	.type		_ZN30_INTERNAL_b1bba380_4_k_cu_main4cuda3std3__45__cpo6rbeginE,@object
	.size		_ZN30_INTERNAL_b1bba380_4_k_cu_main4cuda3std3__45__cpo6rbeginE,(_ZN30_INTERNAL_b1bba380_4_k_cu_main4cuda3std6ranges3__45__cpo4cendE - _ZN30_INTERNAL_b1bba380_4_k_cu_main4cuda3std3__45__cpo6rbeginE)
_ZN30_INTERNAL_b1bba380_4_k_cu_main4cuda3std3__45__cpo6rbeginE:
	.zero		1
	.type		_ZN30_INTERNAL_b1bba380_4_k_cu_main4cuda3std6ranges3__45__cpo4cendE,@object
	.size		_ZN30_INTERNAL_b1bba380_4_k_cu_main4cuda3std6ranges3__45__cpo4cendE,(_ZN30_INTERNAL_b1bba380_4_k_cu_main6thrust24THRUST_300001_SM_1000_NS6system3cpp3parE - _ZN30_INTERNAL_b1bba380_4_k_cu_main4cuda3std6ranges3__45__cpo4cendE)
_ZN30_INTERNAL_b1bba380_4_k_cu_main4cuda3std6ranges3__45__cpo4cendE:
	.zero		1
	.type		_ZN30_INTERNAL_b1bba380_4_k_cu_main6thrust24THRUST_300001_SM_1000_NS6system3cpp3parE,@object
	.size		_ZN30_INTERNAL_b1bba380_4_k_cu_main6thrust24THRUST_300001_SM_1000_NS6system3cpp3parE,(_ZN30_INTERNAL_b1bba380_4_k_cu_main4cuda3std3__48in_placeE - _ZN30_INTERNAL_b1bba380_4_k_cu_main6thrust24THRUST_300001_SM_1000_NS6system3cpp3parE)
_ZN30_INTERNAL_b1bba380_4_k_cu_main6thrust24THRUST_300001_SM_1000_NS6system3cpp3parE:
	.zero		1
	.type		_ZN30_INTERNAL_b1bba380_4_k_cu_main4cuda3std3__48in_placeE,@object
	.size		_ZN30_INTERNAL_b1bba380_4_k_cu_main4cuda3std3__48in_placeE,(_ZN30_INTERNAL_b1bba380_4_k_cu_main4cuda3std6ranges3__45__cpo4sizeE - _ZN30_INTERNAL_b1bba380_4_k_cu_main4cuda3std3__48in_placeE)
_ZN30_INTERNAL_b1bba380_4_k_cu_main4cuda3std3__48in_placeE:
	.zero		1
	.type		_ZN30_INTERNAL_b1bba380_4_k_cu_main4cuda3std6ranges3__45__cpo4sizeE,@object
	.size		_ZN30_INTERNAL_b1bba380_4_k_cu_main4cuda3std6ranges3__45__cpo4sizeE,(_ZN30_INTERNAL_b1bba380_4_k_cu_main6thrust24THRUST_300001_SM_1000_NS12placeholders2_6E - _ZN30_INTERNAL_b1bba380_4_k_cu_main4cuda3std6ranges3__45__cpo4sizeE)
_ZN30_INTERNAL_b1bba380_4_k_cu_main4cuda3std6ranges3__45__cpo4sizeE:
	.zero		1
	.type		_ZN30_INTERNAL_b1bba380_4_k_cu_main6thrust24THRUST_300001_SM_1000_NS12placeholders2_6E,@object
	.size		_ZN30_INTERNAL_b1bba380_4_k_cu_main6thrust24THRUST_300001_SM_1000_NS12placeholders2_6E,(_ZN30_INTERNAL_b1bba380_4_k_cu_main4cuda3std3__45__cpo6cbeginE - _ZN30_INTERNAL_b1bba380_4_k_cu_main6thrust24THRUST_300001_SM_1000_NS12placeholders2_6E)
_ZN30_INTERNAL_b1bba380_4_k_cu_main6thrust24THRUST_300001_SM_1000_NS12placeholders2_6E:
	.zero		1
	.type		_ZN30_INTERNAL_b1bba380_4_k_cu_main4cuda3std3__45__cpo6cbeginE,@object
	.size		_ZN30_INTERNAL_b1bba380_4_k_cu_main4cuda3std3__45__cpo6cbeginE,(_ZN30_INTERNAL_b1bba380_4_k_cu_main4cuda3std6ranges3__45__cpo3endE - _ZN30_INTERNAL_b1bba380_4_k_cu_main4cuda3std3__45__cpo6cbeginE)
_ZN30_INTERNAL_b1bba380_4_k_cu_main4cuda3std3__45__cpo6cbeginE:
	.zero		1
	.type		_ZN30_INTERNAL_b1bba380_4_k_cu_main4cuda3std6ranges3__45__cpo3endE,@object
	.size		_ZN30_INTERNAL_b1bba380_4_k_cu_main4cuda3std6ranges3__45__cpo3endE,(_ZN30_INTERNAL_b1bba380_4_k_cu_main6thrust24THRUST_300001_SM_1000_NS12placeholders3_10E - _ZN30_INTERNAL_b1bba380_4_k_cu_main4cuda3std6ranges3__45__cpo3endE)
_ZN30_INTERNAL_b1bba380_4_k_cu_main4cuda3std6ranges3__45__cpo3endE:
	.zero		1
	.type		_ZN30_INTERNAL_b1bba380_4_k_cu_main6thrust24THRUST_300001_SM_1000_NS12placeholders3_10E,@object
	.size		_ZN30_INTERNAL_b1bba380_4_k_cu_main6thrust24THRUST_300001_SM_1000_NS12placeholders3_10E,(_ZN30_INTERNAL_b1bba380_4_k_cu_main4cuda3std3__45__cpo7crbeginE - _ZN30_INTERNAL_b1bba380_4_k_cu_main6thrust24THRUST_300001_SM_1000_NS12placeholders3_10E)
_ZN30_INTERNAL_b1bba380_4_k_cu_main6thrust24THRUST_300001_SM_1000_NS12placeholders3_10E:
	.zero		1
	.type		_ZN30_INTERNAL_b1bba380_4_k_cu_main4cuda3std3__45__cpo7crbeginE,@object
	.size		_ZN30_INTERNAL_b1bba380_4_k_cu_main4cuda3std3__45__cpo7crbeginE,(_ZN30_INTERNAL_b1bba380_4_k_cu_main4cuda3std6ranges3__45__cpo4nextE - _ZN30_INTERNAL_b1bba380_4_k_cu_main4cuda3std3__45__cpo7crbeginE)
_ZN30_INTERNAL_b1bba380_4_k_cu_main4cuda3std3__45__cpo7crbeginE:
	.zero		1
	.type		_ZN30_INTERNAL_b1bba380_4_k_cu_main4cuda3std6ranges3__45__cpo4nextE,@object
	.size		_ZN30_INTERNAL_b1bba380_4_k_cu_main4cuda3std6ranges3__45__cpo4nextE,(_ZN30_INTERNAL_b1bba380_4_k_cu_main4cuda3std6ranges3__45__cpo4swapE - _ZN30_INTERNAL_b1bba380_4_k_cu_main4cuda3std6ranges3__45__cpo4nextE)
_ZN30_INTERNAL_b1bba380_4_k_cu_main4cuda3std6ranges3__45__cpo4nextE:
	.zero		1
	.type		_ZN30_INTERNAL_b1bba380_4_k_cu_main4cuda3std6ranges3__45__cpo4swapE,@object
	.size		_ZN30_INTERNAL_b1bba380_4_k_cu_main4cuda3std6ranges3__45__cpo4swapE,(_ZN30_INTERNAL_b1bba380_4_k_cu_main6thrust24THRUST_300001_SM_1000_NS12placeholders2_2E - _ZN30_INTERNAL_b1bba380_4_k_cu_main4cuda3std6ranges3__45__cpo4swapE)
_ZN30_INTERNAL_b1bba380_4_k_cu_main4cuda3std6ranges3__45__cpo4swapE:
	.zero		1
	.type		_ZN30_INTERNAL_b1bba380_4_k_cu_main6thrust24THRUST_300001_SM_1000_NS12placeholders2_2E,@object
	.size		_ZN30_INTERNAL_b1bba380_4_k_cu_main6thrust24THRUST_300001_SM_1000_NS12placeholders2_2E,(_ZN30_INTERNAL_b1bba380_4_k_cu_main6thrust24THRUST_300001_SM_1000_NS3seqE - _ZN30_INTERNAL_b1bba380_4_k_cu_main6thrust24THRUST_300001_SM_1000_NS12placeholders2_2E)
_ZN30_INTERNAL_b1bba380_4_k_cu_main6thrust24THRUST_300001_SM_1000_NS12placeholders2_2E:
	.zero		1
	.type		_ZN30_INTERNAL_b1bba380_4_k_cu_main6thrust24THRUST_300001_SM_1000_NS3seqE,@object
	.size		_ZN30_INTERNAL_b1bba380_4_k_cu_main6thrust24THRUST_300001_SM_1000_NS3seqE,(_ZN30_INTERNAL_b1bba380_4_k_cu_main4cuda3std3__420unreachable_sentinelE - _ZN30_INTERNAL_b1bba380_4_k_cu_main6thrust24THRUST_300001_SM_1000_NS3seqE)
_ZN30_INTERNAL_b1bba380_4_k_cu_main6thrust24THRUST_300001_SM_1000_NS3seqE:
	.zero		1
	.type		_ZN30_INTERNAL_b1bba380_4_k_cu_main4cuda3std3__420unreachable_sentinelE,@object
	.size		_ZN30_INTERNAL_b1bba380_4_k_cu_main4cuda3std3__420unreachable_sentinelE,(_ZN30_INTERNAL_b1bba380_4_k_cu_main4cuda3std6ranges3__45__cpo5ssizeE - _ZN30_INTERNAL_b1bba380_4_k_cu_main4cuda3std3__420unreachable_sentinelE)
_ZN30_INTERNAL_b1bba380_4_k_cu_main4cuda3std3__420unreachable_sentinelE:
	.zero		1
	.type		_ZN30_INTERNAL_b1bba380_4_k_cu_main4cuda3std6ranges3__45__cpo5ssizeE,@object
	.size		_ZN30_INTERNAL_b1bba380_4_k_cu_main4cuda3std6ranges3__45__cpo5ssizeE,(_ZN30_INTERNAL_b1bba380_4_k_cu_main6thrust24THRUST_300001_SM_1000_NS12placeholders2_7E - _ZN30_INTERNAL_b1bba380_4_k_cu_main4cuda3std6ranges3__45__cpo5ssizeE)
_ZN30_INTERNAL_b1bba380_4_k_cu_main4cuda3std6ranges3__45__cpo5ssizeE:
	.zero		1
	.type		_ZN30_INTERNAL_b1bba380_4_k_cu_main6thrust24THRUST_300001_SM_1000_NS12placeholders2_7E,@object
	.size		_ZN30_INTERNAL_b1bba380_4_k_cu_main6thrust24THRUST_300001_SM_1000_NS12placeholders2_7E,(_ZN30_INTERNAL_b1bba380_4_k_cu_main4cuda3std3__45__cpo4cendE - _ZN30_INTERNAL_b1bba380_4_k_cu_main6thrust24THRUST_300001_SM_1000_NS12placeholders2_7E)
_ZN30_INTERNAL_b1bba380_4_k_cu_main6thrust24THRUST_300001_SM_1000_NS12placeholders2_7E:
	.zero		1
	.type		_ZN30_INTERNAL_b1bba380_4_k_cu_main4cuda3std3__45__cpo4cendE,@object
	.size		_ZN30_INTERNAL_b1bba380_4_k_cu_main4cuda3std3__45__cpo4cendE,(_ZN30_INTERNAL_b1bba380_4_k_cu_main4cuda3std6ranges3__45__cpo6cbeginE - _ZN30_INTERNAL_b1bba380_4_k_cu_main4cuda3std3__45__cpo4cendE)
_ZN30_INTERNAL_b1bba380_4_k_cu_main4cuda3std3__45__cpo4cendE:
	.zero		1
	.type		_ZN30_INTERNAL_b1bba380_4_k_cu_main4cuda3std6ranges3__45__cpo6cbeginE,@object
	.size		_ZN30_INTERNAL_b1bba380_4_k_cu_main4cuda3std6ranges3__45__cpo6cbeginE,(_ZN30_INTERNAL_b1bba380_4_k_cu_main6thrust24THRUST_300001_SM_1000_NS8cuda_cub3parE - _ZN30_INTERNAL_b1bba380_4_k_cu_main4cuda3std6ranges3__45__cpo6cbeginE)
_ZN30_INTERNAL_b1bba380_4_k_cu_main4cuda3std6ranges3__45__cpo6cbeginE:
	.zero		1
	.type		_ZN30_INTERNAL_b1bba380_4_k_cu_main6thrust24THRUST_300001_SM_1000_NS8cuda_cub3parE,@object
	.size		_ZN30_INTERNAL_b1bba380_4_k_cu_main6thrust24THRUST_300001_SM_1000_NS8cuda_cub3parE,(_ZN30_INTERNAL_b1bba380_4_k_cu_main4cuda3std3__45__cpo5crendE - _ZN30_INTERNAL_b1bba380_4_k_cu_main6thrust24THRUST_300001_SM_1000_NS8cuda_cub3parE)
_ZN30_INTERNAL_b1bba380_4_k_cu_main6thrust24THRUST_300001_SM_1000_NS8cuda_cub3parE:
	.zero		1
	.type		_ZN30_INTERNAL_b1bba380_4_k_cu_main4cuda3std3__45__cpo5crendE,@object
	.size		_ZN30_INTERNAL_b1bba380_4_k_cu_main4cuda3std3__45__cpo5crendE,(_ZN30_INTERNAL_b1bba380_4_k_cu_main4cuda3std6ranges3__45__cpo4prevE - _ZN30_INTERNAL_b1bba380_4_k_cu_main4cuda3std3__45__cpo5crendE)
_ZN30_INTERNAL_b1bba380_4_k_cu_main4cuda3std3__45__cpo5crendE:
	.zero		1
	.type		_ZN30_INTERNAL_b1bba380_4_k_cu_main4cuda3std6ranges3__45__cpo4prevE,@object
	.size		_ZN30_INTERNAL_b1bba380_4_k_cu_main4cuda3std6ranges3__45__cpo4prevE,(_ZN30_INTERNAL_b1bba380_4_k_cu_main4cuda3std6ranges3__45__cpo9iter_moveE - _ZN30_INTERNAL_b1bba380_4_k_cu_main4cuda3std6ranges3__45__cpo4prevE)
_ZN30_INTERNAL_b1bba380_4_k_cu_main4cuda3std6ranges3__45__cpo4prevE:
	.zero		1
	.type		_ZN30_INTERNAL_b1bba380_4_k_cu_main4cuda3std6ranges3__45__cpo9iter_moveE,@object
	.size		_ZN30_INTERNAL_b1bba380_4_k_cu_main4cuda3std6ranges3__45__cpo9iter_moveE,(_ZN30_INTERNAL_b1bba380_4_k_cu_main6thrust24THRUST_300001_SM_1000_NS12placeholders2_3E - _ZN30_INTERNAL_b1bba380_4_k_cu_main4cuda3std6ranges3__45__cpo9iter_moveE)
_ZN30_INTERNAL_b1bba380_4_k_cu_main4cuda3std6ranges3__45__cpo9iter_moveE:
	.zero		1
	.type		_ZN30_INTERNAL_b1bba380_4_k_cu_main6thrust24THRUST_300001_SM_1000_NS12placeholders2_3E,@object
	.size		_ZN30_INTERNAL_b1bba380_4_k_cu_main6thrust24THRUST_300001_SM_1000_NS12placeholders2_3E,(_ZN30_INTERNAL_b1bba380_4_k_cu_main6thrust24THRUST_300001_SM_1000_NS6system6detail10sequential3seqE - _ZN30_INTERNAL_b1bba380_4_k_cu_main6thrust24THRUST_300001_SM_1000_NS12placeholders2_3E)
_ZN30_INTERNAL_b1bba380_4_k_cu_main6thrust24THRUST_300001_SM_1000_NS12placeholders2_3E:
	.zero		1
	.type		_ZN30_INTERNAL_b1bba380_4_k_cu_main6thrust24THRUST_300001_SM_1000_NS6system6detail10sequential3seqE,@object
	.size		_ZN30_INTERNAL_b1bba380_4_k_cu_main6thrust24THRUST_300001_SM_1000_NS6system6detail10sequential3seqE,(_ZN30_INTERNAL_b1bba380_4_k_cu_main4cuda3std3__419piecewise_constructE - _ZN30_INTERNAL_b1bba380_4_k_cu_main6thrust24THRUST_300001_SM_1000_NS6system6detail10sequential3seqE)
_ZN30_INTERNAL_b1bba380_4_k_cu_main6thrust24THRUST_300001_SM_1000_NS6system6detail10sequential3seqE:
	.zero		1
	.type		_ZN30_INTERNAL_b1bba380_4_k_cu_main4cuda3std3__419piecewise_constructE,@object
	.size		_ZN30_INTERNAL_b1bba380_4_k_cu_main4cuda3std3__419piecewise_constructE,(_ZN30_INTERNAL_b1bba380_4_k_cu_main4cuda3std6ranges3__45__cpo5cdataE - _ZN30_INTERNAL_b1bba380_4_k_cu_main4cuda3std3__419piecewise_constructE)
_ZN30_INTERNAL_b1bba380_4_k_cu_main4cuda3std3__419piecewise_constructE:
	.zero		1
	.type		_ZN30_INTERNAL_b1bba380_4_k_cu_main4cuda3std6ranges3__45__cpo5cdataE,@object
	.size		_ZN30_INTERNAL_b1bba380_4_k_cu_main4cuda3std6ranges3__45__cpo5cdataE,(_ZN30_INTERNAL_b1bba380_4_k_cu_main6thrust24THRUST_300001_SM_1000_NS12placeholders2_5E - _ZN30_INTERNAL_b1bba380_4_k_cu_main4cuda3std6ranges3__45__cpo5cdataE)
_ZN30_INTERNAL_b1bba380_4_k_cu_main4cuda3std6ranges3__45__cpo5cdataE:
	.zero		1
	.type		_ZN30_INTERNAL_b1bba380_4_k_cu_main6thrust24THRUST_300001_SM_1000_NS12placeholders2_5E,@object
	.size		_ZN30_INTERNAL_b1bba380_4_k_cu_main6thrust24THRUST_300001_SM_1000_NS12placeholders2_5E,(_ZN30_INTERNAL_b1bba380_4_k_cu_main4cuda3std3__45__cpo3endE - _ZN30_INTERNAL_b1bba380_4_k_cu_main6thrust24THRUST_300001_SM_1000_NS12placeholders2_5E)
_ZN30_INTERNAL_b1bba380_4_k_cu_main6thrust24THRUST_300001_SM_1000_NS12placeholders2_5E:
	.zero		1
	.type		_ZN30_INTERNAL_b1bba380_4_k_cu_main4cuda3std3__45__cpo3endE,@object
	.size		_ZN30_INTERNAL_b1bba380_4_k_cu_main4cuda3std3__45__cpo3endE,(_ZN30_INTERNAL_b1bba380_4_k_cu_main4cuda3std6ranges3__45__cpo5beginE - _ZN30_INTERNAL_b1bba380_4_k_cu_main4cuda3std3__45__cpo3endE)
_ZN30_INTERNAL_b1bba380_4_k_cu_main4cuda3std3__45__cpo3endE:
	.zero		1
	.type		_ZN30_INTERNAL_b1bba380_4_k_cu_main4cuda3std6ranges3__45__cpo5beginE,@object
	.size		_ZN30_INTERNAL_b1bba380_4_k_cu_main4cuda3std6ranges3__45__cpo5beginE,(_ZN30_INTERNAL_b1bba380_4_k_cu_main6thrust24THRUST_300001_SM_1000_NS12placeholders2_9E - _ZN30_INTERNAL_b1bba380_4_k_cu_main4cuda3std6ranges3__45__cpo5beginE)
_ZN30_INTERNAL_b1bba380_4_k_cu_main4cuda3std6ranges3__45__cpo5beginE:
	.zero		1
	.type		_ZN30_INTERNAL_b1bba380_4_k_cu_main6thrust24THRUST_300001_SM_1000_NS12placeholders2_9E,@object
	.size		_ZN30_INTERNAL_b1bba380_4_k_cu_main6thrust24THRUST_300001_SM_1000_NS12placeholders2_9E,(_ZN30_INTERNAL_b1bba380_4_k_cu_main4cuda3std3__45__cpo4rendE - _ZN30_INTERNAL_b1bba380_4_k_cu_main6thrust24THRUST_300001_SM_1000_NS12placeholders2_9E)
_ZN30_INTERNAL_b1bba380_4_k_cu_main6thrust24THRUST_300001_SM_1000_NS12placeholders2_9E:
	.zero		1
	.type		_ZN30_INTERNAL_b1bba380_4_k_cu_main4cuda3std3__45__cpo4rendE,@object
	.size		_ZN30_INTERNAL_b1bba380_4_k_cu_main4cuda3std3__45__cpo4rendE,(_ZN30_INTERNAL_b1bba380_4_k_cu_main4cuda3std6ranges3__45__cpo9iter_swapE - _ZN30_INTERNAL_b1bba380_4_k_cu_main4cuda3std3__45__cpo4rendE)
_ZN30_INTERNAL_b1bba380_4_k_cu_main4cuda3std3__45__cpo4rendE:
	.zero		1
	.type		_ZN30_INTERNAL_b1bba380_4_k_cu_main4cuda3std6ranges3__45__cpo9iter_swapE,@object
	.size		_ZN30_INTERNAL_b1bba380_4_k_cu_main4cuda3std6ranges3__45__cpo9iter_swapE,(_ZN30_INTERNAL_b1bba380_4_k_cu_main4cuda3std3__48unexpectE - _ZN30_INTERNAL_b1bba380_4_k_cu_main4cuda3std6ranges3__45__cpo9iter_swapE)
_ZN30_INTERNAL_b1bba380_4_k_cu_main4cuda3std6ranges3__45__cpo9iter_swapE:
	.zero		1
	.type		_ZN30_INTERNAL_b1bba380_4_k_cu_main4cuda3std3__48unexpectE,@object
	.size		_ZN30_INTERNAL_b1bba380_4_k_cu_main4cuda3std3__48unexpectE,(_ZN30_INTERNAL_b1bba380_4_k_cu_main6thrust24THRUST_300001_SM_1000_NS12placeholders2_1E - _ZN30_INTERNAL_b1bba380_4_k_cu_main4cuda3std3__48unexpectE)
_ZN30_INTERNAL_b1bba380_4_k_cu_main4cuda3std3__48unexpectE:
	.zero		1
	.type		_ZN30_INTERNAL_b1bba380_4_k_cu_main6thrust24THRUST_300001_SM_1000_NS12placeholders2_1E,@object
	.size		_ZN30_INTERNAL_b1bba380_4_k_cu_main6thrust24THRUST_300001_SM_1000_NS12placeholders2_1E,(.L_29 - _ZN30_INTERNAL_b1bba380_4_k_cu_main6thrust24THRUST_300001_SM_1000_NS12placeholders2_1E)
_ZN30_INTERNAL_b1bba380_4_k_cu_main6thrust24THRUST_300001_SM_1000_NS12placeholders2_1E:
	.zero		1
.L_29:


//--------------------- .nv.shared._ZN3cub18CUB_300001_SM_10006detail6reduce18DeviceReduceKernelINS2_10policy_hubIdyN4cuda3std3__44plusIdEEE10Policy1000EN6thrust24THRUST_300001_SM_1000_NS17counting_iteratorImNSD_11use_defaultESF_SF_EEyS9_dN32_GLOBAL__N__b1bba380_4_k_cu_main9IntegrandEEEvT0_PT3_T1_NS0_13GridEvenShareISM_EET2_T4_ --------------------------
	.section	.nv.shared._ZN3cub18CUB_300001_SM_10006detail6reduce18DeviceReduceKernelINS2_10policy_hubIdyN4cuda3std3__44plusIdEEE10Policy1000EN6thrust24THRUST_300001_SM_1000_NS17counting_iteratorImNSD_11use_defaultESF_SF_EEyS9_dN32_GLOBAL__N__b1bba380_4_k_cu_main9IntegrandEEEvT0_PT3_T1_NS0_13GridEvenShareISM_EET2_T4_,"aw",@nobits
	.sectionflags	@""
	.align	8
.nv.shared._ZN3cub18CUB_300001_SM_10006detail6reduce18DeviceReduceKernelINS2_10policy_hubIdyN4cuda3std3__44plusIdEEE10Policy1000EN6thrust24THRUST_300001_SM_1000_NS17counting_iteratorImNSD_11use_defaultESF_SF_EEyS9_dN32_GLOBAL__N__b1bba380_4_k_cu_main9IntegrandEEEvT0_PT3_T1_NS0_13GridEvenShareISM_EET2_T4_:
	.zero		1176


//--------------------- .nv.shared._ZN3cub18CUB_300001_SM_10006detail6reduce28DeviceReduceSingleTileKernelINS2_10policy_hubIdyN4cuda3std3__44plusIdEEE10Policy1000EN6thrust24THRUST_300001_SM_1000_NS17counting_iteratorImNSD_11use_defaultESF_SF_EEPdyS9_ddN32_GLOBAL__N__b1bba380_4_k_cu_main9IntegrandEEEvT0_T1_T2_T3_T4_T6_ --------------------------
	.section	.nv.shared._ZN3cub18CUB_300001_SM_10006detail6reduce28DeviceReduceSingleTileKernelINS2_10policy_hubIdyN4cuda3std3__44plusIdEEE10Policy1000EN6thrust24THRUST_300001_SM_1000_NS17counting_iteratorImNSD_11use_defaultESF_SF_EEPdyS9_ddN32_GLOBAL__N__b1bba380_4_k_cu_main9IntegrandEEEvT0_T1_T2_T3_T4_T6_,"aw",@nobits
	.sectionflags	@""
	.align	8
.nv.shared._ZN3cub18CUB_300001_SM_10006detail6reduce28DeviceReduceSingleTileKernelINS2_10policy_hubIdyN4cuda3std3__44plusIdEEE10Policy1000EN6thrust24THRUST_300001_SM_1000_NS17counting_iteratorImNSD_11use_defaultESF_SF_EEPdyS9_ddN32_GLOBAL__N__b1bba380_4_k_cu_main9IntegrandEEEvT0_T1_T2_T3_T4_T6_:
	.zero		1176


//--------------------- .nv.shared._ZN3cub18CUB_300001_SM_10006detail6reduce28DeviceReduceSingleTileKernelINS2_10policy_hubIdjN4cuda3std3__44plusIdEEE10Policy1000EPdSC_iS9_ddNS7_10__identityEEEvT0_T1_T2_T3_T4_T6_ --------------------------
	.section	.nv.shared._ZN3cub18CUB_300001_SM_10006detail6reduce28DeviceReduceSingleTileKernelINS2_10policy_hubIdjN4cuda3std3__44plusIdEEE10Policy1000EPdSC_iS9_ddNS7_10__identityEEEvT0_T1_T2_T3_T4_T6_,"aw",@nobits
	.sectionflags	@""
	.align	8
.nv.shared._ZN3cub18CUB_300001_SM_10006detail6reduce28DeviceReduceSingleTileKernelINS2_10policy_hubIdjN4cuda3std3__44plusIdEEE10Policy1000EPdSC_iS9_ddNS7_10__identityEEEvT0_T1_T2_T3_T4_T6_:
	.zero		1216


//--------------------- .nv.shared._ZN3cub18CUB_300001_SM_10006detail6reduce18DeviceReduceKernelINS2_10policy_hubIdjN4cuda3std3__44plusIdEEE10Policy1000EN6thrust24THRUST_300001_SM_1000_NS17counting_iteratorImNSD_11use_defaultESF_SF_EEjS9_dN32_GLOBAL__N__b1bba380_4_k_cu_main9IntegrandEEEvT0_PT3_T1_NS0_13GridEvenShareISM_EET2_T4_ --------------------------
	.section	.nv.shared._ZN3cub18CUB_300001_SM_10006detail6reduce18DeviceReduceKernelINS2_10policy_hubIdjN4cuda3std3__44plusIdEEE10Policy1000EN6thrust24THRUST_300001_SM_1000_NS17counting_iteratorImNSD_11use_defaultESF_SF_EEjS9_dN32_GLOBAL__N__b1bba380_4_k_cu_main9IntegrandEEEvT0_PT3_T1_NS0_13GridEvenShareISM_EET2_T4_,"aw",@nobits
	.sectionflags	@""
	.align	8
.nv.shared._ZN3cub18CUB_300001_SM_10006detail6reduce18DeviceReduceKernelINS2_10policy_hubIdjN4cuda3std3__44plusIdEEE10Policy1000EN6thrust24THRUST_300001_SM_1000_NS17counting_iteratorImNSD_11use_defaultESF_SF_EEjS9_dN32_GLOBAL__N__b1bba380_4_k_cu_main9IntegrandEEEvT0_PT3_T1_NS0_13GridEvenShareISM_EET2_T4_:
	.zero		1216


//--------------------- .nv.shared._ZN3cub18CUB_300001_SM_10006detail6reduce28DeviceReduceSingleTileKernelINS2_10policy_hubIdjN4cuda3std3__44plusIdEEE10Policy1000EN6thrust24THRUST_300001_SM_1000_NS17counting_iteratorImNSD_11use_defaultESF_SF_EEPdjS9_ddN32_GLOBAL__N__b1bba380_4_k_cu_main9IntegrandEEEvT0_T1_T2_T3_T4_T6_ --------------------------
	.section	.nv.shared._ZN3cub18CUB_300001_SM_10006detail6reduce28DeviceReduceSingleTileKernelINS2_10policy_hubIdjN4cuda3std3__44plusIdEEE10Policy1000EN6thrust24THRUST_300001_SM_1000_NS17counting_iteratorImNSD_11use_defaultESF_SF_EEPdjS9_ddN32_GLOBAL__N__b1bba380_4_k_cu_main9IntegrandEEEvT0_T1_T2_T3_T4_T6_,"aw",@nobits
	.sectionflags	@""
	.align	8
.nv.shared._ZN3cub18CUB_300001_SM_10006detail6reduce28DeviceReduceSingleTileKernelINS2_10policy_hubIdjN4cuda3std3__44plusIdEEE10Policy1000EN6thrust24THRUST_300001_SM_1000_NS17counting_iteratorImNSD_11use_defaultESF_SF_EEPdjS9_ddN32_GLOBAL__N__b1bba380_4_k_cu_main9IntegrandEEEvT0_T1_T2_T3_T4_T6_:
	.zero		1216


//--------------------- .nv.constant0._ZN3cub18CUB_300001_SM_10006detail6reduce28DeviceReduceSingleTileKernelINS2_10policy_hubIdyN4cuda3std3__44plusIdEEE10Policy1000EPdSC_iS9_ddNS7_10__identityEEEvT0_T1_T2_T3_T4_T6_ --------------------------
	.section	.nv.constant0._ZN3cub18CUB_300001_SM_10006detail6reduce28DeviceReduceSingleTileKernelINS2_10policy_hubIdyN4cuda3std3__44plusIdEEE10Policy1000EPdSC_iS9_ddNS7_10__identityEEEvT0_T1_T2_T3_T4_T6_,"a",@progbits
	.sectionflags	@""
	.align	4
.nv.constant0._ZN3cub18CUB_300001_SM_10006detail6reduce28DeviceReduceSingleTileKernelINS2_10policy_hubIdyN4cuda3std3__44plusIdEEE10Policy1000EPdSC_iS9_ddNS7_10__identityEEEvT0_T1_T2_T3_T4_T6_:
	.zero		929


//--------------------- .nv.constant0._ZN3cub18CUB_300001_SM_10006detail6reduce18DeviceReduceKernelINS2_10policy_hubIdyN4cuda3std3__44plusIdEEE10Policy1000EN6thrust24THRUST_300001_SM_1000_NS17counting_iteratorImNSD_11use_defaultESF_SF_EEyS9_dN32_GLOBAL__N__b1bba380_4_k_cu_main9IntegrandEEEvT0_PT3_T1_NS0_13GridEvenShareISM_EET2_T4_ --------------------------
	.section	.nv.constant0._ZN3cub18CUB_300001_SM_10006detail6reduce18DeviceReduceKernelINS2_10policy_hubIdyN4cuda3std3__44plusIdEEE10Policy1000EN6thrust24THRUST_300001_SM_1000_NS17counting_iteratorImNSD_11use_defaultESF_SF_EEyS9_dN32_GLOBAL__N__b1bba380_4_k_cu_main9IntegrandEEEvT0_PT3_T1_NS0_13GridEvenShareISM_EET2_T4_,"a",@progbits
	.sectionflags	@""
	.align	4
.nv.constant0._ZN3cub18CUB_300001_SM_10006detail6reduce18DeviceReduceKernelINS2_10policy_hubIdyN4cuda3std3__44plusIdEEE10Policy1000EN6thrust24THRUST_300001_SM_1000_NS17counting_iteratorImNSD_11use_defaultESF_SF_EEyS9_dN32_GLOBAL__N__b1bba380_4_k_cu_main9IntegrandEEEvT0_PT3_T1_NS0_13GridEvenShareISM_EET2_T4_:
	.zero		1008


//--------------------- .nv.constant0._ZN3cub18CUB_300001_SM_10006detail6reduce28DeviceReduceSingleTileKernelINS2_10policy_hubIdyN4cuda3std3__44plusIdEEE10Policy1000EN6thrust24THRUST_300001_SM_1000_NS17counting_iteratorImNSD_11use_defaultESF_SF_EEPdyS9_ddN32_GLOBAL__N__b1bba380_4_k_cu_main9IntegrandEEEvT0_T1_T2_T3_T4_T6_ --------------------------
	.section	.nv.constant0._ZN3cub18CUB_300001_SM_10006detail6reduce28DeviceReduceSingleTileKernelINS2_10policy_hubIdyN4cuda3std3__44plusIdEEE10Policy1000EN6thrust24THRUST_300001_SM_1000_NS17counting_iteratorImNSD_11use_defaultESF_SF_EEPdyS9_ddN32_GLOBAL__N__b1bba380_4_k_cu_main9IntegrandEEEvT0_T1_T2_T3_T4_T6_,"a",@progbits
	.sectionflags	@""
	.align	4
.nv.constant0._ZN3cub18CUB_300001_SM_10006detail6reduce28DeviceReduceSingleTileKernelINS2_10policy_hubIdyN4cuda3std3__44plusIdEEE10Policy1000EN6thrust24THRUST_300001_SM_1000_NS17counting_iteratorImNSD_11use_defaultESF_SF_EEPdyS9_ddN32_GLOBAL__N__b1bba380_4_k_cu_main9IntegrandEEEvT0_T1_T2_T3_T4_T6_:
	.zero		944


//--------------------- .nv.constant0._ZN3cub18CUB_300001_SM_10006detail6reduce28DeviceReduceSingleTileKernelINS2_10policy_hubIdjN4cuda3std3__44plusIdEEE10Policy1000EPdSC_iS9_ddNS7_10__identityEEEvT0_T1_T2_T3_T4_T6_ --------------------------
	.section	.nv.constant0._ZN3cub18CUB_300001_SM_10006detail6reduce28DeviceReduceSingleTileKernelINS2_10policy_hubIdjN4cuda3std3__44plusIdEEE10Policy1000EPdSC_iS9_ddNS7_10__identityEEEvT0_T1_T2_T3_T4_T6_,"a",@progbits
	.sectionflags	@""
	.align	4
.nv.constant0._ZN3cub18CUB_300001_SM_10006detail6reduce28DeviceReduceSingleTileKernelINS2_10policy_hubIdjN4cuda3std3__44plusIdEEE10Policy1000EPdSC_iS9_ddNS7_10__identityEEEvT0_T1_T2_T3_T4_T6_:
	.zero		929


//--------------------- .nv.constant0._ZN3cub18CUB_300001_SM_10006detail6reduce18DeviceReduceKernelINS2_10policy_hubIdjN4cuda3std3__44plusIdEEE10Policy1000EN6thrust24THRUST_300001_SM_1000_NS17counting_iteratorImNSD_11use_defaultESF_SF_EEjS9_dN32_GLOBAL__N__b1bba380_4_k_cu_main9IntegrandEEEvT0_PT3_T1_NS0_13GridEvenShareISM_EET2_T4_ --------------------------
	.section	.nv.constant0._ZN3cub18CUB_300001_SM_10006detail6reduce18DeviceReduceKernelINS2_10policy_hubIdjN4cuda3std3__44plusIdEEE10Policy1000EN6thrust24THRUST_300001_SM_1000_NS17counting_iteratorImNSD_11use_defaultESF_SF_EEjS9_dN32_GLOBAL__N__b1bba380_4_k_cu_main9IntegrandEEEvT0_PT3_T1_NS0_13GridEvenShareISM_EET2_T4_,"a",@progbits
	.sectionflags	@""
	.align	4
.nv.constant0._ZN3cub18CUB_300001_SM_10006detail6reduce18DeviceReduceKernelINS2_10policy_hubIdjN4cuda3std3__44plusIdEEE10Policy1000EN6thrust24THRUST_300001_SM_1000_NS17counting_iteratorImNSD_11use_defaultESF_SF_EEjS9_dN32_GLOBAL__N__b1bba380_4_k_cu_main9IntegrandEEEvT0_PT3_T1_NS0_13GridEvenShareISM_EET2_T4_:
	.zero		968


//--------------------- .nv.constant0._ZN3cub18CUB_300001_SM_10006detail6reduce28DeviceReduceSingleTileKernelINS2_10policy_hubIdjN4cuda3std3__44plusIdEEE10Policy1000EN6thrust24THRUST_300001_SM_1000_NS17counting_iteratorImNSD_11use_defaultESF_SF_EEPdjS9_ddN32_GLOBAL__N__b1bba380_4_k_cu_main9IntegrandEEEvT0_T1_T2_T3_T4_T6_ --------------------------
	.section	.nv.constant0._ZN3cub18CUB_300001_SM_10006detail6reduce28DeviceReduceSingleTileKernelINS2_10policy_hubIdjN4cuda3std3__44plusIdEEE10Policy1000EN6thrust24THRUST_300001_SM_1000_NS17counting_iteratorImNSD_11use_defaultESF_SF_EEPdjS9_ddN32_GLOBAL__N__b1bba380_4_k_cu_main9IntegrandEEEvT0_T1_T2_T3_T4_T6_,"a",@progbits
	.sectionflags	@""
	.align	4
.nv.constant0._ZN3cub18CUB_300001_SM_10006detail6reduce28DeviceReduceSingleTileKernelINS2_10policy_hubIdjN4cuda3std3__44plusIdEEE10Policy1000EN6thrust24THRUST_300001_SM_1000_NS17counting_iteratorImNSD_11use_defaultESF_SF_EEPdjS9_ddN32_GLOBAL__N__b1bba380_4_k_cu_main9IntegrandEEEvT0_T1_T2_T3_T4_T6_:
	.zero		936


//--------------------- .nv.constant0._ZN3cub18CUB_300001_SM_10006detail11EmptyKernelIvEEvv --------------------------
	.section	.nv.constant0._ZN3cub18CUB_300001_SM_10006detail11EmptyKernelIvEEvv,"a",@progbits
	.sectionflags	@""
	.align	4
.nv.constant0._ZN3cub18CUB_300001_SM_10006detail11EmptyKernelIvEEvv:
	.zero		896


//--------------------- SYMBOLS --------------------------

	.type		.nv.reservedSmem.offset0,@object
	.size		.nv.reservedSmem.offset0,0x4
	.type		.nv.reservedSmem.cap,@object
	.size		.nv.reservedSmem.cap,0x4
